def attn_fwd(
    Q,
    K,
    V,
    Out,
    Lse,
    sm_scale,
    stride_qz,
    stride_qh,
    stride_qm,
    stride_qk,
    stride_kz,
    stride_kh,
    stride_kn,
    stride_kk,
    stride_vz,
    stride_vh,
    stride_vn,
    stride_vk,
    stride_oz,
    stride_oh,
    stride_om,
    stride_ok,
    seqlen_q,
    seqlen_k,
    BLOCK_M: tl.constexpr,
    BLOCK_N: tl.constexpr,
    HEAD_DIM: tl.constexpr,
    CAUSAL: tl.constexpr,
):
    start_m = tl.program_id(0)
    off_hz = tl.program_id(1)
    q_off = off_hz * stride_qh
    k_off = off_hz * stride_kh
    v_off = off_hz * stride_vh
    offs_m = start_m * BLOCK_M + tl.arange(0, BLOCK_M)
    offs_d = tl.arange(0, HEAD_DIM)
    offs_n = tl.arange(0, BLOCK_N)
    q_ptrs = Q + q_off + offs_m[:, None] * stride_qm + offs_d[None, :] * stride_qk
    k_ptrs = K + k_off + offs_d[:, None] * stride_kk + offs_n[None, :] * stride_kn
    v_ptrs = V + v_off + offs_n[:, None] * stride_vn + offs_d[None, :] * stride_vk
    m_i = tl.full([BLOCK_M], float("-inf"), dtype=tl.float32)
    l_i = tl.zeros([BLOCK_M], dtype=tl.float32) + 1.0
    acc = tl.zeros([BLOCK_M, HEAD_DIM], dtype=tl.float32)
    q = tl.load(q_ptrs)
    acc, l_i, m_i = _attn_fwd_inner(
        acc,
        l_i,
        m_i,
        q,
        k_ptrs,
        v_ptrs,
        sm_scale,
        stride_kn,
        stride_vn,
        start_m,
        seqlen_k,
        BLOCK_M,
        BLOCK_N,
        HEAD_DIM,
        CAUSAL,
    )
    acc = acc / l_i[:, None]
    lse = m_i + tl.math.log2(l_i) / 1.4426950408889634
    o_ptrs = (
        Out
        + off_hz * stride_oh
        + offs_m[:, None] * stride_om
        + offs_d[None, :] * stride_ok
    )
    tl.store(o_ptrs, acc.to(Out.dtype.element_ty))
    tl.store(Lse + off_hz * seqlen_q + offs_m, lse)

# config = {"BLOCK_M": 256, "BLOCK_N": 32, "HEAD_DIM": 256, "arch": "sm_100", "causal": false, "dtype": "fp16", "num_stages": 2, "num_warps": 16}
# arch = sm_100


// ===== COMPILED SASS (sm_100a) =====

	.target	sm_100a

	.elftype	@"ET_EXEC"


//--------------------- .note.nv.tkinfo           --------------------------
	.section	.note.nv.tkinfo,"",@"SHT_NOTE"
	.sectionflags	@"SHF_NOTE_NV_TKINFO"
	.tkinfo
        /*0018*/ 	.word	0x00000081
        /*0030*/ 	.string	""
        /*0030*/ 	.string	"ptxas-blackwell"
        /*0030*/ 	.string	"Cuda compilation tools, release 12.9, V12.9.86"
        /*0030*/ 	.string	"Build cuda_12.9.r12.9/compiler.36037853_0"
        /*0030*/ 	.string	"-v  -suppress-debug-info  -lineinfo  -arch sm_100a "



//--------------------- .note.nv.cuver            --------------------------
	.section	.note.nv.cuver,"",@"SHT_NOTE"
	.sectionflags	@"SHF_NOTE_NV_CUVER"
        /*0018*/ 	.short	0x0001
        /*001a*/ 	.short	0x0064
        /*001c*/ 	.short	0x0001
        /*001e*/ 	.short	0x0000
        /*0020*/ 	.short	0x0001
        /*0022*/ 	.short	0x0000


//--------------------- .nv.info                  --------------------------
	.section	.nv.info,"",@"SHT_CUDA_INFO"
	.align	4


	//----- nvinfo : EIATTR_REGCOUNT
	.align		4
        /*0000*/ 	.byte	0x04, 0x2f
        /*0002*/ 	.short	(.L_2 - .L_1)
	.align		4
.L_1:
        /*0004*/ 	.word	index@(attn_fwd)
        /*0008*/ 	.word	0x00000040


	//----- nvinfo : EIATTR_FRAME_SIZE
	.align		4
.L_2:
        /*000c*/ 	.byte	0x04, 0x11
        /*000e*/ 	.short	(.L_4 - .L_3)
	.align		4
.L_3:
        /*0010*/ 	.word	index@(attn_fwd)
        /*0014*/ 	.word	0x000004e0


	//----- nvinfo : EIATTR_MIN_STACK_SIZE
	.align		4
.L_4:
        /*0018*/ 	.byte	0x04, 0x12
        /*001a*/ 	.short	(.L_6 - .L_5)
	.align		4
.L_5:
        /*001c*/ 	.word	index@(attn_fwd)
        /*0020*/ 	.word	0x000004e0
.L_6:


//--------------------- .nv.info.attn_fwd         --------------------------
	.section	.nv.info.attn_fwd,"",@"SHT_CUDA_INFO"
	.sectionflags	@""
	.align	4


	//----- nvinfo : EIATTR_CUDA_API_VERSION
	.align		4
        /*0000*/ 	.byte	0x04, 0x37
        /*0002*/ 	.short	(.L_8 - .L_7)
.L_7:
        /*0004*/ 	.word	0x00000081


	//----- nvinfo : EIATTR_KPARAM_INFO
	.align		4
.L_8:
        /*0008*/ 	.byte	0x04, 0x17
        /*000a*/ 	.short	(.L_10 - .L_9)
.L_9:
        /*000c*/ 	.word	0x00000000
        /*0010*/ 	.short	0x0019
        /*0012*/ 	.short	0x0080
        /*0014*/ 	.byte	0x00, 0xf4, 0x21, 0x00


	//----- nvinfo : EIATTR_KPARAM_INFO
	.align		4
.L_10:
        /*0018*/ 	.byte	0x04, 0x17
        /*001a*/ 	.short	(.L_12 - .L_11)
.L_11:
        /*001c*/ 	.word	0x00000000
        /*0020*/ 	.short	0x0018
        /*0022*/ 	.short	0x0078
        /*0024*/ 	.byte	0x00, 0xf4, 0x21, 0x00


	//----- nvinfo : EIATTR_KPARAM_INFO
	.align		4
.L_12:
        /*0028*/ 	.byte	0x04, 0x17
        /*002a*/ 	.short	(.L_14 - .L_13)
.L_13:
        /*002c*/ 	.word	0x00000000
        /*0030*/ 	.short	0x0017
        /*0032*/ 	.short	0x0070
        /*0034*/ 	.byte	0x00, 0xf0, 0x11, 0x00


	//----- nvinfo : EIATTR_KPARAM_INFO
	.align		4
.L_14:
        /*0038*/ 	.byte	0x04, 0x17
        /*003a*/ 	.short	(.L_16 - .L_15)
.L_15:
        /*003c*/ 	.word	0x00000000
        /*0040*/ 	.short	0x0016
        /*0042*/ 	.short	0x006c
        /*0044*/ 	.byte	0x00, 0xf0, 0x11, 0x00


	//----- nvinfo : EIATTR_KPARAM_INFO
	.align		4
.L_16:
        /*0048*/ 	.byte	0x04, 0x17
        /*004a*/ 	.short	(.L_18 - .L_17)
.L_17:
        /*004c*/ 	.word	0x00000000
        /*0050*/ 	.short	0x0015
        /*0052*/ 	.short	0x0068
        /*0054*/ 	.byte	0x00, 0xf0, 0x11, 0x00


	//----- nvinfo : EIATTR_KPARAM_INFO
	.align		4
.L_18:
        /*0058*/ 	.byte	0x04, 0x17
        /*005a*/ 	.short	(.L_20 - .L_19)
.L_19:
        /*005c*/ 	.word	0x00000000
        /*0060*/ 	.short	0x0014
        /*0062*/ 	.short	0x0064
        /*0064*/ 	.byte	0x00, 0xf0, 0x11, 0x00


	//----- nvinfo : EIATTR_KPARAM_INFO
	.align		4
.L_20:
        /*0068*/ 	.byte	0x04, 0x17
        /*006a*/ 	.short	(.L_22 - .L_21)
.L_21:
        /*006c*/ 	.word	0x00000000
        /*0070*/ 	.short	0x0013
        /*0072*/ 	.short	0x0060
        /*0074*/ 	.byte	0x00, 0xf0, 0x11, 0x00


	//----- nvinfo : EIATTR_KPARAM_INFO
	.align		4
.L_22:
        /*0078*/ 	.byte	0x04, 0x17
        /*007a*/ 	.short	(.L_24 - .L_23)
.L_23:
        /*007c*/ 	.word	0x00000000
        /*0080*/ 	.short	0x0012
        /*0082*/ 	.short	0x005c
        /*0084*/ 	.byte	0x00, 0xf0, 0x11, 0x00


	//----- nvinfo : EIATTR_KPARAM_INFO
	.align		4
.L_24:
        /*0088*/ 	.byte	0x04, 0x17
        /*008a*/ 	.short	(.L_26 - .L_25)
.L_25:
        /*008c*/ 	.word	0x00000000
        /*0090*/ 	.short	0x0011
        /*0092*/ 	.short	0x0058
        /*0094*/ 	.byte	0x00, 0xf0, 0x11, 0x00


	//----- nvinfo : EIATTR_KPARAM_INFO
	.align		4
.L_26:
        /*0098*/ 	.byte	0x04, 0x17
        /*009a*/ 	.short	(.L_28 - .L_27)
.L_27:
        /*009c*/ 	.word	0x00000000
        /*00a0*/ 	.short	0x0010
        /*00a2*/ 	.short	0x0054
        /*00a4*/ 	.byte	0x00, 0xf0, 0x11, 0x00


	//----- nvinfo : EIATTR_KPARAM_INFO
	.align		4
.L_28:
        /*00a8*/ 	.byte	0x04, 0x17
        /*00aa*/ 	.short	(.L_30 - .L_29)
.L_29:
        /*00ac*/ 	.word	0x00000000
        /*00b0*/ 	.short	0x000f
        /*00b2*/ 	.short	0x0050
        /*00b4*/ 	.byte	0x00, 0xf0, 0x11, 0x00


	//----- nvinfo : EIATTR_KPARAM_INFO
	.align		4
.L_30:
        /*00b8*/ 	.byte	0x04, 0x17
        /*00ba*/ 	.short	(.L_32 - .L_31)
.L_31:
        /*00bc*/ 	.word	0x00000000
        /*00c0*/ 	.short	0x000e
        /*00c2*/ 	.short	0x004c
        /*00c4*/ 	.byte	0x00, 0xf0, 0x11, 0x00


	//----- nvinfo : EIATTR_KPARAM_INFO
	.align		4
.L_32:
        /*00c8*/ 	.byte	0x04, 0x17
        /*00ca*/ 	.short	(.L_34 - .L_33)
.L_33:
        /*00cc*/ 	.word	0x00000000
        /*00d0*/ 	.short	0x000d
        /*00d2*/ 	.short	0x0048
        /*00d4*/ 	.byte	0x00, 0xf0, 0x11, 0x00


	//----- nvinfo : EIATTR_KPARAM_INFO
	.align		4
.L_34:
        /*00d8*/ 	.byte	0x04, 0x17
        /*00da*/ 	.short	(.L_36 - .L_35)
.L_35:
        /*00dc*/ 	.word	0x00000000
        /*00e0*/ 	.short	0x000c
        /*00e2*/ 	.short	0x0044
        /*00e4*/ 	.byte	0x00, 0xf0, 0x11, 0x00


	//----- nvinfo : EIATTR_KPARAM_INFO
	.align		4
.L_36:
        /*00e8*/ 	.byte	0x04, 0x17
        /*00ea*/ 	.short	(.L_38 - .L_37)
.L_37:
        /*00ec*/ 	.word	0x00000000
        /*00f0*/ 	.short	0x000b
        /*00f2*/ 	.short	0x0040
        /*00f4*/ 	.byte	0x00, 0xf0, 0x11, 0x00


	//----- nvinfo : EIATTR_KPARAM_INFO
	.align		4
.L_38:
        /*00f8*/ 	.byte	0x04, 0x17
        /*00fa*/ 	.short	(.L_40 - .L_39)
.L_39:
        /*00fc*/ 	.word	0x00000000
        /*0100*/ 	.short	0x000a
        /*0102*/ 	.short	0x003c
        /*0104*/ 	.byte	0x00, 0xf0, 0x11, 0x00


	//----- nvinfo : EIATTR_KPARAM_INFO
	.align		4
.L_40:
        /*0108*/ 	.byte	0x04, 0x17
        /*010a*/ 	.short	(.L_42 - .L_41)
.L_41:
        /*010c*/ 	.word	0x00000000
        /*0110*/ 	.short	0x0009
        /*0112*/ 	.short	0x0038
        /*0114*/ 	.byte	0x00, 0xf0, 0x11, 0x00


	//----- nvinfo : EIATTR_KPARAM_INFO
	.align		4
.L_42:
        /*0118*/ 	.byte	0x04, 0x17
        /*011a*/ 	.short	(.L_44 - .L_43)
.L_43:
        /*011c*/ 	.word	0x00000000
        /*0120*/ 	.short	0x0008
        /*0122*/ 	.short	0x0034
        /*0124*/ 	.byte	0x00, 0xf0, 0x11, 0x00


	//----- nvinfo : EIATTR_KPARAM_INFO
	.align		4
.L_44:
        /*0128*/ 	.byte	0x04, 0x17
        /*012a*/ 	.short	(.L_46 - .L_45)
.L_45:
        /*012c*/ 	.word	0x00000000
        /*0130*/ 	.short	0x0007
        /*0132*/ 	.short	0x0030
        /*0134*/ 	.byte	0x00, 0xf0, 0x11, 0x00


	//----- nvinfo : EIATTR_KPARAM_INFO
	.align		4
.L_46:
        /*0138*/ 	.byte	0x04, 0x17
        /*013a*/ 	.short	(.L_48 - .L_47)
.L_47:
        /*013c*/ 	.word	0x00000000
        /*0140*/ 	.short	0x0006
        /*0142*/ 	.short	0x002c
        /*0144*/ 	.byte	0x00, 0xf0, 0x11, 0x00


	//----- nvinfo : EIATTR_KPARAM_INFO
	.align		4
.L_48:
        /*0148*/ 	.byte	0x04, 0x17
        /*014a*/ 	.short	(.L_50 - .L_49)
.L_49:
        /*014c*/ 	.word	0x00000000
        /*0150*/ 	.short	0x0005
        /*0152*/ 	.short	0x0028
        /*0154*/ 	.byte	0x00, 0xf0, 0x11, 0x00


	//----- nvinfo : EIATTR_KPARAM_INFO
	.align		4
.L_50:
        /*0158*/ 	.byte	0x04, 0x17
        /*015a*/ 	.short	(.L_52 - .L_51)
.L_51:
        /*015c*/ 	.word	0x00000000
        /*0160*/ 	.short	0x0004
        /*0162*/ 	.short	0x0020
        /*0164*/ 	.byte	0x00, 0xf4, 0x21, 0x00


	//----- nvinfo : EIATTR_KPARAM_INFO
	.align		4
.L_52:
        /*0168*/ 	.byte	0x04, 0x17
        /*016a*/ 	.short	(.L_54 - .L_53)
.L_53:
        /*016c*/ 	.word	0x00000000
        /*0170*/ 	.short	0x0003
        /*0172*/ 	.short	0x0018
        /*0174*/ 	.byte	0x00, 0xf4, 0x21, 0x00


	//----- nvinfo : EIATTR_KPARAM_INFO
	.align		4
.L_54:
        /*0178*/ 	.byte	0x04, 0x17
        /*017a*/ 	.short	(.L_56 - .L_55)
.L_55:
        /*017c*/ 	.word	0x00000000
        /*0180*/ 	.short	0x0002
        /*0182*/ 	.short	0x0010
        /*0184*/ 	.byte	0x00, 0xf4, 0x21, 0x00


	//----- nvinfo : EIATTR_KPARAM_INFO
	.align		4
.L_56:
        /*0188*/ 	.byte	0x04, 0x17
        /*018a*/ 	.short	(.L_58 - .L_57)
.L_57:
        /*018c*/ 	.word	0x00000000
        /*0190*/ 	.short	0x0001
        /*0192*/ 	.short	0x0008
        /*0194*/ 	.byte	0x00, 0xf4, 0x21, 0x00


	//----- nvinfo : EIATTR_KPARAM_INFO
	.align		4
.L_58:
        /*0198*/ 	.byte	0x04, 0x17
        /*019a*/ 	.short	(.L_60 - .L_59)
.L_59:
        /*019c*/ 	.word	0x00000000
        /*01a0*/ 	.short	0x0000
        /*01a2*/ 	.short	0x0000
        /*01a4*/ 	.byte	0x00, 0xf4, 0x21, 0x00


	//----- nvinfo : EIATTR_SPARSE_MMA_MASK
	.align		4
.L_60:
        /*01a8*/ 	.byte	0x03, 0x50
        /*01aa*/ 	.short	0x0000


	//----- nvinfo : EIATTR_MAXREG_COUNT
	.align		4
        /*01ac*/ 	.byte	0x03, 0x1b
        /*01ae*/ 	.short	0x0080


	//----- nvinfo : EIATTR_NUM_BARRIERS
	.align		4
        /*01b0*/ 	.byte	0x02, 0x4c
        /*01b2*/ 	.byte	0x01
	.zero		1


	//----- nvinfo : EIATTR_ANNOTATIONS
	.align		4
        /*01b4*/ 	.byte	0x04, 0x55
        /*01b6*/ 	.short	(.L_62 - .L_61)


	//   ....[0]....
.L_61:
        /*01b8*/ 	.word	0x00000001
        /*01bc*/ 	.byte	0x10, 0x01, 0x00, 0x00, 0x01, 0x00, 0x00, 0x00, 0x40, 0x01, 0x00, 0x00, 0x01, 0x00, 0x00, 0x00
        /* <DEDUP_REMOVED lines=655> */
        /*2abc*/ 	.byte	0x10, 0xfb, 0x00, 0x00


	//----- nvinfo : EIATTR_COOP_GROUP_MASK_REGIDS
	.align		4
.L_62:
        /*2ac0*/ 	.byte	0x04, 0x29
        /*2ac2*/ 	.short	(.L_64 - .L_63)


	//   ....[0]....
.L_63:
        /*2ac4*/ 	.word	0xffffffff


	//   ....[1]....
        /*2ac8*/ 	.word	0xffffffff


	//   ....[2]....
        /*2acc*/ 	.word	0xffffffff


	//   ....[3]....
        /*2ad0*/ 	.word	0xffffffff


	//   ....[4]....
        /*2ad4*/ 	.word	0xffffffff


	//   ....[5]....
        /*2ad8*/ 	.word	0xffffffff


	//   ....[6]....
        /*2adc*/ 	.word	0xffffffff


	//   ....[7]....
        /*2ae0*/ 	.word	0xffffffff


	//----- nvinfo : EIATTR_COOP_GROUP_INSTR_OFFSETS
	.align		4
.L_64:
        /*2ae4*/ 	.byte	0x04, 0x28
        /*2ae6*/ 	.short	(.L_66 - .L_65)


	//   ....[0]....
.L_65:
        /*2ae8*/ 	.word	0x00006880


	//   ....[1]....
        /*2aec*/ 	.word	0x000068a0


	//   ....[2]....
        /*2af0*/ 	.word	0x000068d0


	//   ....[3]....
        /*2af4*/ 	.word	0x000068f0


	//   ....[4]....
        /*2af8*/ 	.word	0x00008f60


	//   ....[5]....
        /*2afc*/ 	.word	0x00008f70


	//   ....[6]....
        /*2b00*/ 	.word	0x000092e0


	//   ....[7]....
        /*2b04*/ 	.word	0x000092f0


	//----- nvinfo : EIATTR_VRC_CTA_INIT_COUNT
	.align		4
.L_66:
        /*2b08*/ 	.byte	0x02, 0x4a
	.zero		1
	.zero		1


	//----- nvinfo : EIATTR_EXIT_INSTR_OFFSETS
	.align		4
        /*2b0c*/ 	.byte	0x04, 0x1c
        /*2b0e*/ 	.short	(.L_68 - .L_67)


	//   ....[0]....
.L_67:
        /*2b10*/ 	.word	0x0000fb00


	//   ....[1]....
        /*2b14*/ 	.word	0x0000fb40


	//----- nvinfo : EIATTR_REQNTID
	.align		4
.L_68:
        /*2b18*/ 	.byte	0x04, 0x10
        /*2b1a*/ 	.short	(.L_70 - .L_69)
.L_69:
        /*2b1c*/ 	.word	0x00000200
        /*2b20*/ 	.word	0x00000001
        /*2b24*/ 	.word	0x00000001


	//----- nvinfo : EIATTR_CBANK_PARAM_SIZE
	.align		4
.L_70:
        /*2b28*/ 	.byte	0x03, 0x19
        /*2b2a*/ 	.short	0x0088


	//----- nvinfo : EIATTR_PARAM_CBANK
	.align		4
        /*2b2c*/ 	.byte	0x04, 0x0a
        /*2b2e*/ 	.short	(.L_72 - .L_71)
	.align		4
.L_71:
        /*2b30*/ 	.word	index@(.nv.constant0.attn_fwd)
        /*2b34*/ 	.short	0x0380
        /*2b36*/ 	.short	0x0088


	//----- nvinfo : EIATTR_SW_WAR
	.align		4
.L_72:
        /*2b38*/ 	.byte	0x04, 0x36
        /*2b3a*/ 	.short	(.L_74 - .L_73)
.L_73:
        /*2b3c*/ 	.word	0x00000008
.L_74:


//--------------------- .nv.compat                --------------------------
	.section	.nv.compat,"",@"SHT_CUDA_COMPAT_INFO"
	.align	4
        /*0000*/ 	.byte	0x02, 0x02, 0x01, 0x00, 0x02, 0x05, 0x05, 0x00, 0x02, 0x03, 0x00, 0x00, 0x02, 0x06, 0x01, 0x00


//--------------------- .nv.callgraph             --------------------------
	.section	.nv.callgraph,"",@"SHT_CUDA_CALLGRAPH"
	.align	4
	.sectionentsize	8
	.align		4
        /*0000*/ 	.word	0x00000000
	.align		4
        /*0004*/ 	.word	0xffffffff
	.align		4
        /*0008*/ 	.word	0x00000000
	.align		4
        /*000c*/ 	.word	0xfffffffe
	.align		4
        /*0010*/ 	.word	0x00000000
	.align		4
        /*0014*/ 	.word	0xfffffffd
	.align		4
        /*0018*/ 	.word	0x00000000
	.align		4
        /*001c*/ 	.word	0xfffffffc


//--------------------- .nv.constant4             --------------------------
	.section	.nv.constant4,"a",@progbits
	.align	8
	.align		8
.nv.constant4:
        /*0000*/ 	.dword	_$_str


//--------------------- .text.attn_fwd            --------------------------
	.section	.text.attn_fwd,"ax",@progbits
	.align	128
        .global         attn_fwd
        .type           attn_fwd,@function
        .size           attn_fwd,(.L_x_3 - attn_fwd)
        .other          attn_fwd,@"STO_CUDA_ENTRY STV_DEFAULT"
attn_fwd:
.text.attn_fwd:
[----:B------:R-:W0:Y:S01]  /*0000*/  LDC R1, c[0x0][0x37c] ;  /* 0x0000df00ff017b82 */ /* 0x000e220000000800 */
[----:B------:R-:W1:Y:S07]  /*0010*/  S2R R8, SR_TID.X ;  /* 0x0000000000087919 */ /* 0x000e6e0000002100 */
[----:B------:R-:W2:Y:S01]  /*0020*/  LDC R2, c[0x0][0x3b8] ;  /* 0x0000ee00ff027b82 */ /* 0x000ea20000000800 */
[----:B0-----:R-:W-:Y:S01]  /*0030*/  VIADD R1, R1, 0xfffffb20 ;  /* 0xfffffb2001017836 */ /* 0x001fe20000000000 */
[----:B------:R-:W0:Y:S01]  /*0040*/  LDCU.64 UR4, c[0x0][0x3b0] ;  /* 0x00007600ff0477ac */ /* 0x000e220008000a00 */
[----:B------:R-:W3:Y:S05]  /*0050*/  LDCU.64 UR8, c[0x0][0x358] ;  /* 0x00006b00ff0877ac */ /* 0x000eea0008000a00 */
[----:B------:R-:W0:Y:S08]  /*0060*/  S2UR UR7, SR_CTAID.Y ;  /* 0x00000000000779c3 */ /* 0x000e300000002600 */
[----:B------:R-:W4:Y:S01]  /*0070*/  LDC.64 R4, c[0x0][0x380] ;  /* 0x0000e000ff047b82 */ /* 0x000f220000000a00 */
[----:B-1----:R-:W-:Y:S01]  /*0080*/  SHF.R.U32.HI R0, RZ, 0x8, R8 ;  /* 0x00000008ff007819 */ /* 0x002fe20000011608 */
[----:B0-----:R-:W-:-:S03]  /*0090*/  UIMAD UR4, UR7, UR4, URZ ;  /* 0x00000004070472a4 */ /* 0x001fc6000f8e02ff */
[----:B------:R-:W-:Y:S01]  /*00a0*/  SGXT.U32 R3, R0, 0x1 ;  /* 0x000000010003781a */ /* 0x000fe20000000000 */
[----:B------:R-:W-:-:S04]  /*00b0*/  USHF.L.U32 UR6, UR4, 0x1, URZ ;  /* 0x0000000104067899 */ /* 0x000fc800080006ff */
[----:B--2---:R-:W-:-:S04]  /*00c0*/  IMAD R6, R3, R2, RZ ;  /* 0x0000000203067224 */ /* 0x004fc800078e02ff */
[----:B------:R-:W-:-:S04]  /*00d0*/  IMAD R35, R2, 0x2, R6 ;  /* 0x0000000202237824 */ /* 0x000fc800078e0206 */
[----:B------:R-:W-:-:S05]  /*00e0*/  IMAD R0, R2, 0x2, R35 ;  /* 0x0000000202007824 */ /* 0x000fca00078e0223 */
[----:B------:R-:W-:-:S05]  /*00f0*/  LEA R3, R2, R0, 0x1 ;  /* 0x0000000002037211 */ /* 0x000fca00078e08ff */
[C---:B------:R-:W-:Y:S01]  /*0100*/  IMAD R9, R2.reuse, 0x2, R3 ;  /* 0x0000000202097824 */ /* 0x040fe200078e0203 */
[----:B------:R-:W-:Y:S03]  /*0110*/  STL [R1+0x470], R3 ;  /* 0x0004700301007387 */ /* 0x000fe60000100800 */
[----:B------:R-:W-:-:S04]  /*0120*/  IMAD R34, R2, 0x2, R9 ;  /* 0x0000000202227824 */ /* 0x000fc800078e0209 */
[----:B------:R-:W-:-:S05]  /*0130*/  IMAD R0, R2, 0x2, R34 ;  /* 0x0000000202007824 */ /* 0x000fca00078e0222 */
[----:B------:R0:W-:Y:S02]  /*0140*/  STL [R1+0x8], R0 ;  /* 0x0000080001007387 */ /* 0x0001e40000100800 */
[----:B0-----:R-:W-:-:S05]  /*0150*/  LEA R0, R2, R0, 0x1 ;  /* 0x0000000002007211 */ /* 0x001fca00078e08ff */
[----:B------:R-:W-:-:S04]  /*0160*/  IMAD R7, R2, 0x2, R0 ;  /* 0x0000000202077824 */ /* 0x000fc800078e0200 */
[----:B------:R-:W-:-:S04]  /*0170*/  IMAD R27, R2, 0x2, R7 ;  /* 0x00000002021b7824 */ /* 0x000fc800078e0207 */
[----:B------:R-:W-:-:S05]  /*0180*/  IMAD R0, R2, 0x2, R27 ;  /* 0x0000000202007824 */ /* 0x000fca00078e021b */
[----:B------:R0:W-:Y:S02]  /*0190*/  STL [R1+0x4], R0 ;  /* 0x0000040001007387 */ /* 0x0001e40000100800 */
[----:B0-----:R-:W-:-:S05]  /*01a0*/  LEA R0, R2, R0, 0x1 ;  /* 0x0000000002007211 */ /* 0x001fca00078e08ff */
[C---:B------:R-:W-:Y:S01]  /*01b0*/  IMAD R18, R2.reuse, 0x2, R0 ;  /* 0x0000000202127824 */ /* 0x040fe200078e0200 */
[----:B------:R0:W-:Y:S03]  /*01c0*/  STL [R1+0x38], R0 ;  /* 0x0000380001007387 */ /* 0x0001e60000100800 */
[----:B------:R-:W-:-:S04]  /*01d0*/  IMAD R26, R2, 0x2, R18 ;  /* 0x00000002021a7824 */ /* 0x000fc800078e0212 */
[----:B0-----:R-:W-:-:S05]  /*01e0*/  IMAD R0, R2, 0x2, R26 ;  /* 0x0000000202007824 */ /* 0x001fca00078e021a */
[----:B------:R0:W-:Y:S02]  /*01f0*/  STL [R1+0xc], R0 ;  /* 0x00000c0001007387 */ /* 0x0001e40000100800 */
[----:B0-----:R-:W-:-:S05]  /*0200*/  LEA R0, R2, R0, 0x1 ;  /* 0x0000000002007211 */ /* 0x001fca00078e08ff */
[C---:B------:R-:W-:Y:S01]  /*0210*/  IMAD R10, R2.reuse, 0x2, R0 ;  /* 0x00000002020a7824 */ /* 0x040fe200078e0200 */
[----:B------:R0:W-:Y:S03]  /*0220*/  STL [R1+0x3c], R0 ;  /* 0x00003c0001007387 */ /* 0x0001e60000100800 */
[----:B------:R-:W-:-:S05]  /*0230*/  IMAD R25, R2, 0x2, R10 ;  /* 0x0000000202197824 */ /* 0x000fca00078e020a */
[----:B0-----:R-:W-:-:S05]  /*0240*/  LEA R0, R2, R25, 0x1 ;  /* 0x0000001902007211 */ /* 0x001fca00078e08ff */
[----:B------:R0:W-:Y:S02]  /*0250*/  STL [R1+0x10], R0 ;  /* 0x0000100001007387 */ /* 0x0001e40000100800 */
[----:B0-----:R-:W-:-:S04]  /*0260*/  IMAD R0, R2, 0x2, R0 ;  /* 0x0000000202007824 */ /* 0x001fc800078e0200 */
[C---:B------:R-:W-:Y:S01]  /*0270*/  IMAD R12, R2.reuse, 0x2, R0 ;  /* 0x00000002020c7824 */ /* 0x040fe200078e0200 */
[----:B------:R0:W-:Y:S04]  /*0280*/  STL [R1+0x40], R0 ;  /* 0x0000400001007387 */ /* 0x0001e80000100800 */
[----:B------:R-:W-:-:S05]  /*0290*/  LEA R23, R2, R12, 0x1 ;  /* 0x0000000c02177211 */ /* 0x000fca00078e08ff */
[----:B0-----:R-:W-:-:S05]  /*02a0*/  IMAD R0, R2, 0x2, R23 ;  /* 0x0000000202007824 */ /* 0x001fca00078e0217 */
[----:B------:R0:W-:Y:S02]  /*02b0*/  STL [R1+0x14], R0 ;  /* 0x0000140001007387 */ /* 0x0001e40000100800 */
[----:B0-----:R-:W-:-:S05]  /*02c0*/  IMAD R0, R2, 0x2, R0 ;  /* 0x0000000202007824 */ /* 0x001fca00078e0200 */
[C---:B------:R-:W-:Y:S01]  /*02d0*/  LEA R17, R2.reuse, R0, 0x1 ;  /* 0x0000000002117211 */ /* 0x040fe200078e08ff */
[----:B------:R0:W-:Y:S04]  /*02e0*/  STL [R1+0x44], R0 ;  /* 0x0000440001007387 */ /* 0x0001e80000100800 */
        /* <DEDUP_REMOVED lines=8> */
[----:B------:R0:W-:Y:S02]  /*0370*/  STL [R1], R0 ;  /* 0x0000000001007387 */ /* 0x0001e40000100800 */
[----:B0-----:R-:W-:-:S04]  /*0380*/  IMAD R0, R2, 0x2, R0 ;  /* 0x0000000202007824 */ /* 0x001fc800078e0200 */
[C---:B------:R-:W-:Y:S01]  /*0390*/  IMAD R36, R2.reuse, 0x2, R0 ;  /* 0x0000000202247824 */ /* 0x040fe200078e0200 */
[----:B------:R0:W-:Y:S04]  /*03a0*/  STL [R1+0x54], R0 ;  /* 0x0000540001007387 */ /* 0x0001e80000100800 */
[----:B------:R-:W-:-:S05]  /*03b0*/  LEA R20, R2, R36, 0x1 ;  /* 0x0000002402147211 */ /* 0x000fca00078e08ff */
[----:B------:R-:W-:-:S04]  /*03c0*/  IMAD R61, R2, 0x2, R20 ;  /* 0x00000002023d7824 */ /* 0x000fc800078e0214 */
[C---:B0-----:R-:W-:Y:S01]  /*03d0*/  IMAD R0, R2.reuse, 0x2, R61 ;  /* 0x0000000202007824 */ /* 0x041fe200078e023d */
[----:B------:R-:W-:Y:S04]  /*03e0*/  STL [R1+0x474], R61 ;  /* 0x0004743d01007387 */ /* 0x000fe80000100800 */
[C---:B------:R-:W-:Y:S01]  /*03f0*/  LEA R37, R2.reuse, R0, 0x1 ;  /* 0x0000000002257211 */ /* 0x040fe200078e08ff */
[----:B------:R0:W-:Y:S04]  /*0400*/  STL [R1+0x58], R0 ;  /* 0x0000580001007387 */ /* 0x0001e80000100800 */
[----:B------:R-:W-:-:S04]  /*0410*/  IMAD R19, R2, 0x2, R37 ;  /* 0x0000000202137824 */ /* 0x000fc800078e0225 */
[----:B------:R-:W-:-:S05]  /*0420*/  IMAD R60, R2, 0x2, R19 ;  /* 0x00000002023c7824 */ /* 0x000fca00078e0213 */
[----:B0-----:R-:W-:-:S05]  /*0430*/  LEA R0, R2, R60, 0x1 ;  /* 0x0000003c02007211 */ /* 0x001fca00078e08ff */
[C---:B------:R-:W-:Y:S01]  /*0440*/  IMAD R16, R2.reuse, 0x2, R0 ;  /* 0x0000000202107824 */ /* 0x040fe200078e0200 */
[----:B------:R0:W-:Y:S03]  /*0450*/  STL [R1+0x60], R0 ;  /* 0x0000600001007387 */ /* 0x0001e60000100800 */
[----:B------:R-:W-:-:S05]  /*0460*/  IMAD R42, R2, 0x2, R16 ;  /* 0x00000002022a7824 */ /* 0x000fca00078e0210 */
[----:B------:R-:W-:-:S05]  /*0470*/  LEA R59, R2, R42, 0x1 ;  /* 0x0000002a023b7211 */ /* 0x000fca00078e08ff */
[----:B0-----:R-:W-:-:S04]  /*0480*/  IMAD R0, R2, 0x2, R59 ;  /* 0x0000000202007824 */ /* 0x001fc800078e023b */
[C---:B------:R-:W-:Y:S01]  /*0490*/  IMAD R28, R2.reuse, 0x2, R0 ;  /* 0x00000002021c7824 */ /* 0x040fe200078e0200 */
[----:B------:R0:W-:Y:S04]  /*04a0*/  STL [R1+0x64], R0 ;  /* 0x0000640001007387 */ /* 0x0001e80000100800 */
[----:B------:R-:W-:-:S05]  /*04b0*/  LEA R43, R2, R28, 0x1 ;  /* 0x0000001c022b7211 */ /* 0x000fca00078e08ff */
[----:B------:R-:W-:-:S04]  /*04c0*/  IMAD R58, R2, 0x2, R43 ;  /* 0x00000002023a7824 */ /* 0x000fc800078e022b */
[----:B0-----:R-:W-:-:S05]  /*04d0*/  IMAD R0, R2, 0x2, R58 ;  /* 0x0000000202007824 */ /* 0x001fca00078e023a */
        /* <DEDUP_REMOVED lines=23> */
[C---:B------:R-:W-:Y:S01]  /*0650*/  LEA R53, R2.reuse, R48, 0x1 ;  /* 0x0000003002357211 */ /* 0x040fe200078e08ff */
[----:B0-----:R-:W0:Y:S04]  /*0660*/  S2R R0, SR_CTAID.X ;  /* 0x0000000000007919 */ /* 0x001e280000002500 */
[----:B------:R-:W-:-:S04]  /*0670*/  IMAD R3, R2, 0x2, R53 ;  /* 0x0000000202037824 */ /* 0x000fc800078e0235 */
[C---:B------:R-:W-:Y:S01]  /*0680*/  IMAD R32, R2.reuse, 0x2, R3 ;  /* 0x0000000202207824 */ /* 0x040fe200078e0203 */
[----:B------:R1:W-:Y:S04]  /*0690*/  STL [R1+0x88], R3 ;  /* 0x0000880301007387 */ /* 0x0003e80000100800 */
[----:B------:R-:W-:-:S05]  /*06a0*/  LEA R49, R2, R32, 0x1 ;  /* 0x0000002002317211 */ /* 0x000fca00078e08ff */
[----:B-1----:R-:W-:-:S04]  /*06b0*/  IMAD R3, R2, 0x2, R49 ;  /* 0x0000000202037824 */ /* 0x002fc800078e0231 */
[----:B------:R-:W-:-:S05]  /*06c0*/  IMAD R3, R2, 0x2, R3 ;  /* 0x0000000202037824 */ /* 0x000fca00078e0203 */
[----:B------:R1:W-:Y:S01]  /*06d0*/  STL [R1+0x90], R3 ;  /* 0x0000900301007387 */ /* 0x0003e20000100800 */
[----:B------:R-:W-:-:S05]  /*06e0*/  LEA R33, R2, R3, 0x1 ;  /* 0x0000000302217211 */ /* 0x000fca00078e08ff */
[----:B------:R-:W-:Y:S01]  /*06f0*/  IMAD R50, R2, 0x2, R33 ;  /* 0x0000000202327824 */ /* 0x000fe200078e0221 */
[----:B-1----:R-:W-:-:S05]  /*0700*/  LOP3.LUT R3, R8, 0xff, RZ, 0xc0, !PT ;  /* 0x000000ff08037812 */ /* 0x002fca00078ec0ff */
[----:B0-----:R-:W-:Y:S01]  /*0710*/  IMAD R0, R0, 0x100, R3 ;  /* 0x0000010000007824 */ /* 0x001fe200078e0203 */
[----:B------:R-:W-:-:S03]  /*0720*/  LEA R3, R2, R50, 0x1 ;  /* 0x0000003202037211 */ /* 0x000fc600078e08ff */
[----:B------:R-:W-:Y:S01]  /*0730*/  IMAD R0, R0, UR5, RZ ;  /* 0x0000000500007c24 */ /* 0x000fe2000f8e02ff */
[----:B------:R-:W-:Y:S01]  /*0740*/  UIMAD.WIDE UR4, UR4, 0x2, URZ ;  /* 0x00000002040478a5 */ /* 0x000fe2000f8e02ff */
[----:B------:R0:W-:Y:S03]  /*0750*/  STL [R1+0x24], R3 ;  /* 0x0000240301007387 */ /* 0x0001e60000100800 */
[C---:B------:R-:W-:Y:S01]  /*0760*/  SHF.L.U32 R24, R0.reuse, 0x1, RZ ;  /* 0x0000000100187819 */ /* 0x040fe200000006ff */
[----:B------:R-:W-:-:S03]  /*0770*/  IMAD.HI R0, R0, 0x2, RZ ;  /* 0x0000000200007827 */ /* 0x000fc600078e02ff */
[----:B----4-:R-:W-:Y:S01]  /*0780*/  IADD3 R24, P0, P1, R24, UR6, R4 ;  /* 0x0000000618187c10 */ /* 0x010fe2000f91e004 */
[----:B0-----:R-:W-:-:S03]  /*0790*/  IMAD R3, R2, 0x2, R3 ;  /* 0x0000000202037824 */ /* 0x001fc600078e0203 */
[----:B------:R-:W-:Y:S01]  /*07a0*/  IADD3.X R0, PT, PT, R0, UR5, R5, P0, P1 ;  /* 0x0000000500007c10 */ /* 0x000fe200087e2405 */
[----:B------:R-:W0:Y:S01]  /*07b0*/  S2UR UR6, SR_CgaCtaId ;  /* 0x00000000000679c3 */ /* 0x000e220000008800 */
[----:B------:R-:W-:Y:S01]  /*07c0*/  LEA R4, P0, R6, R24, 0x1 ;  /* 0x0000001806047211 */ /* 0x000fe200078008ff */
[----:B------:R-:W-:Y:S01]  /*07d0*/  IMAD R30, R2, 0x2, R3 ;  /* 0x00000002021e7824 */ /* 0x000fe200078e0203 */
[----:B------:R1:W-:Y:S01]  /*07e0*/  STL [R1+0x98], R3 ;  /* 0x0000980301007387 */ /* 0x0003e20000100800 */
[----:B------:R-:W-:Y:S01]  /*07f0*/  UMOV UR4, 0x400 ;  /* 0x0000040000047882 */ /* 0x000fe20000000000 */
[----:B------:R-:W-:Y:S01]  /*0800*/  LEA.HI.X.SX32 R5, R6, R0, 0x1, P0 ;  /* 0x0000000006057211 */ /* 0x000fe200000f0eff */
[C---:B------:R-:W-:Y:S01]  /*0810*/  IMAD R52, R2.reuse, 0x2, R30 ;  /* 0x0000000202347824 */ /* 0x040fe200078e021e */
[C---:B------:R-:W-:Y:S01]  /*0820*/  LEA R8, P0, R9.reuse, R24, 0x1 ;  /* 0x0000001809087211 */ /* 0x040fe200078008ff */
[----:B------:R-:W2:Y:S02]  /*0830*/  LDCU UR5, c[0x0][0x3f0] ;  /* 0x00007e00ff0577ac */ /* 0x000ea40008000800 */
[----:B---3--:R3:W4:Y:S01]  /*0840*/  LDG.E.U16 R61, desc[UR8][R4.64] ;  /* 0x00000008043d7981 */ /* 0x008722000c1e1500 */
[----:B------:R-:W-:Y:S01]  /*0850*/  LEA.HI.X.SX32 R9, R9, R0, 0x1, P0 ;  /* 0x0000000009097211 */ /* 0x000fe200000f0eff */
[----:B-1----:R-:W-:-:S04]  /*0860*/  IMAD R3, R2, 0x2, R52 ;  /* 0x0000000202037824 */ /* 0x002fc800078e0234 */
[----:B------:R1:W5:Y:S01]  /*0870*/  LDG.E.U16 R41, desc[UR8][R8.64] ;  /* 0x0000000808297981 */ /* 0x000362000c1e1500 */
[----:B------:R-:W-:-:S05]  /*0880*/  LEA R11, R2, R3, 0x1 ;  /* 0x00000003020b7211 */ /* 0x000fca00078e08ff */
[C---:B------:R-:W-:Y:S01]  /*0890*/  IMAD R31, R2.reuse, 0x2, R11 ;  /* 0x00000002021f7824 */ /* 0x040fe200078e020b */
[----:B------:R0:W-:Y:S03]  /*08a0*/  STL [R1+0x94], R11 ;  /* 0x0000940b01007387 */ /* 0x0001e60000100800 */
[----:B------:R-:W-:Y:S01]  /*08b0*/  IMAD R51, R2, 0x2, R31 ;  /* 0x0000000202337824 */ /* 0x000fe200078e021f */
[CC--:B------:R-:W-:Y:S02]  /*08c0*/  LEA R6, P0, R7.reuse, R24.reuse, 0x1 ;  /* 0x0000001807067211 */ /* 0x0c0fe400078008ff */
[----:B---3--:R-:W-:Y:S02]  /*08d0*/  LEA R4, P1, R18, R24, 0x1 ;  /* 0x0000001812047211 */ /* 0x008fe400078208ff */
[----:B0-----:R-:W-:Y:S02]  /*08e0*/  LEA R11, R2, R51, 0x1 ;  /* 0x00000033020b7211 */ /* 0x001fe400078e08ff */
[----:B------:R-:W-:-:S03]  /*08f0*/  LEA.HI.X.SX32 R7, R7, R0, 0x1, P0 ;  /* 0x0000000007077211 */ /* 0x000fc600000f0eff */
[----:B------:R-:W-:Y:S01]  /*0900*/  IMAD R40, R2, 0x2, R11 ;  /* 0x0000000202287824 */ /* 0x000fe200078e020b */
[----:B------:R-:W-:Y:S02]  /*0910*/  LEA.HI.X.SX32 R5, R18, R0, 0x1, P1 ;  /* 0x0000000012057211 */ /* 0x000fe400008f0eff */
[----:B------:R0:W3:Y:S01]  /*0920*/  LDG.E.U16 R7, desc[UR8][R6.64] ;  /* 0x0000000806077981 */ /* 0x0000e2000c1e1500 */
[----:B-1----:R-:W-:-:S03]  /*0930*/  LEA R8, P0, R10, R24, 0x1 ;  /* 0x000000180a087211 */ /* 0x002fc600078008ff */
[----:B------:R-:W-:Y:S01]  /*0940*/  STL [R1+0x8c], R40 ;  /* 0x00008c2801007387 */ /* 0x000fe20000100800 */
[----:B------:R-:W-:-:S05]  /*0950*/  LEA.HI.X.SX32 R9, R10, R0, 0x1, P0 ;  /* 0x000000000a097211 */ /* 0x000fca00000f0eff */
[----:B------:R-:W2:Y:S04]  /*0960*/  LDG.E.U16 R8, desc[UR8][R8.64] ;  /* 0x0000000808087981 */ /* 0x000ea8000c1e1500 */
[----:B-----5:R1:W-:Y:S02]  /*0970*/  STL [R1+0x1a4], R41 ;  /* 0x0001a42901007387 */ /* 0x0203e40000100800 */
[----:B-1----:R-:W-:Y:S02]  /*0980*/  IMAD R41, R2, 0x2, R40 ;  /* 0x0000000202297824 */ /* 0x002fe400078e0228 */
[----:B------:R1:W5:Y:S01]  /*0990*/  LDG.E.U16 R40, desc[UR8][R4.64] ;  /* 0x0000000804287981 */ /* 0x000362000c1e1500 */
[----:B0-----:R-:W-:Y:S02]  /*09a0*/  LEA R6, P0, R12, R24, 0x1 ;  /* 0x000000180c067211 */ /* 0x001fe400078008ff */
[----:B------:R-:W-:-:S05]  /*09b0*/  LEA R18, R2, R41, 0x1 ;  /* 0x0000002902127211 */ /* 0x000fca00078e08ff */
[----:B------:R-:W-:Y:S01]  /*09c0*/  IMAD R10, R2, 0x2, R18 ;  /* 0x00000002020a7824 */ /* 0x000fe200078e0212 */
[C---:B-1----:R-:W-:Y:S01]  /*09d0*/  LEA R4, P1, R17.reuse, R24, 0x1 ;  /* 0x0000001811047211 */ /* 0x042fe200078208ff */
[----:B---3--:R0:W-:Y:S03]  /*09e0*/  STL [R1+0x1a0], R7 ;  /* 0x0001a00701007387 */ /* 0x0081e60000100800 */
[-C--:B------:R-:W-:Y:S02]  /*09f0*/  LEA.HI.X.SX32 R5, R17, R0.reuse, 0x1, P1 ;  /* 0x0000000011057211 */ /* 0x080fe400008f0eff */
[----:B0-----:R-:W-:Y:S02]  /*0a00*/  LEA.HI.X.SX32 R7, R12, R0, 0x1, P0 ;  /* 0x000000000c077211 */ /* 0x001fe400000f0eff */
[----:B------:R-:W-:-:S03]  /*0a10*/  LEA R12, P0, R13, R24, 0x1 ;  /* 0x000000180d0c7211 */ /* 0x000fc600078008ff */
[----:B------:R0:W3:Y:S01]  /*0a20*/  LDG.E.U16 R9, desc[UR8][R6.64] ;  /* 0x0000000806097981 */ /* 0x0000e2000c1e1500 */
[----:B------:R-:W-:Y:S02]  /*0a30*/  LEA.HI.X.SX32 R13, R13, R0, 0x1, P0 ;  /* 0x000000000d0d7211 */ /* 0x000fe400000f0eff */
[----:B0-----:R-:W-:-:S04]  /*0a40*/  LEA R6, P0, R36, R24, 0x1 ;  /* 0x0000001824067211 */ /* 0x001fc800078008ff */
[----:B------:R-:W-:Y:S02]  /*0a50*/  LEA.HI.X.SX32 R7, R36, R0, 0x1, P0 ;  /* 0x0000000024077211 */ /* 0x000fe400000f0eff */
[----:B------:R-:W4:Y:S04]  /*0a60*/  LDG.E.U16 R36, desc[UR8][R12.64] ;  /* 0x000000080c247981 */ /* 0x000f28000c1e1500 */
[----:B-----5:R0:W-:Y:S02]  /*0a70*/  STL [R1+0x19c], R40 ;  /* 0x00019c2801007387 */ /* 0x0201e40000100800 */
[----:B0-----:R-:W-:-:S05]  /*0a80*/  IMAD R40, R2, 0x2, R10 ;  /* 0x0000000202287824 */ /* 0x001fca00078e020a */
[----:B------:R-:W-:Y:S04]  /*0a90*/  STL [R1+0x80], R40 ;  /* 0x0000802801007387 */ /* 0x000fe80000100800 */
[----:B--2---:R0:W-:Y:S04]  /*0aa0*/  STL [R1+0x198], R8 ;  /* 0x0001980801007387 */ /* 0x0041e80000100800 */
[----:B0-----:R0:W2:Y:S01]  /*0ab0*/  LDG.E.U16 R8, desc[UR8][R4.64] ;  /* 0x0000000804087981 */ /* 0x0010a2000c1e1500 */
[----:B------:R-:W-:-:S05]  /*0ac0*/  LEA R40, R2, R40, 0x1 ;  /* 0x0000002802287211 */ /* 0x000fca00078e08ff */
[C---:B------:R-:W-:Y:S01]  /*0ad0*/  IMAD R17, R2.reuse, 0x2, R40 ;  /* 0x0000000202117824 */ /* 0x040fe200078e0228 */
[----:B---3--:R1:W-:Y:S03]  /*0ae0*/  STL [R1+0x194], R9 ;  /* 0x0001940901007387 */ /* 0x0083e60000100800 */
[----:B-1----:R-:W-:Y:S01]  /*0af0*/  IMAD R9, R2, 0x2, R17 ;  /* 0x0000000202097824 */ /* 0x002fe200078e0211 */
[CC--:B0-----:R-:W-:Y:S02]  /*0b00*/  LEA R4, P1, R37.reuse, R24.reuse, 0x1 ;  /* 0x0000001825047211 */ /* 0x0c1fe400078208ff */
[C---:B------:R-:W-:Y:S02]  /*0b10*/  LEA R12, P0, R16.reuse, R24, 0x1 ;  /* 0x00000018100c7211 */ /* 0x040fe400078008ff */
[-C--:B------:R-:W-:Y:S02]  /*0b20*/  LEA.HI.X.SX32 R5, R37, R0.reuse, 0x1, P1 ;  /* 0x0000000025057211 */ /* 0x080fe400008f0eff */
[----:B------:R-:W-:-:S03]  /*0b30*/  LEA.HI.X.SX32 R13, R16, R0, 0x1, P0 ;  /* 0x00000000100d7211 */ /* 0x000fc600000f0eff */
[----:B------:R0:W3:Y:S04]  /*0b40*/  LDG.E.U16 R37, desc[UR8][R4.64] ;  /* 0x0000000804257981 */ /* 0x0000e8000c1e1500 */
[----:B------:R-:W5:Y:S04]  /*0b50*/  LDG.E.U16 R13, desc[UR8][R12.64] ;  /* 0x000000080c0d7981 */ /* 0x000f68000c1e1500 */
[----:B--2---:R1:W-:Y:S02]  /*0b60*/  STL [R1+0x190], R8 ;  /* 0x0001900801007387 */ /* 0x0043e40000100800 */
[----:B-1----:R-:W-:-:S05]  /*0b70*/  LEA R8, R2, R9, 0x1 ;  /* 0x0000000902087211 */ /* 0x002fca00078e08ff */
[----:B------:R-:W-:Y:S04]  /*0b80*/  STL [R1+0x74], R8 ;  /* 0x0000740801007387 */ /* 0x000fe80000100800 */
[----:B----4-:R1:W-:Y:S02]  /*0b90*/  STL [R1+0x18c], R36 ;  /* 0x00018c2401007387 */ /* 0x0103e40000100800 */
[C---:B-1----:R-:W-:Y:S02]  /*0ba0*/  IMAD R36, R2.reuse, 0x2, R8 ;  /* 0x0000000202247824 */ /* 0x042fe400078e0208 */
[----:B------:R1:W2:Y:S02]  /*0bb0*/  LDG.E.U16 R8, desc[UR8][R6.64] ;  /* 0x0000000806087981 */ /* 0x0002a4000c1e1500 */
[----:B------:R-:W-:Y:S01]  /*0bc0*/  IMAD R16, R2, 0x2, R36 ;  /* 0x0000000202107824 */ /* 0x000fe200078e0224 */
[----:B0-----:R-:W-:-:S02]  /*0bd0*/  LEA R4, P1, R29, R24, 0x1 ;  /* 0x000000181d047211 */ /* 0x001fc400078208ff */
[----:B-1----:R-:W-:-:S04]  /*0be0*/  LEA R6, P0, R28, R24, 0x1 ;  /* 0x000000181c067211 */ /* 0x002fc800078008ff */
[-C--:B------:R-:W-:Y:S02]  /*0bf0*/  LEA.HI.X.SX32 R7, R28, R0.reuse, 0x1, P0 ;  /* 0x000000001c077211 */ /* 0x080fe400000f0eff */
[----:B------:R-:W-:Y:S02]  /*0c00*/  LEA.HI.X.SX32 R5, R29, R0, 0x1, P1 ;  /* 0x000000001d057211 */ /* 0x000fe400008f0eff */
[C---:B------:R-:W-:Y:S02]  /*0c10*/  LEA R28, P0, R15.reuse, R24, 0x1 ;  /* 0x000000180f1c7211 */ /* 0x040fe400078008ff */
[----:B------:R-:W4:Y:S02]  /*0c20*/  LDG.E.U16 R7, desc[UR8][R6.64] ;  /* 0x0000000806077981 */ /* 0x000f24000c1e1500 */
[----:B------:R-:W-:Y:S02]  /*0c30*/  LEA.HI.X.SX32 R29, R15, R0, 0x1, P0 ;  /* 0x000000000f1d7211 */ /* 0x000fe400000f0eff */
[----:B------:R-:W-:Y:S01]  /*0c40*/  LEA R12, P0, R38, R24, 0x1 ;  /* 0x00000018260c7211 */ /* 0x000fe200078008ff */
[----:B------:R-:W4:Y:S04]  /*0c50*/  LDG.E.U16 R6, desc[UR8][R4.64] ;  /* 0x0000000804067981 */ /* 0x000f28000c1e1500 */
[----:B--2---:R0:W-:Y:S04]  /*0c60*/  STL [R1+0x188], R8 ;  /* 0x0001880801007387 */ /* 0x0041e80000100800 */
[----:B---3--:R1:W-:Y:S01]  /*0c70*/  STL [R1+0x184], R37 ;  /* 0x0001842501007387 */ /* 0x0083e20000100800 */
[----:B0-----:R-:W-:-:S05]  /*0c80*/  LEA R8, R2, R16, 0x1 ;  /* 0x0000001002087211 */ /* 0x001fca00078e08ff */
[----:B-1----:R-:W-:-:S05]  /*0c90*/  IMAD R37, R2, 0x2, R8 ;  /* 0x0000000202257824 */ /* 0x002fca00078e0208 */
[----:B------:R-:W-:Y:S04]  /*0ca0*/  STL [R1+0x68], R37 ;  /* 0x0000682501007387 */ /* 0x000fe80000100800 */
[----:B-----5:R0:W-:Y:S02]  /*0cb0*/  STL [R1+0x180], R13 ;  /* 0x0001800d01007387 */ /* 0x0201e40000100800 */
[----:B0-----:R-:W-:Y:S02]  /*0cc0*/  LEA.HI.X.SX32 R13, R38, R0, 0x1, P0 ;  /* 0x00000000260d7211 */ /* 0x001fe400000f0eff */
[----:B------:R0:W2:Y:S01]  /*0cd0*/  LDG.E.U16 R38, desc[UR8][R28.64] ;  /* 0x000000081c267981 */ /* 0x0000a2000c1e1500 */
[----:B------:R-:W-:-:S05]  /*0ce0*/  IMAD R37, R2, 0x2, R37 ;  /* 0x0000000202257824 */ /* 0x000fca00078e0225 */
[C---:B------:R-:W-:Y:S01]  /*0cf0*/  LEA R15, R2.reuse, R37, 0x1 ;  /* 0x00000025020f7211 */ /* 0x040fe200078e08ff */
[----:B----4-:R1:W-:Y:S04]  /*0d00*/  STL [R1+0x17c], R7 ;  /* 0x00017c0701007387 */ /* 0x0103e80000100800 */
[----:B------:R3:W-:Y:S01]  /*0d10*/  STL [R1+0x178], R6 ;  /* 0x0001780601007387 */ /* 0x0007e20000100800 */
[----:B-1----:R-:W-:-:S04]  /*0d20*/  IMAD R7, R2, 0x2, R15 ;  /* 0x0000000202077824 */ /* 0x002fc800078e020f */
[----:B---3--:R-:W-:Y:S01]  /*0d30*/  IMAD R6, R2, 0x2, R7 ;  /* 0x0000000202067824 */ /* 0x008fe200078e0207 */
[----:B------:R-:W-:-:S04]  /*0d40*/  LEA R4, P1, R39, R24, 0x1 ;  /* 0x0000001827047211 */ /* 0x000fc800078208ff */
[----:B------:R-:W-:Y:S01]  /*0d50*/  STL [R1+0x5c], R6 ;  /* 0x00005c0601007387 */ /* 0x000fe20000100800 */
[----:B------:R-:W-:Y:S02]  /*0d60*/  LEA.HI.X.SX32 R5, R39, R0, 0x1, P1 ;  /* 0x0000000027057211 */ /* 0x000fe400008f0eff */
[----:B0-----:R-:W-:-:S03]  /*0d70*/  LEA R28, P0, R14, R24, 0x1 ;  /* 0x000000180e1c7211 */ /* 0x001fc600078008ff */
[----:B------:R0:W3:Y:S01]  /*0d80*/  LDG.E.U16 R39, desc[UR8][R4.64] ;  /* 0x0000000804277981 */ /* 0x0000e2000c1e1500 */
[----:B------:R-:W-:Y:S02]  /*0d90*/  LEA.HI.X.SX32 R29, R14, R0, 0x1, P0 ;  /* 0x000000000e1d7211 */ /* 0x000fe400000f0eff */
[----:B0-----:R-:W-:-:S04]  /*0da0*/  LEA R4, P1, R33, R24, 0x1 ;  /* 0x0000001821047211 */ /* 0x001fc800078208ff */
[----:B------:R-:W-:-:S05]  /*0db0*/  LEA.HI.X.SX32 R5, R33, R0, 0x1, P1 ;  /* 0x0000000021057211 */ /* 0x000fca00008f0eff */
[----:B------:R-:W4:Y:S04]  /*0dc0*/  LDG.E.U16 R4, desc[UR8][R4.64] ;  /* 0x0000000804047981 */ /* 0x000f28000c1e1500 */
[----:B--2---:R0:W-:Y:S02]  /*0dd0*/  STL [R1+0x174], R38 ;  /* 0x0001742601007387 */ /* 0x0041e40000100800 */
[----:B0-----:R-:W-:Y:S02]  /*0de0*/  LEA R38, R2, R6, 0x1 ;  /* 0x0000000602267211 */ /* 0x001fe400078e08ff */
[----:B------:R0:W2:Y:S02]  /*0df0*/  LDG.E.U16 R6, desc[UR8][R12.64] ;  /* 0x000000080c067981 */ /* 0x0000a4000c1e1500 */
[----:B0-----:R-:W-:-:S04]  /*0e00*/  LEA R12, P0, R32, R24, 0x1 ;  /* 0x00000018200c7211 */ /* 0x001fc800078008ff */
[----:B------:R-:W-:Y:S02]  /*0e10*/  LEA.HI.X.SX32 R13, R32, R0, 0x1, P0 ;  /* 0x00000000200d7211 */ /* 0x000fe400000f0eff */
[----:B------:R0:W5:Y:S04]  /*0e20*/  LDG.E.U16 R32, desc[UR8][R28.64] ;  /* 0x000000081c207981 */ /* 0x000168000c1e1500 */
[----:B------:R-:W4:Y:S01]  /*0e30*/  LDG.E.U16 R12, desc[UR8][R12.64] ;  /* 0x000000080c0c7981 */ /* 0x000f22000c1e1500 */
[----:B------:R-:W-:Y:S01]  /*0e40*/  IMAD R14, R2, 0x2, R38 ;  /* 0x00000002020e7824 */ /* 0x000fe200078e0226 */
[----:B0-----:R-:W-:-:S04]  /*0e50*/  LEA R28, P0, R30, R24, 0x1 ;  /* 0x000000181e1c7211 */ /* 0x001fc800078008ff */
[----:B------:R-:W-:Y:S01]  /*0e60*/  LEA.HI.X.SX32 R29, R30, R0, 0x1, P0 ;  /* 0x000000001e1d7211 */ /* 0x000fe200000f0eff */
[----:B--2---:R0:W-:Y:S04]  /*0e70*/  STL [R1+0x170], R6 ;  /* 0x0001700601007387 */ /* 0x0041e80000100800 */
[----:B---3--:R1:W-:Y:S01]  /*0e80*/  STL [R1+0x16c], R39 ;  /* 0x00016c2701007387 */ /* 0x0083e20000100800 */
[----:B0-----:R-:W-:-:S05]  /*0e90*/  IMAD R6, R2, 0x2, R14 ;  /* 0x0000000202067824 */ /* 0x001fca00078e020e */
[----:B-1----:R-:W-:-:S05]  /*0ea0*/  LEA R39, R2, R6, 0x1 ;  /* 0x0000000602277211 */ /* 0x002fca00078e08ff */
[----:B------:R-:W-:Y:S04]  /*0eb0*/  STL [R1+0x50], R39 ;  /* 0x0000502701007387 */ /* 0x000fe80000100800 */
[----:B-----5:R0:W-:Y:S02]  /*0ec0*/  STL [R1+0x168], R32 ;  /* 0x0001682001007387 */ /* 0x0201e40000100800 */
[C---:B0-----:R-:W-:Y:S02]  /*0ed0*/  LEA R32, P0, R31.reuse, R24, 0x1 ;  /* 0x000000181f207211 */ /* 0x041fe400078008ff */
[----:B----4-:R-:W-:Y:S02]  /*0ee0*/  STL [R1+0x164], R12 ;  /* 0x0001640c01007387 */ /* 0x010fe40000100800 */
[----:B------:R-:W-:-:S02]  /*0ef0*/  LEA.HI.X.SX32 R33, R31, R0, 0x1, P0 ;  /* 0x000000001f217211 */ /* 0x000fc400000f0eff */
[----:B------:R0:W-:Y:S04]  /*0f00*/  STL [R1+0x160], R4 ;  /* 0x0001600401007387 */ /* 0x0001e80000100800 */
[----:B------:R-:W2:Y:S04]  /*0f10*/  LDG.E.U16 R33, desc[UR8][R32.64] ;  /* 0x0000000820217981 */ /* 0x000ea8000c1e1500 */
[----:B0-----:R0:W3:Y:S01]  /*0f20*/  LDG.E.U16 R4, desc[UR8][R28.64] ;  /* 0x000000081c047981 */ /* 0x0010e2000c1e1500 */
[----:B------:R-:W-:Y:S01]  /*0f30*/  LEA R30, P1, R41, R24, 0x1 ;  /* 0x00000018291e7211 */ /* 0x000fe200078208ff */
[----:B------:R-:W-:-:S03]  /*0f40*/  IMAD R39, R2, 0x2, R39 ;  /* 0x0000000202277824 */ /* 0x000fc600078e0227 */
[----:B------:R-:W-:Y:S01]  /*0f50*/  LEA.HI.X.SX32 R31, R41, R0, 0x1, P1 ;  /* 0x00000000291f7211 */ /* 0x000fe200008f0eff */
[----:B------:R-:W-:Y:S01]  /*0f60*/  IMAD R13, R2, 0x2, R39 ;  /* 0x00000002020d7824 */ /* 0x000fe200078e0227 */
[----:B0-----:R-:W-:-:S04]  /*0f70*/  LEA R28, P0, R40, R24, 0x1 ;  /* 0x00000018281c7211 */ /* 0x001fc800078008ff */
[----:B------:R-:W-:Y:S02]  /*0f80*/  LEA.HI.X.SX32 R29, R40, R0, 0x1, P0 ;  /* 0x00000000281d7211 */ /* 0x000fe400000f0eff */
[----:B------:R0:W4:Y:S01]  /*0f90*/  LDG.E.U16 R40, desc[UR8][R30.64] ;  /* 0x000000081e287981 */ /* 0x000122000c1e1500 */
[----:B------:R-:W-:-:S05]  /*0fa0*/  LEA R5, R2, R13, 0x1 ;  /* 0x0000000d02057211 */ /* 0x000fca00078e08ff */
[----:B------:R-:W-:Y:S01]  /*0fb0*/  IMAD R12, R2, 0x2, R5 ;  /* 0x00000002020c7824 */ /* 0x000fe200078e0205 */
[----:B0-----:R-:W-:-:S04]  /*0fc0*/  LEA R30, P0, R36, R24, 0x1 ;  /* 0x00000018241e7211 */ /* 0x001fc800078008ff */
[----:B------:R-:W-:Y:S01]  /*0fd0*/  LEA.HI.X.SX32 R31, R36, R0, 0x1, P0 ;  /* 0x00000000241f7211 */ /* 0x000fe200000f0eff */
[----:B------:R-:W-:Y:S01]  /*0fe0*/  STL [R1+0x48], R12 ;  /* 0x0000480c01007387 */ /* 0x000fe20000100800 */
[----:B------:R-:W-:-:S03]  /*0ff0*/  LEA R32, P1, R37, R24, 0x1 ;  /* 0x0000001825207211 */ /* 0x000fc600078208ff */
[----:B------:R0:W5:Y:S04]  /*1000*/  LDG.E.U16 R36, desc[UR8][R28.64] ;  /* 0x000000081c247981 */ /* 0x000168000c1e1500 */
[----:B------:R-:W4:Y:S01]  /*1010*/  LDG.E.U16 R31, desc[UR8][R30.64] ;  /* 0x000000081e1f7981 */ /* 0x000f22000c1e1500 */
[----:B0-----:R-:W-:-:S04]  /*1020*/  LEA R28, P0, R38, R24, 0x1 ;  /* 0x00000018261c7211 */ /* 0x001fc800078008ff */
[-C--:B------:R-:W-:Y:S01]  /*1030*/  LEA.HI.X.SX32 R29, R38, R0.reuse, 0x1, P0 ;  /* 0x00000000261d7211 */ /* 0x080fe200000f0eff */
[----:B---3--:R-:W-:Y:S04]  /*1040*/  STL [R1+0x15c], R4 ;  /* 0x00015c0401007387 */ /* 0x008fe80000100800 */
[----:B--2---:R0:W-:Y:S02]  /*1050*/  STL [R1+0x158], R33 ;  /* 0x0001582101007387 */ /* 0x0041e40000100800 */
[----:B0-----:R-:W-:-:S05]  /*1060*/  LEA.HI.X.SX32 R33, R37, R0, 0x1, P1 ;  /* 0x0000000025217211 */ /* 0x001fca00008f0eff */
[----:B------:R0:W2:Y:S02]  /*1070*/  LDG.E.U16 R38, desc[UR8][R32.64] ;  /* 0x0000000820267981 */ /* 0x0000a4000c1e1500 */
[----:B0-----:R-:W-:-:S04]  /*1080*/  LEA R32, P0, R39, R24, 0x1 ;  /* 0x0000001827207211 */ /* 0x001fc800078008ff */
[----:B------:R-:W-:Y:S02]  /*1090*/  LEA.HI.X.SX32 R33, R39, R0, 0x1, P0 ;  /* 0x0000000027217211 */ /* 0x000fe400000f0eff */
[----:B------:R0:W3:Y:S01]  /*10a0*/  LDG.E.U16 R39, desc[UR8][R28.64] ;  /* 0x000000081c277981 */ /* 0x0000e2000c1e1500 */
[----:B------:R-:W-:-:S05]  /*10b0*/  IMAD R41, R2, 0x2, R12 ;  /* 0x0000000202297824 */ /* 0x000fca00078e020c */
[C---:B------:R-:W-:Y:S01]  /*10c0*/  LEA R12, R2.reuse, R41, 0x1 ;  /* 0x00000029020c7211 */ /* 0x040fe200078e08ff */
[----:B----4-:R1:W-:Y:S04]  /*10d0*/  STL [R1+0x154], R40 ;  /* 0x0001542801007387 */ /* 0x0103e80000100800 */
[----:B------:R-:W-:-:S04]  /*10e0*/  IMAD R4, R2, 0x2, R12 ;  /* 0x0000000202047824 */ /* 0x000fc800078e020c */
[----:B-1----:R-:W-:Y:S01]  /*10f0*/  IMAD R40, R2, 0x2, R4 ;  /* 0x0000000202287824 */ /* 0x002fe200078e0204 */
[----:B------:R-:W-:-:S04]  /*1100*/  LEA R30, P1, R41, R24, 0x1 ;  /* 0x00000018291e7211 */ /* 0x000fc800078208ff */
[----:B------:R1:W-:Y:S04]  /*1110*/  STL [R1+0x2c], R40 ;  /* 0x00002c2801007387 */ /* 0x0003e80000100800 */
[----:B-----5:R4:W-:Y:S01]  /*1120*/  STL [R1+0x150], R36 ;  /* 0x0001502401007387 */ /* 0x0209e20000100800 */
[----:B-1----:R-:W-:-:S03]  /*1130*/  LEA R40, R2, R40, 0x1 ;  /* 0x0000002802287211 */ /* 0x002fc600078e08ff */
[----:B------:R1:W-:Y:S02]  /*1140*/  STL [R1+0x14c], R31 ;  /* 0x00014c1f01007387 */ /* 0x0003e40000100800 */
[----:B----4-:R-:W-:-:S04]  /*1150*/  IMAD R36, R2, 0x2, R40 ;  /* 0x0000000202247824 */ /* 0x010fc800078e0228 */
[----:B------:R-:W-:Y:S01]  /*1160*/  IMAD R37, R2, 0x2, R36 ;  /* 0x0000000202257824 */ /* 0x000fe200078e0224 */
[----:B-1----:R-:W-:Y:S02]  /*1170*/  LEA.HI.X.SX32 R31, R41, R0, 0x1, P1 ;  /* 0x00000000291f7211 */ /* 0x002fe400008f0eff */
[----:B------:R1:W4:Y:S01]  /*1180*/  LDG.E.U16 R41, desc[UR8][R32.64] ;  /* 0x0000000820297981 */ /* 0x000322000c1e1500 */
[----:B0-----:R-:W-:-:S04]  /*1190*/  LEA R28, P0, R40, R24, 0x1 ;  /* 0x00000018281c7211 */ /* 0x001fc800078008ff */
[----:B------:R-:W-:Y:S01]  /*11a0*/  LEA.HI.X.SX32 R29, R40, R0, 0x1, P0 ;  /* 0x00000000281d7211 */ /* 0x000fe200000f0eff */
[----:B--2---:R0:W-:Y:S02]  /*11b0*/  STL [R1+0x148], R38 ;  /* 0x0001482601007387 */ /* 0x0041e40000100800 */
[----:B0-----:R-:W-:-:S05]  /*11c0*/  LEA R38, R2, R37, 0x1 ;  /* 0x0000002502267211 */ /* 0x001fca00078e08ff */
[----:B------:R0:W-:Y:S04]  /*11d0*/  STL [R1+0x28], R38 ;  /* 0x0000282601007387 */ /* 0x0001e80000100800 */
[----:B---3--:R2:W-:Y:S01]  /*11e0*/  STL [R1+0x144], R39 ;  /* 0x0001442701007387 */ /* 0x0085e20000100800 */
[----:B0-----:R-:W-:-:S03]  /*11f0*/  IMAD R38, R2, 0x2, R38 ;  /* 0x0000000202267824 */ /* 0x001fc600078e0226 */
[----:B--2---:R0:W2:Y:S02]  /*1200*/  LDG.E.U16 R39, desc[UR8][R30.64] ;  /* 0x000000081e277981 */ /* 0x0040a4000c1e1500 */
[----:B-1----:R-:W-:-:S04]  /*1210*/  LEA R32, P0, R38, R24, 0x1 ;  /* 0x0000001826207211 */ /* 0x002fc800078008ff */
[----:B------:R-:W-:Y:S01]  /*1220*/  LEA.HI.X.SX32 R33, R38, R0, 0x1, P0 ;  /* 0x0000000026217211 */ /* 0x000fe200000f0eff */
[----:B0-----:R-:W-:-:S05]  /*1230*/  IMAD R30, R2, 0x2, R38 ;  /* 0x00000002021e7824 */ /* 0x001fca00078e0226 */
[----:B------:R0:W3:Y:S01]  /*1240*/  LDG.E.U16 R33, desc[UR8][R32.64] ;  /* 0x0000000820217981 */ /* 0x0000e2000c1e1500 */
[----:B------:R-:W-:-:S03]  /*1250*/  LEA R31, R2, R30, 0x1 ;  /* 0x0000001e021f7211 */ /* 0x000fc600078e08ff */
[----:B------:R1:W5:Y:S02]  /*1260*/  LDG.E.U16 R38, desc[UR8][R28.64] ;  /* 0x000000081c267981 */ /* 0x000364000c1e1500 */
[----:B0-----:R-:W-:-:S04]  /*1270*/  IMAD R32, R2, 0x2, R31 ;  /* 0x0000000202207824 */ /* 0x001fc800078e021f */
[----:B------:R-:W-:-:S05]  /*1280*/  IMAD R40, R2, 0x2, R32 ;  /* 0x0000000202287824 */ /* 0x000fca00078e0220 */
[----:B-1----:R-:W-:-:S04]  /*1290*/  LEA R28, P0, R40, R24, 0x1 ;  /* 0x00000018281c7211 */ /* 0x002fc800078008ff */
[----:B------:R-:W-:-:S06]  /*12a0*/  LEA.HI.X.SX32 R29, R40, R0, 0x1, P0 ;  /* 0x00000000281d7211 */ /* 0x000fcc00000f0eff */
[----:B------:R0:W3:Y:S04]  /*12b0*/  LDG.E.U16 R29, desc[UR8][R28.64] ;  /* 0x000000081c1d7981 */ /* 0x0000e8000c1e1500 */
[----:B----4-:R1:W-:Y:S02]  /*12c0*/  STL [R1+0x140], R41 ;  /* 0x0001402901007387 */ /* 0x0103e40000100800 */
[----:B-1----:R-:W0:Y:S01]  /*12d0*/  S2R R41, SR_TID.X ;  /* 0x0000000000297919 */ /* 0x002e220000002100 */
[----:B------:R-:W-:Y:S02]  /*12e0*/  LEA R40, R2, R40, 0x1 ;  /* 0x0000002802287211 */ /* 0x000fe400078e08ff */
[----:B0-----:R-:W-:-:S04]  /*12f0*/  SHF.R.S32.HI R28, RZ, 0x8, R41 ;  /* 0x00000008ff1c7819 */ /* 0x001fc80000011429 */
[----:B------:R-:W-:Y:S01]  /*1300*/  SGXT R28, R28, 0x1 ;  /* 0x000000011c1c781a */ /* 0x000fe20000000200 */
[----:B--2---:R0:W-:Y:S02]  /*1310*/  STL [R1+0x13c], R39 ;  /* 0x00013c2701007387 */ /* 0x0041e40000100800 */
[----:B0-----:R-:W-:Y:S02]  /*1320*/  LOP3.LUT R39, R41, 0xff, RZ, 0xc0, !PT ;  /* 0x000000ff29277812 */ /* 0x001fe400078ec0ff */
[----:B-----5:R-:W-:Y:S04]  /*1330*/  STL [R1+0x138], R38 ;  /* 0x0001382601007387 */ /* 0x020fe80000100800 */
[----:B---3--:R0:W-:Y:S02]  /*1340*/  STL [R1+0x134], R33 ;  /* 0x0001342101007387 */ /* 0x0081e40000100800 */
[----:B0-----:R-:W-:-:S05]  /*1350*/  IMAD R33, R2, 0x2, R40 ;  /* 0x0000000202217824 */ /* 0x001fca00078e0228 */
[----:B------:R-:W-:Y:S01]  /*1360*/  LEA R41, R2, R33, 0x1 ;  /* 0x0000002102297211 */ /* 0x000fe200078e08ff */
[----:B------:R-:W-:-:S04]  /*1370*/  IMAD.SHL.U32 R38, R39, 0x2, RZ ;  /* 0x0000000227267824 */ /* 0x000fc800078e00ff */
[----:B------:R-:W-:Y:S01]  /*1380*/  IMAD R39, R2, 0x2, R41 ;  /* 0x0000000202277824 */ /* 0x000fe200078e0229 */
[----:B------:R-:W-:Y:S01]  /*1390*/  LOP3.LUT R38, R38, 0x210, R28, 0x78, !PT ;  /* 0x0000021026267812 */ /* 0x000fe200078e781c */
[----:B------:R0:W-:Y:S03]  /*13a0*/  STL [R1+0x130], R29 ;  /* 0x0001301d01007387 */ /* 0x0001e60000100800 */
[----:B------:R-:W-:-:S04]  /*13b0*/  LEA R28, P0, R39, R24, 0x1 ;  /* 0x00000018271c7211 */ /* 0x000fc800078008ff */
[----:B0-----:R-:W-:-:S06]  /*13c0*/  LEA.HI.X.SX32 R29, R39, R0, 0x1, P0 ;  /* 0x00000000271d7211 */ /* 0x001fcc00000f0eff */
[----:B------:R0:W2:Y:S02]  /*13d0*/  LDG.E.U16 R29, desc[UR8][R28.64] ;  /* 0x000000081c1d7981 */ /* 0x0000a4000c1e1500 */
[C---:B0-----:R-:W-:Y:S02]  /*13e0*/  LEA R28, P0, R35.reuse, R24, 0x1 ;  /* 0x00000018231c7211 */ /* 0x041fe400078008ff */
[----:B--2---:R0:W-:Y:S02]  /*13f0*/  STL [R1+0x12c], R29 ;  /* 0x00012c1d01007387 */ /* 0x0041e40000100800 */
[----:B0-----:R-:W-:-:S05]  /*1400*/  LEA.HI.X.SX32 R29, R35, R0, 0x1, P0 ;  /* 0x00000000231d7211 */ /* 0x001fca00000f0eff */
[----:B------:R0:W2:Y:S02]  /*1410*/  LDG.E.U16 R35, desc[UR8][R28.64] ;  /* 0x000000081c237981 */ /* 0x0000a4000c1e1500 */
[----:B0-----:R-:W-:-:S04]  /*1420*/  LEA R28, P0, R34, R24, 0x1 ;  /* 0x00000018221c7211 */ /* 0x001fc800078008ff */
[----:B------:R-:W-:-:S05]  /*1430*/  LEA.HI.X.SX32 R29, R34, R0, 0x1, P0 ;  /* 0x00000000221d7211 */ /* 0x000fca00000f0eff */
[----:B------:R0:W3:Y:S02]  /*1440*/  LDG.E.U16 R34, desc[UR8][R28.64] ;  /* 0x000000081c227981 */ /* 0x0000e4000c1e1500 */
[----:B0-----:R-:W-:-:S04]  /*1450*/  LEA R28, P0, R27, R24, 0x1 ;  /* 0x000000181b1c7211 */ /* 0x001fc800078008ff */
[----:B------:R-:W-:Y:S01]  /*1460*/  LEA.HI.X.SX32 R29, R27, R0, 0x1, P0 ;  /* 0x000000001b1d7211 */ /* 0x000fe200000f0eff */
[----:B--2---:R0:W-:Y:S04]  /*1470*/  STL [R1+0x128], R35 ;  /* 0x0001282301007387 */ /* 0x0041e80000100800 */
[----:B0-----:R0:W2:Y:S02]  /*1480*/  LDG.E.U16 R35, desc[UR8][R28.64] ;  /* 0x000000081c237981 */ /* 0x0010a4000c1e1500 */
[----:B0-----:R-:W-:-:S04]  /*1490*/  LEA R28, P0, R26, R24, 0x1 ;  /* 0x000000181a1c7211 */ /* 0x001fc800078008ff */
[----:B------:R-:W-:Y:S02]  /*14a0*/  LEA.HI.X.SX32 R29, R26, R0, 0x1, P0 ;  /* 0x000000001a1d7211 */ /* 0x000fe400000f0eff */
[----:B------:R-:W-:-:S04]  /*14b0*/  LEA R26, P0, R25, R24, 0x1 ;  /* 0x00000018191a7211 */ /* 0x000fc800078008ff */
[----:B------:R-:W4:Y:S01]  /*14c0*/  LDG.E.U16 R29, desc[UR8][R28.64] ;  /* 0x000000081c1d7981 */ /* 0x000f22000c1e1500 */
[----:B------:R-:W-:-:S03]  /*14d0*/  LEA.HI.X.SX32 R27, R25, R0, 0x1, P0 ;  /* 0x00000000191b7211 */ /* 0x000fc600000f0eff */
[----:B---3--:R0:W-:Y:S04]  /*14e0*/  STL [R1+0x124], R34 ;  /* 0x0001242201007387 */ /* 0x0081e80000100800 */
[----:B0-----:R0:W3:Y:S02]  /*14f0*/  LDG.E.U16 R34, desc[UR8][R26.64] ;  /* 0x000000081a227981 */ /* 0x0010e4000c1e1500 */
[----:B0-----:R-:W-:-:S04]  /*1500*/  LEA R26, P0, R23, R24, 0x1 ;  /* 0x00000018171a7211 */ /* 0x001fc800078008ff */
[----:B------:R-:W-:Y:S01]  /*1510*/  LEA.HI.X.SX32 R27, R23, R0, 0x1, P0 ;  /* 0x00000000171b7211 */ /* 0x000fe200000f0eff */
[----:B--2---:R0:W-:Y:S04]  /*1520*/  STL [R1+0x120], R35 ;  /* 0x0001202301007387 */ /* 0x0041e80000100800 */
[----:B0-----:R0:W2:Y:S02]  /*1530*/  LDG.E.U16 R35, desc[UR8][R26.64] ;  /* 0x000000081a237981 */ /* 0x0010a4000c1e1500 */
[----:B0-----:R-:W-:-:S04]  /*1540*/  LEA R26, P0, R22, R24, 0x1 ;  /* 0x00000018161a7211 */ /* 0x001fc800078008ff */
[----:B------:R-:W-:Y:S02]  /*1550*/  LEA.HI.X.SX32 R27, R22, R0, 0x1, P0 ;  /* 0x00000000161b7211 */ /* 0x000fe400000f0eff */
[----:B------:R-:W-:-:S03]  /*1560*/  LEA R22, P0, R21, R24, 0x1 ;  /* 0x0000001815167211 */ /* 0x000fc600078008ff */
[----:B------:R-:W5:Y:S01]  /*1570*/  LDG.E.U16 R25, desc[UR8][R26.64] ;  /* 0x000000081a197981 */ /* 0x000f62000c1e1500 */
[----:B------:R-:W-:-:S05]  /*1580*/  LEA.HI.X.SX32 R23, R21, R0, 0x1, P0 ;  /* 0x0000000015177211 */ /* 0x000fca00000f0eff */
[----:B------:R0:W5:Y:S02]  /*1590*/  LDG.E.U16 R28, desc[UR8][R22.64] ;  /* 0x00000008161c7981 */ /* 0x000164000c1e1500 */
[----:B0-----:R-:W-:-:S04]  /*15a0*/  LEA R22, P0, R20, R24, 0x1 ;  /* 0x0000001814167211 */ /* 0x001fc800078008ff */
[----:B------:R-:W-:Y:S01]  /*15b0*/  LEA.HI.X.SX32 R23, R20, R0, 0x1, P0 ;  /* 0x0000000014177211 */ /* 0x000fe200000f0eff */
[----:B----4-:R0:W-:Y:S01]  /*15c0*/  STL [R1+0x11c], R29 ;  /* 0x00011c1d01007387 */ /* 0x0101e20000100800 */
[----:B------:R-:W-:-:S04]  /*15d0*/  LEA R20, P0, R19, R24, 0x1 ;  /* 0x0000001813147211 */ /* 0x000fc800078008ff */
[----:B------:R-:W-:Y:S01]  /*15e0*/  LEA.HI.X.SX32 R21, R19, R0, 0x1, P0 ;  /* 0x0000000013157211 */ /* 0x000fe200000f0eff */
[----:B0-----:R-:W4:Y:S04]  /*15f0*/  LDG.E.U16 R29, desc[UR8][R22.64] ;  /* 0x00000008161d7981 */ /* 0x001f28000c1e1500 */
[----:B---3--:R0:W-:Y:S04]  /*1600*/  STL [R1+0x118], R34 ;  /* 0x0001182201007387 */ /* 0x0081e80000100800 */
[----:B0-----:R0:W3:Y:S02]  /*1610*/  LDG.E.U16 R34, desc[UR8][R20.64] ;  /* 0x0000000814227981 */ /* 0x0010e4000c1e1500 */
[----:B0-----:R-:W-:-:S04]  /*1620*/  LEA R20, P0, R42, R24, 0x1 ;  /* 0x000000182a147211 */ /* 0x001fc800078008ff */
[----:B------:R-:W-:-:S05]  /*1630*/  LEA.HI.X.SX32 R21, R42, R0, 0x1, P0 ;  /* 0x000000002a157211 */ /* 0x000fca00000f0eff */
[----:B------:R0:W3:Y:S02]  /*1640*/  LDG.E.U16 R23, desc[UR8][R20.64] ;  /* 0x0000000814177981 */ /* 0x0000e4000c1e1500 */
        /* <DEDUP_REMOVED lines=19> */
[----:B------:R-:W-:Y:S01]  /*1780*/  LEA.HI.X.SX32 R21, R49, R0, 0x1, P0 ;  /* 0x0000000031157211 */ /* 0x000fe200000f0eff */
[----:B--2---:R-:W-:Y:S04]  /*1790*/  STL [R1+0x114], R35 ;  /* 0x0001142301007387 */ /* 0x004fe80000100800 */
[----:B-----5:R0:W-:Y:S04]  /*17a0*/  STL [R1+0x110], R25 ;  /* 0x0001101901007387 */ /* 0x0201e80000100800 */
[----:B0-----:R0:W2:Y:S02]  /*17b0*/  LDG.E.U16 R25, desc[UR8][R20.64] ;  /* 0x0000000814197981 */ /* 0x0010a4000c1e1500 */
[----:B0-----:R-:W-:-:S04]  /*17c0*/  LEA R20, P0, R50, R24, 0x1 ;  /* 0x0000001832147211 */ /* 0x001fc800078008ff */
[----:B------:R-:W-:Y:S01]  /*17d0*/  LEA.HI.X.SX32 R21, R50, R0, 0x1, P0 ;  /* 0x0000000032157211 */ /* 0x000fe200000f0eff */
[----:B------:R0:W-:Y:S04]  /*17e0*/  STL [R1+0x10c], R28 ;  /* 0x00010c1c01007387 */ /* 0x0001e80000100800 */
[----:B0-----:R0:W5:Y:S02]  /*17f0*/  LDG.E.U16 R28, desc[UR8][R20.64] ;  /* 0x00000008141c7981 */ /* 0x001164000c1e1500 */
[----:B0-----:R-:W-:-:S04]  /*1800*/  LEA R20, P0, R52, R24, 0x1 ;  /* 0x0000001834147211 */ /* 0x001fc800078008ff */
[----:B------:R-:W-:Y:S01]  /*1810*/  LEA.HI.X.SX32 R21, R52, R0, 0x1, P0 ;  /* 0x0000000034157211 */ /* 0x000fe200000f0eff */
[----:B----4-:R0:W-:Y:S04]  /*1820*/  STL [R1+0x108], R29 ;  /* 0x0001081d01007387 */ /* 0x0101e80000100800 */
[----:B0-----:R0:W4:Y:S02]  /*1830*/  LDG.E.U16 R29, desc[UR8][R20.64] ;  /* 0x00000008141d7981 */ /* 0x001124000c1e1500 */
[----:B0-----:R-:W-:-:S04]  /*1840*/  LEA R20, P0, R51, R24, 0x1 ;  /* 0x0000001833147211 */ /* 0x001fc800078008ff */
[----:B------:R-:W-:Y:S01]  /*1850*/  LEA.HI.X.SX32 R21, R51, R0, 0x1, P0 ;  /* 0x0000000033157211 */ /* 0x000fe200000f0eff */
[----:B---3--:R0:W-:Y:S04]  /*1860*/  STL [R1+0x104], R34 ;  /* 0x0001042201007387 */ /* 0x0081e80000100800 */
[----:B0-----:R0:W3:Y:S02]  /*1870*/  LDG.E.U16 R34, desc[UR8][R20.64] ;  /* 0x0000000814227981 */ /* 0x0010e4000c1e1500 */
[----:B0-----:R-:W-:-:S04]  /*1880*/  LEA R20, P0, R18, R24, 0x1 ;  /* 0x0000001812147211 */ /* 0x001fc800078008ff */
[----:B------:R-:W-:-:S05]  /*1890*/  LEA.HI.X.SX32 R21, R18, R0, 0x1, P0 ;  /* 0x0000000012157211 */ /* 0x000fca00000f0eff */
[----:B------:R-:W3:Y:S01]  /*18a0*/  LDG.E.U16 R35, desc[UR8][R20.64] ;  /* 0x0000000814237981 */ /* 0x000ee2000c1e1500 */
[----:B------:R-:W-:-:S03]  /*18b0*/  LEA R18, P0, R17, R24, 0x1 ;  /* 0x0000001811127211 */ /* 0x000fc600078008ff */
[----:B------:R-:W-:Y:S04]  /*18c0*/  STL [R1+0x100], R23 ;  /* 0x0001001701007387 */ /* 0x000fe80000100800 */
[----:B------:R0:W-:Y:S02]  /*18d0*/  STL [R1+0xfc], R19 ;  /* 0x0000fc1301007387 */ /* 0x0001e40000100800 */
[----:B0-----:R-:W-:-:S05]  /*18e0*/  LEA.HI.X.SX32 R19, R17, R0, 0x1, P0 ;  /* 0x0000000011137211 */ /* 0x001fca00000f0eff */
[----:B------:R0:W3:Y:S02]  /*18f0*/  LDG.E.U16 R23, desc[UR8][R18.64] ;  /* 0x0000000812177981 */ /* 0x0000e4000c1e1500 */
[----:B0-----:R-:W-:-:S04]  /*1900*/  LEA R18, P0, R16, R24, 0x1 ;  /* 0x0000001810127211 */ /* 0x001fc800078008ff */
[----:B------:R-:W-:Y:S02]  /*1910*/  LEA.HI.X.SX32 R19, R16, R0, 0x1, P0 ;  /* 0x0000000010137211 */ /* 0x000fe400000f0eff */
[----:B------:R-:W-:-:S04]  /*1920*/  LEA R16, P0, R15, R24, 0x1 ;  /* 0x000000180f107211 */ /* 0x000fc800078008ff */
[----:B------:R-:W-:-:S05]  /*1930*/  LEA.HI.X.SX32 R17, R15, R0, 0x1, P0 ;  /* 0x000000000f117211 */ /* 0x000fca00000f0eff */
[----:B------:R0:W3:Y:S04]  /*1940*/  LDG.E.U16 R21, desc[UR8][R16.64] ;  /* 0x0000000810157981 */ /* 0x0000e8000c1e1500 */
[----:B------:R1:W-:Y:S01]  /*1950*/  STL [R1+0xf8], R22 ;  /* 0x0000f81601007387 */ /* 0x0003e20000100800 */
[----:B0-----:R-:W-:-:S04]  /*1960*/  LEA R16, P0, R14, R24, 0x1 ;  /* 0x000000180e107211 */ /* 0x001fc800078008ff */
[----:B------:R-:W-:Y:S01]  /*1970*/  LEA.HI.X.SX32 R17, R14, R0, 0x1, P0 ;  /* 0x000000000e117211 */ /* 0x000fe200000f0eff */
[----:B-1----:R-:W3:Y:S04]  /*1980*/  LDG.E.U16 R22, desc[UR8][R18.64] ;  /* 0x0000000812167981 */ /* 0x002ee8000c1e1500 */
[----:B------:R-:W3:Y:S04]  /*1990*/  LDG.E.U16 R20, desc[UR8][R16.64] ;  /* 0x0000000810147981 */ /* 0x000ee8000c1e1500 */
[----:B------:R-:W-:Y:S04]  /*19a0*/  STL [R1+0xf4], R43 ;  /* 0x0000f42b01007387 */ /* 0x000fe80000100800 */
[----:B------:R-:W-:Y:S04]  /*19b0*/  STL [R1+0xf0], R42 ;  /* 0x0000f02a01007387 */ /* 0x000fe80000100800 */
[----:B------:R0:W-:Y:S04]  /*19c0*/  STL [R1+0xec], R26 ;  /* 0x0000ec1a01007387 */ /* 0x0001e80000100800 */
[----:B0-----:R-:W3:Y:S01]  /*19d0*/  LDL.LU R26, [R1+0x8] ;  /* 0x00000800011a7983 */ /* 0x001ee20000300800 */
[----:B------:R-:W-:-:S03]  /*19e0*/  LEA R14, P0, R13, R24, 0x1 ;  /* 0x000000180d0e7211 */ /* 0x000fc600078008ff */
[----:B------:R0:W-:Y:S01]  /*19f0*/  STL [R1+0xe8], R27 ;  /* 0x0000e81b01007387 */ /* 0x0001e20000100800 */
[----:B------:R-:W-:-:S05]  /*1a00*/  LEA.HI.X.SX32 R15, R13, R0, 0x1, P0 ;  /* 0x000000000d0f7211 */ /* 0x000fca00000f0eff */
[----:B------:R1:W3:Y:S04]  /*1a10*/  LDG.E.U16 R19, desc[UR8][R14.64] ;  /* 0x000000080e137981 */ /* 0x0002e8000c1e1500 */
[----:B0-----:R-:W3:Y:S01]  /*1a20*/  LDL.LU R27, [R1+0x4] ;  /* 0x00000400011b7983 */ /* 0x001ee20000300800 */
[----:B-1----:R-:W-:-:S04]  /*1a30*/  LEA R14, P0, R12, R24, 0x1 ;  /* 0x000000180c0e7211 */ /* 0x002fc800078008ff */
[----:B------:R-:W-:Y:S02]  /*1a40*/  LEA.HI.X.SX32 R15, R12, R0, 0x1, P0 ;  /* 0x000000000c0f7211 */ /* 0x000fe400000f0eff */
[----:B------:R-:W-:-:S03]  /*1a50*/  LEA R12, P0, R36, R24, 0x1 ;  /* 0x00000018240c7211 */ /* 0x000fc600078008ff */
[----:B------:R-:W3:Y:S01]  /*1a60*/  LDG.E.U16 R18, desc[UR8][R14.64] ;  /* 0x000000080e127981 */ /* 0x000ee2000c1e1500 */
[----:B------:R-:W-:-:S05]  /*1a70*/  LEA.HI.X.SX32 R13, R36, R0, 0x1, P0 ;  /* 0x00000000240d7211 */ /* 0x000fca00000f0eff */
[----:B------:R0:W3:Y:S02]  /*1a80*/  LDG.E.U16 R17, desc[UR8][R12.64] ;  /* 0x000000080c117981 */ /* 0x0000e4000c1e1500 */
[----:B0-----:R-:W-:-:S04]  /*1a90*/  LEA R12, P0, R30, R24, 0x1 ;  /* 0x000000181e0c7211 */ /* 0x001fc800078008ff */
[----:B------:R-:W-:-:S05]  /*1aa0*/  LEA.HI.X.SX32 R13, R30, R0, 0x1, P0 ;  /* 0x000000001e0d7211 */ /* 0x000fca00000f0eff */
[----:B------:R0:W3:Y:S01]  /*1ab0*/  LDG.E.U16 R15, desc[UR8][R12.64] ;  /* 0x000000080c0f7981 */ /* 0x0000e2000c1e1500 */
[----:B------:R-:W-:Y:S01]  /*1ac0*/  IMAD R16, R2, 0x2, R39 ;  /* 0x0000000202107824 */ /* 0x000fe200078e0227 */
[----:B0-----:R-:W-:-:S04]  /*1ad0*/  LEA R12, P0, R40, R24, 0x1 ;  /* 0x00000018280c7211 */ /* 0x001fc800078008ff */
[----:B------:R-:W-:-:S05]  /*1ae0*/  LEA.HI.X.SX32 R13, R40, R0, 0x1, P0 ;  /* 0x00000000280d7211 */ /* 0x000fca00000f0eff */
[----:B------:R0:W3:Y:S04]  /*1af0*/  LDG.E.U16 R14, desc[UR8][R12.64] ;  /* 0x000000080c0e7981 */ /* 0x0000e8000c1e1500 */
[----:B--2---:R1:W-:Y:S04]  /*1b00*/  STL [R1+0xe4], R25 ;  /* 0x0000e41901007387 */ /* 0x0043e80000100800 */
[----:B-1----:R-:W2:Y:S04]  /*1b10*/  LDL.LU R25, [R1+0xc] ;  /* 0x00000c0001197983 */ /* 0x002ea80000300800 */
[----:B-----5:R1:W-:Y:S04]  /*1b20*/  STL [R1+0xe0], R28 ;  /* 0x0000e01c01007387 */ /* 0x0203e80000100800 */
[----:B-1----:R-:W5:Y:S04]  /*1b30*/  LDL.LU R28, [R1+0x10] ;  /* 0x00001000011c7983 */ /* 0x002f680000300800 */
[----:B----4-:R1:W-:Y:S04]  /*1b40*/  STL [R1+0xdc], R29 ;  /* 0x0000dc1d01007387 */ /* 0x0103e80000100800 */
[----:B-1----:R-:W4:Y:S01]  /*1b50*/  LDL.LU R29, [R1+0x14] ;  /* 0x00001400011d7983 */ /* 0x002f220000300800 */
[----:B0-----:R-:W-:-:S04]  /*1b60*/  LEA R12, P0, R16, R24, 0x1 ;  /* 0x00000018100c7211 */ /* 0x001fc800078008ff */
[----:B------:R-:W-:-:S05]  /*1b70*/  LEA.HI.X.SX32 R13, R16, R0, 0x1, P0 ;  /* 0x00000000100d7211 */ /* 0x000fca00000f0eff */
[----:B------:R0:W4:Y:S04]  /*1b80*/  LDG.E.U16 R36, desc[UR8][R12.64] ;  /* 0x000000080c247981 */ /* 0x000128000c1e1500 */
[----:B---3--:R1:W-:Y:S04]  /*1b90*/  STL [R1+0xd8], R34 ;  /* 0x0000d82201007387 */ /* 0x0083e80000100800 */
[----:B-1----:R-:W3:Y:S04]  /*1ba0*/  LDL.LU R34, [R1+0x18] ;  /* 0x0000180001227983 */ /* 0x002ee80000300800 */
[----:B------:R1:W-:Y:S04]  /*1bb0*/  STL [R1+0xd4], R35 ;  /* 0x0000d42301007387 */ /* 0x0003e80000100800 */
[----:B-1----:R-:W3:Y:S04]  /*1bc0*/  LDL.LU R35, [R1] ;  /* 0x0000000001237983 */ /* 0x002ee80000300800 */
[----:B------:R1:W-:Y:S02]  /*1bd0*/  STL [R1+0xd0], R23 ;  /* 0x0000d01701007387 */ /* 0x0003e40000100800 */
[----:B-1----:R-:W1:Y:S01]  /*1be0*/  S2R R23, SR_TID.X ;  /* 0x0000000000177919 */ /* 0x002e620000002100 */
[----:B------:R-:W-:-:S09]  /*1bf0*/  ULEA UR6, UR6, UR4, 0x18 ;  /* 0x0000000406067291 */ /* 0x000fd2000f8ec0ff */
[----:B------:R0:W-:Y:S01]  /*1c00*/  STS.U16 [R38+UR6], R61 ;  /* 0x0000003d26007988 */ /* 0x0001e20008000406 */
[----:B-1----:R-:W-:-:S04]  /*1c10*/  SHF.R.U32.HI R23, RZ, 0x8, R23 ;  /* 0x00000008ff177819 */ /* 0x002fc80000011617 */
[----:B------:R-:W-:Y:S01]  /*1c20*/  SGXT.U32 R23, R23, 0x1 ;  /* 0x000000011717781a */ /* 0x000fe20000000000 */
[----:B------:R1:W-:Y:S04]  /*1c30*/  STL [R1+0xcc], R22 ;  /* 0x0000cc1601007387 */ /* 0x0003e80000100800 */
[----:B------:R-:W-:Y:S01]  /*1c40*/  IMAD R23, R23, R2, RZ ;  /* 0x0000000217177224 */ /* 0x000fe200078e02ff */
[----:B------:R1:W-:Y:S04]  /*1c50*/  STL [R1+0xc8], R21 ;  /* 0x0000c81501007387 */ /* 0x0003e80000100800 */
[----:B------:R1:W-:Y:S01]  /*1c60*/  STL [R1+0xc4], R20 ;  /* 0x0000c41401007387 */ /* 0x0003e20000100800 */
[----:B------:R-:W-:-:S03]  /*1c70*/  LEA R23, R2, R23, 0x1 ;  /* 0x0000001702177211 */ /* 0x000fc600078e08ff */
[----:B0-----:R-:W3:Y:S02]  /*1c80*/  LDL.LU R61, [R1+0x474] ;  /* 0x00047400013d7983 */ /* 0x001ee40000300800 */
[----:B------:R-:W-:-:S05]  /*1c90*/  IMAD R23, R2, 0x2, R23 ;  /* 0x0000000202177824 */ /* 0x000fca00078e0217 */
[----:B------:R-:W-:-:S04]  /*1ca0*/  LEA R12, P0, R23, R24, 0x1 ;  /* 0x00000018170c7211 */ /* 0x000fc800078008ff */
[----:B------:R-:W-:-:S05]  /*1cb0*/  LEA.HI.X.SX32 R13, R23, R0, 0x1, P0 ;  /* 0x00000000170d7211 */ /* 0x000fca00000f0eff */
[----:B------:R0:W3:Y:S02]  /*1cc0*/  LDG.E.U16 R30, desc[UR8][R12.64] ;  /* 0x000000080c1e7981 */ /* 0x0000e4000c1e1500 */
[----:B0-----:R-:W-:-:S04]  /*1cd0*/  LEA R12, P0, R26, R24, 0x1 ;  /* 0x000000181a0c7211 */ /* 0x001fc800078008ff */
[----:B------:R-:W-:-:S05]  /*1ce0*/  LEA.HI.X.SX32 R13, R26, R0, 0x1, P0 ;  /* 0x000000001a0d7211 */ /* 0x000fca00000f0eff */
[----:B------:R0:W3:Y:S02]  /*1cf0*/  LDG.E.U16 R23, desc[UR8][R12.64] ;  /* 0x000000080c177981 */ /* 0x0000e4000c1e1500 */
[----:B0-----:R-:W-:-:S04]  /*1d00*/  LEA R12, P0, R27, R24, 0x1 ;  /* 0x000000181b0c7211 */ /* 0x001fc800078008ff */
[----:B------:R-:W-:-:S05]  /*1d10*/  LEA.HI.X.SX32 R13, R27, R0, 0x1, P0 ;  /* 0x000000001b0d7211 */ /* 0x000fca00000f0eff */
[----:B-1----:R2:W3:Y:S04]  /*1d20*/  LDG.E.U16 R22, desc[UR8][R12.64] ;  /* 0x000000080c167981 */ /* 0x0024e8000c1e1500 */
[----:B------:R0:W-:Y:S04]  /*1d30*/  STL [R1+0xc0], R19 ;  /* 0x0000c01301007387 */ /* 0x0001e80000100800 */
[----:B------:R1:W-:Y:S04]  /*1d40*/  STL [R1+0xbc], R18 ;  /* 0x0000bc1201007387 */ /* 0x0003e80000100800 */
[----:B------:R0:W-:Y:S04]  /*1d50*/  STL [R1+0xb8], R17 ;  /* 0x0000b81101007387 */ /* 0x0001e80000100800 */
[----:B------:R0:W-:Y:S04]  /*1d60*/  STL [R1+0xb4], R15 ;  /* 0x0000b40f01007387 */ /* 0x0001e80000100800 */
[----:B------:R0:W-:Y:S01]  /*1d70*/  STL [R1+0xb0], R14 ;  /* 0x0000b00e01007387 */ /* 0x0001e20000100800 */
[----:B--2---:R-:W-:-:S04]  /*1d80*/  LEA R12, P0, R25, R24, 0x1 ;  /* 0x00000018190c7211 */ /* 0x004fc800078008ff */
[----:B------:R-:W-:-:S05]  /*1d90*/  LEA.HI.X.SX32 R13, R25, R0, 0x1, P0 ;  /* 0x00000000190d7211 */ /* 0x000fca00000f0eff */
[----:B------:R5:W2:Y:S02]  /*1da0*/  LDG.E.U16 R21, desc[UR8][R12.64] ;  /* 0x000000080c157981 */ /* 0x000aa4000c1e1500 */
[----:B-----5:R-:W-:-:S04]  /*1db0*/  LEA R12, P0, R28, R24, 0x1 ;  /* 0x000000181c0c7211 */ /* 0x020fc800078008ff */
[----:B------:R-:W-:-:S05]  /*1dc0*/  LEA.HI.X.SX32 R13, R28, R0, 0x1, P0 ;  /* 0x000000001c0d7211 */ /* 0x000fca00000f0eff */
[----:B------:R4:W5:Y:S02]  /*1dd0*/  LDG.E.U16 R20, desc[UR8][R12.64] ;  /* 0x000000080c147981 */ /* 0x000964000c1e1500 */
[----:B----4-:R-:W-:-:S04]  /*1de0*/  LEA R12, P0, R29, R24, 0x1 ;  /* 0x000000181d0c7211 */ /* 0x010fc800078008ff */
[----:B------:R-:W-:-:S05]  /*1df0*/  LEA.HI.X.SX32 R13, R29, R0, 0x1, P0 ;  /* 0x000000001d0d7211 */ /* 0x000fca00000f0eff */
[----:B0-----:R3:W4:Y:S02]  /*1e00*/  LDG.E.U16 R19, desc[UR8][R12.64] ;  /* 0x000000080c137981 */ /* 0x001724000c1e1500 */
[----:B---3--:R-:W-:-:S04]  /*1e10*/  LEA R12, P0, R34, R24, 0x1 ;  /* 0x00000018220c7211 */ /* 0x008fc800078008ff */
[----:B------:R-:W-:-:S05]  /*1e20*/  LEA.HI.X.SX32 R13, R34, R0, 0x1, P0 ;  /* 0x00000000220d7211 */ /* 0x000fca00000f0eff */
[----:B-1----:R0:W3:Y:S04]  /*1e30*/  LDG.E.U16 R18, desc[UR8][R12.64] ;  /* 0x000000080c127981 */ /* 0x0020e8000c1e1500 */
[----:B------:R-:W-:Y:S01]  /*1e40*/  STL [R1+0xac], R36 ;  /* 0x0000ac2401007387 */ /* 0x000fe20000100800 */
[----:B0-----:R-:W-:-:S04]  /*1e50*/  LEA R12, P0, R35, R24, 0x1 ;  /* 0x00000018230c7211 */ /* 0x001fc800078008ff */
[----:B------:R-:W-:Y:S02]  /*1e60*/  LEA.HI.X.SX32 R13, R35, R0, 0x1, P0 ;  /* 0x00000000230d7211 */ /* 0x000fe400000f0eff */
[----:B------:R-:W2:Y:S04]  /*1e70*/  LDL.LU R35, [R1+0x24] ;  /* 0x0000240001237983 */ /* 0x000ea80000300800 */
[----:B------:R0:W3:Y:S01]  /*1e80*/  LDG.E.U16 R17, desc[UR8][R12.64] ;  /* 0x000000080c117981 */ /* 0x0000e2000c1e1500 */
[----:B------:R-:W-:Y:S01]  /*1e90*/  IMAD R34, R2, 0x2, R53 ;  /* 0x0000000202227824 */ /* 0x000fe200078e0235 */
        /* <DEDUP_REMOVED lines=11> */
[----:B------:R0:W4:Y:S02]  /*1f50*/  LDG.E.U16 R59, desc[UR8][R12.64] ;  /* 0x000000080c3b7981 */ /* 0x000124000c1e1500 */
[----:B0-----:R-:W-:-:S04]  /*1f60*/  LEA R12, P0, R57, R24, 0x1 ;  /* 0x00000018390c7211 */ /* 0x001fc800078008ff */
[----:B------:R-:W-:-:S05]  /*1f70*/  LEA.HI.X.SX32 R13, R57, R0, 0x1, P0 ;  /* 0x00000000390d7211 */ /* 0x000fca00000f0eff */
[----:B------:R0:W5:Y:S02]  /*1f80*/  LDG.E.U16 R57, desc[UR8][R12.64] ;  /* 0x000000080c397981 */ /* 0x000164000c1e1500 */
[----:B0-----:R-:W-:-:S04]  /*1f90*/  LEA R12, P0, R56, R24, 0x1 ;  /* 0x00000018380c7211 */ /* 0x001fc800078008ff */
[----:B------:R-:W-:-:S05]  /*1fa0*/  LEA.HI.X.SX32 R13, R56, R0, 0x1, P0 ;  /* 0x00000000380d7211 */ /* 0x000fca00000f0eff */
[----:B------:R0:W5:Y:S01]  /*1fb0*/  LDG.E.U16 R56, desc[UR8][R12.64] ;  /* 0x000000080c387981 */ /* 0x000162000c1e1500 */
[----:B------:R-:W-:Y:S02]  /*1fc0*/  LEA R34, R2, R34, 0x1 ;  /* 0x0000002202227211 */ /* 0x000fe400078e08ff */
[----:B0-----:R-:W-:-:S04]  /*1fd0*/  LEA R12, P0, R55, R24, 0x1 ;  /* 0x00000018370c7211 */ /* 0x001fc800078008ff */
[----:B------:R-:W-:Y:S01]  /*1fe0*/  LEA.HI.X.SX32 R13, R55, R0, 0x1, P0 ;  /* 0x00000000370d7211 */ /* 0x000fe200000f0eff */
[----:B------:R-:W-:-:S04]  /*1ff0*/  IMAD R34, R2, 0x2, R34 ;  /* 0x0000000202227824 */ /* 0x000fc800078e0222 */
[----:B------:R0:W5:Y:S01]  /*2000*/  LDG.E.U16 R55, desc[UR8][R12.64] ;  /* 0x000000080c377981 */ /* 0x000162000c1e1500 */
[----:B------:R-:W-:Y:S01]  /*2010*/  IMAD R34, R2, 0x2, R34 ;  /* 0x0000000202227824 */ /* 0x000fe200078e0222 */
[----:B0-----:R-:W-:-:S04]  /*2020*/  LEA R12, P0, R54, R24, 0x1 ;  /* 0x00000018360c7211 */ /* 0x001fc800078008ff */
[----:B------:R-:W-:Y:S02]  /*2030*/  LEA.HI.X.SX32 R13, R54, R0, 0x1, P0 ;  /* 0x00000000360d7211 */ /* 0x000fe400000f0eff */
[----:B------:R-:W-:-:S03]  /*2040*/  LEA R48, P0, R53, R24, 0x1 ;  /* 0x0000001835307211 */ /* 0x000fc600078008ff */
[----:B------:R0:W5:Y:S01]  /*2050*/  LDG.E.U16 R52, desc[UR8][R12.64] ;  /* 0x000000080c347981 */ /* 0x000162000c1e1500 */
[----:B------:R-:W-:Y:S02]  /*2060*/  LEA.HI.X.SX32 R49, R53, R0, 0x1, P0 ;  /* 0x0000000035317211 */ /* 0x000fe400000f0eff */
[----:B------:R-:W-:-:S03]  /*2070*/  LEA R46, P0, R34, R24, 0x1 ;  /* 0x00000018222e7211 */ /* 0x000fc600078008ff */
[----:B------:R-:W5:Y:S01]  /*2080*/  LDG.E.U16 R48, desc[UR8][R48.64] ;  /* 0x0000000830307981 */ /* 0x000f62000c1e1500 */
[----:B------:R-:W-:-:S05]  /*2090*/  LEA.HI.X.SX32 R47, R34, R0, 0x1, P0 ;  /* 0x00000000222f7211 */ /* 0x000fca00000f0eff */
[----:B------:R-:W5:Y:S01]  /*20a0*/  LDG.E.U16 R46, desc[UR8][R46.64] ;  /* 0x000000082e2e7981 */ /* 0x000f62000c1e1500 */
[----:B--2---:R-:W-:-:S04]  /*20b0*/  LEA R44, P0, R35, R24, 0x1 ;  /* 0x00000018232c7211 */ /* 0x004fc800078008ff */
[----:B------:R-:W-:-:S05]  /*20c0*/  LEA.HI.X.SX32 R45, R35, R0, 0x1, P0 ;  /* 0x00000000232d7211 */ /* 0x000fca00000f0eff */
[----:B------:R-:W2:Y:S04]  /*20d0*/  LDG.E.U16 R44, desc[UR8][R44.64] ;  /* 0x000000082c2c7981 */ /* 0x000ea8000c1e1500 */
[----:B------:R-:W-:Y:S01]  /*20e0*/  STL [R1+0xa8], R30 ;  /* 0x0000a81e01007387 */ /* 0x000fe20000100800 */
[----:B------:R-:W-:-:S04]  /*20f0*/  LEA R42, P0, R3, R24, 0x1 ;  /* 0x00000018032a7211 */ /* 0x000fc800078008ff */
[----:B------:R-:W-:Y:S01]  /*2100*/  LEA.HI.X.SX32 R43, R3, R0, 0x1, P0 ;  /* 0x00000000032b7211 */ /* 0x000fe200000f0eff */
[----:B---3--:R-:W-:Y:S04]  /*2110*/  STL [R1+0x410], R60 ;  /* 0x0004103c01007387 */ /* 0x008fe80000100800 */
[----:B------:R1:W-:Y:S01]  /*2120*/  STL [R1+0xa4], R23 ;  /* 0x0000a41701007387 */ /* 0x0003e20000100800 */
[----:B0-----:R-:W-:-:S03]  /*2130*/  LEA R12, P0, R11, R24, 0x1 ;  /* 0x000000180b0c7211 */ /* 0x001fc600078008ff */
[----:B------:R-:W3:Y:S04]  /*2140*/  LDG.E.U16 R42, desc[UR8][R42.64] ;  /* 0x000000082a2a7981 */ /* 0x000ee8000c1e1500 */
[----:B----4-:R-:W-:Y:S04]  /*2150*/  STL [R1+0x414], R59 ;  /* 0x0004143b01007387 */ /* 0x010fe80000100800 */
[----:B------:R-:W-:Y:S04]  /*2160*/  STL [R1+0xa0], R22 ;  /* 0x0000a01601007387 */ /* 0x000fe80000100800 */
[----:B------:R-:W-:Y:S04]  /*2170*/  STL [R1+0x9c], R21 ;  /* 0x00009c1501007387 */ /* 0x000fe80000100800 */
[----:B-----5:R-:W-:Y:S04]  /*2180*/  STL [R1+0x418], R57 ;  /* 0x0004183901007387 */ /* 0x020fe80000100800 */
[----:B------:R-:W-:Y:S04]  /*2190*/  STL [R1+0x34], R20 ;  /* 0x0000341401007387 */ /* 0x000fe80000100800 */
[----:B------:R-:W-:Y:S04]  /*21a0*/  STL [R1+0x41c], R56 ;  /* 0x00041c3801007387 */ /* 0x000fe80000100800 */
[----:B------:R-:W-:Y:S04]  /*21b0*/  STL [R1+0x10], R19 ;  /* 0x0000101301007387 */ /* 0x000fe80000100800 */
[----:B------:R-:W-:Y:S04]  /*21c0*/  STL [R1+0x420], R55 ;  /* 0x0004203701007387 */ /* 0x000fe80000100800 */
[----:B------:R-:W-:Y:S04]  /*21d0*/  STL [R1+0xc], R18 ;  /* 0x00000c1201007387 */ /* 0x000fe80000100800 */
[----:B------:R-:W-:Y:S04]  /*21e0*/  STL [R1+0x8], R17 ;  /* 0x0000081101007387 */ /* 0x000fe80000100800 */
[----:B------:R-:W-:Y:S04]  /*21f0*/  STL [R1+0x424], R52 ;  /* 0x0004243401007387 */ /* 0x000fe80000100800 */
[----:B------:R0:W-:Y:S04]  /*2200*/  STL [R1+0x4], R15 ;  /* 0x0000040f01007387 */ /* 0x0001e80000100800 */
[----:B------:R4:W-:Y:S04]  /*2210*/  STL [R1], R14 ;  /* 0x0000000e01007387 */ /* 0x0009e80000100800 */
[----:B------:R-:W-:Y:S04]  /*2220*/  STL [R1+0x428], R48 ;  /* 0x0004283001007387 */ /* 0x000fe80000100800 */
[----:B------:R-:W-:Y:S04]  /*2230*/  STL [R1+0x42c], R46 ;  /* 0x00042c2e01007387 */ /* 0x000fe80000100800 */
[----:B--2---:R-:W-:Y:S04]  /*2240*/  STL [R1+0x430], R44 ;  /* 0x0004302c01007387 */ /* 0x004fe80000100800 */
[----:B------:R-:W2:Y:S01]  /*2250*/  LDL.LU R3, [R1+0x470] ;  /* 0x0004700001037983 */ /* 0x000ea20000300800 */
[----:B------:R-:W-:-:S03]  /*2260*/  LEA.HI.X.SX32 R13, R11, R0, 0x1, P0 ;  /* 0x000000000b0d7211 */ /* 0x000fc600000f0eff */
[----:B-1----:R-:W5:Y:S04]  /*2270*/  LDL.LU R23, [R1+0x38] ;  /* 0x0000380001177983 */ /* 0x002f680000300800 */
[----:B------:R1:W3:Y:S04]  /*2280*/  LDG.E.U16 R39, desc[UR8][R12.64] ;  /* 0x000000080c277981 */ /* 0x0002e8000c1e1500 */
[----:B------:R-:W3:Y:S04]  /*2290*/  LDL.LU R25, [R1+0x3c] ;  /* 0x00003c0001197983 */ /* 0x000ee80000300800 */
[----:B------:R-:W3:Y:S01]  /*22a0*/  LDL.LU R28, [R1+0x40] ;  /* 0x00004000011c7983 */ /* 0x000ee20000300800 */
[----:B-1----:R-:W-:-:S03]  /*22b0*/  LEA R12, P0, R10, R24, 0x1 ;  /* 0x000000180a0c7211 */ /* 0x002fc600078008ff */
[----:B------:R-:W3:Y:S01]  /*22c0*/  LDL.LU R29, [R1+0x44] ;  /* 0x00004400011d7983 */ /* 0x000ee20000300800 */
[----:B------:R-:W-:Y:S02]  /*22d0*/  LEA.HI.X.SX32 R13, R10, R0, 0x1, P0 ;  /* 0x000000000a0d7211 */ /* 0x000fe400000f0eff */
[----:B------:R-:W-:-:S03]  /*22e0*/  LEA R34, P0, R9, R24, 0x1 ;  /* 0x0000001809227211 */ /* 0x000fc600078008ff */
[----:B------:R-:W3:Y:S01]  /*22f0*/  LDG.E.U16 R36, desc[UR8][R12.64] ;  /* 0x000000080c247981 */ /* 0x000ee2000c1e1500 */
[----:B------:R-:W-:Y:S02]  /*2300*/  LEA.HI.X.SX32 R35, R9, R0, 0x1, P0 ;  /* 0x0000000009237211 */ /* 0x000fe400000f0eff */
[----:B------:R-:W-:-:S03]  /*2310*/  LEA R10, P0, R8, R24, 0x1 ;  /* 0x00000018080a7211 */ /* 0x000fc600078008ff */
[----:B------:R-:W3:Y:S01]  /*2320*/  LDG.E.U16 R34, desc[UR8][R34.64] ;  /* 0x0000000822227981 */ /* 0x000ee2000c1e1500 */
[----:B------:R-:W-:Y:S02]  /*2330*/  LEA.HI.X.SX32 R11, R8, R0, 0x1, P0 ;  /* 0x00000000080b7211 */ /* 0x000fe400000f0eff */
[----:B------:R-:W-:-:S03]  /*2340*/  LEA R8, P0, R7, R24, 0x1 ;  /* 0x0000001807087211 */ /* 0x000fc600078008ff */
[----:B------:R-:W3:Y:S01]  /*2350*/  LDG.E.U16 R27, desc[UR8][R10.64] ;  /* 0x000000080a1b7981 */ /* 0x000ee2000c1e1500 */
[----:B------:R-:W-:-:S05]  /*2360*/  LEA.HI.X.SX32 R9, R7, R0, 0x1, P0 ;  /* 0x0000000007097211 */ /* 0x000fca00000f0eff */
[----:B------:R1:W3:Y:S02]  /*2370*/  LDG.E.U16 R7, desc[UR8][R8.64] ;  /* 0x0000000808077981 */ /* 0x0002e4000c1e1500 */
[----:B-1----:R-:W-:-:S04]  /*2380*/  LEA R8, P0, R6, R24, 0x1 ;  /* 0x0000001806087211 */ /* 0x002fc800078008ff */
        /* <DEDUP_REMOVED lines=9> */
[----:B------:R-:W-:Y:S02]  /*2420*/  LEA.HI.X.SX32 R9, R37, R0, 0x1, P0 ;  /* 0x0000000025097211 */ /* 0x000fe400000f0eff */
[----:B------:R-:W-:-:S03]  /*2430*/  LEA R10, P0, R31, R24, 0x1 ;  /* 0x000000181f0a7211 */ /* 0x000fc600078008ff */
[----:B------:R-:W3:Y:S01]  /*2440*/  LDG.E.U16 R8, desc[UR8][R8.64] ;  /* 0x0000000808087981 */ /* 0x000ee2000c1e1500 */
[----:B------:R-:W-:-:S05]  /*2450*/  LEA.HI.X.SX32 R11, R31, R0, 0x1, P0 ;  /* 0x000000001f0b7211 */ /* 0x000fca00000f0eff */
[----:B------:R1:W3:Y:S02]  /*2460*/  LDG.E.U16 R9, desc[UR8][R10.64] ;  /* 0x000000080a097981 */ /* 0x0002e4000c1e1500 */
[----:B-1----:R-:W-:-:S04]  /*2470*/  LEA R10, P0, R33, R24, 0x1 ;  /* 0x00000018210a7211 */ /* 0x002fc800078008ff */
[----:B------:R-:W-:-:S05]  /*2480*/  LEA.HI.X.SX32 R11, R33, R0, 0x1, P0 ;  /* 0x00000000210b7211 */ /* 0x000fca00000f0eff */
[----:B------:R-:W3:Y:S01]  /*2490*/  LDG.E.U16 R10, desc[UR8][R10.64] ;  /* 0x000000080a0a7981 */ /* 0x000ee2000c1e1500 */
[----:B--2---:R-:W-:-:S04]  /*24a0*/  LEA R12, P0, R3, R24, 0x1 ;  /* 0x00000018030c7211 */ /* 0x004fc800078008ff */
[----:B------:R-:W-:-:S05]  /*24b0*/  LEA.HI.X.SX32 R13, R3, R0, 0x1, P0 ;  /* 0x00000000030d7211 */ /* 0x000fca00000f0eff */
[----:B0-----:R0:W2:Y:S01]  /*24c0*/  LDG.E.U16 R15, desc[UR8][R12.64] ;  /* 0x000000080c0f7981 */ /* 0x0010a2000c1e1500 */
[----:B------:R-:W-:-:S05]  /*24d0*/  LEA R26, R2, R3, 0x1 ;  /* 0x00000003021a7211 */ /* 0x000fca00078e08ff */
[----:B------:R-:W-:-:S04]  /*24e0*/  IMAD R26, R2, 0x2, R26 ;  /* 0x00000002021a7824 */ /* 0x000fc800078e021a */
[----:B------:R-:W-:-:S05]  /*24f0*/  IMAD R26, R2, 0x2, R26 ;  /* 0x00000002021a7824 */ /* 0x000fca00078e021a */
[----:B------:R-:W-:-:S04]  /*2500*/  LEA R26, R2, R26, 0x1 ;  /* 0x0000001a021a7211 */ /* 0x000fc800078e08ff */
[----:B0-----:R-:W-:-:S04]  /*2510*/  LEA R12, P0, R26, R24, 0x1 ;  /* 0x000000181a0c7211 */ /* 0x001fc800078008ff */
[----:B------:R-:W-:-:S05]  /*2520*/  LEA.HI.X.SX32 R13, R26, R0, 0x1, P0 ;  /* 0x000000001a0d7211 */ /* 0x000fca00000f0eff */
[----:B----4-:R5:W4:Y:S02]  /*2530*/  LDG.E.U16 R14, desc[UR8][R12.64] ;  /* 0x000000080c0e7981 */ /* 0x010b24000c1e1500 */
[----:B-----5:R-:W-:-:S04]  /*2540*/  LEA R12, P0, R23, R24, 0x1 ;  /* 0x00000018170c7211 */ /* 0x020fc800078008ff */
[----:B------:R-:W-:-:S06]  /*2550*/  LEA.HI.X.SX32 R13, R23, R0, 0x1, P0 ;  /* 0x00000000170d7211 */ /* 0x000fcc00000f0eff */
[----:B------:R-:W5:Y:S04]  /*2560*/  LDG.E.U16 R13, desc[UR8][R12.64] ;  /* 0x000000080c0d7981 */ /* 0x000f68000c1e1500 */
[----:B---3--:R-:W-:Y:S04]  /*2570*/  STL [R1+0x434], R42 ;  /* 0x0004342a01007387 */ /* 0x008fe80000100800 */
[----:B------:R-:W-:Y:S04]  /*2580*/  STL [R1+0x438], R39 ;  /* 0x0004382701007387 */ /* 0x000fe80000100800 */
[----:B------:R0:W-:Y:S04]  /*2590*/  STL [R1+0x43c], R36 ;  /* 0x00043c2401007387 */ /* 0x0001e80000100800 */
[----:B------:R-:W-:Y:S04]  /*25a0*/  STL [R1+0x440], R34 ;  /* 0x0004402201007387 */ /* 0x000fe80000100800 */
        /* <DEDUP_REMOVED lines=8> */
[----:B--2---:R-:W-:Y:S04]  /*2630*/  STL [R1+0x464], R15 ;  /* 0x0004640f01007387 */ /* 0x004fe80000100800 */
[----:B------:R-:W2:Y:S04]  /*2640*/  LDL.LU R26, [R1+0x4c] ;  /* 0x00004c00011a7983 */ /* 0x000ea80000300800 */
[----:B------:R-:W3:Y:S04]  /*2650*/  LDL.LU R21, [R1+0x54] ;  /* 0x0000540001157983 */ /* 0x000ee80000300800 */
[----:B----4-:R-:W-:Y:S04]  /*2660*/  STL [R1+0x468], R14 ;  /* 0x0004680e01007387 */ /* 0x010fe80000100800 */
[----:B------:R-:W4:Y:S01]  /*2670*/  LDL.LU R61, [R1+0x58] ;  /* 0x00005800013d7983 */ /* 0x000f220000300800 */
[----:B------:R-:W-:-:S03]  /*2680*/  LEA R18, P0, R25, R24, 0x1 ;  /* 0x0000001819127211 */ /* 0x000fc600078008ff */
[----:B-----5:R-:W-:Y:S04]  /*2690*/  STL [R1+0x46c], R13 ;  /* 0x00046c0d01007387 */ /* 0x020fe80000100800 */
[----:B------:R-:W5:Y:S01]  /*26a0*/  LDL.LU R40, [R1+0x60] ;  /* 0x0000600001287983 */ /* 0x000f620000300800 */
[----:B------:R-:W-:-:S03]  /*26b0*/  LEA.HI.X.SX32 R19, R25, R0, 0x1, P0 ;  /* 0x0000000019137211 */ /* 0x000fc600000f0eff */
[----:B------:R-:W5:Y:S04]  /*26c0*/  LDL.LU R30, [R1+0x64] ;  /* 0x00006400011e7983 */ /* 0x000f680000300800 */
[----:B------:R1:W5:Y:S04]  /*26d0*/  LDG.E.U16 R12, desc[UR8][R18.64] ;  /* 0x00000008120c7981 */ /* 0x000368000c1e1500 */
[----:B------:R-:W5:Y:S01]  /*26e0*/  LDL.LU R51, [R1+0x6c] ;  /* 0x00006c0001337983 */ /* 0x000f620000300800 */
[----:B------:R-:W-:-:S03]  /*26f0*/  IMAD R16, R2, 0x2, R16 ;  /* 0x0000000202107824 */ /* 0x000fc600078e0210 */
[----:B------:R-:W5:Y:S01]  /*2700*/  LDL.LU R50, [R1+0x70] ;  /* 0x0000700001327983 */ /* 0x000f620000300800 */
[----:B-1----:R-:W-:Y:S01]  /*2710*/  LEA R18, P0, R28, R24, 0x1 ;  /* 0x000000181c127211 */ /* 0x002fe200078008ff */
[----:B------:R-:W-:Y:S02]  /*2720*/  IMAD R17, R2, 0x2, R16 ;  /* 0x0000000202117824 */ /* 0x000fe400078e0210 */
[----:B------:R-:W5:Y:S01]  /*2730*/  LDL.LU R25, [R1+0x78] ;  /* 0x0000780001197983 */ /* 0x000f620000300800 */
[----:B------:R-:W-:-:S05]  /*2740*/  LEA.HI.X.SX32 R19, R28, R0, 0x1, P0 ;  /* 0x000000001c137211 */ /* 0x000fca00000f0eff */
[----:B------:R1:W5:Y:S02]  /*2750*/  LDG.E.U16 R11, desc[UR8][R18.64] ;  /* 0x00000008120b7981 */ /* 0x000364000c1e1500 */
[----:B-1----:R-:W-:-:S04]  /*2760*/  LEA R18, P0, R29, R24, 0x1 ;  /* 0x000000181d127211 */ /* 0x002fc800078008ff */
        /* <DEDUP_REMOVED lines=9> */
[----:B------:R-:W-:Y:S02]  /*2800*/  LEA.HI.X.SX32 R19, R26, R0, 0x1, P0 ;  /* 0x000000001a137211 */ /* 0x000fe400000f0eff */
[----:B------:R-:W2:Y:S04]  /*2810*/  LDL.LU R26, [R1+0x7c] ;  /* 0x00007c00011a7983 */ /* 0x000ea80000300800 */
[----:B------:R-:W2:Y:S04]  /*2820*/  LDL.LU R56, [R1+0x84] ;  /* 0x0000840001387983 */ /* 0x000ea80000300800 */
[----:B------:R-:W2:Y:S04]  /*2830*/  LDL.LU R58, [R1+0x88] ;  /* 0x00008800013a7983 */ /* 0x000ea80000300800 */
[----:B------:R-:W2:Y:S04]  /*2840*/  LDL.LU R60, [R1+0x90] ;  /* 0x00009000013c7983 */ /* 0x000ea80000300800 */
[----:B------:R3:W2:Y:S02]  /*2850*/  LDG.E.U16 R17, desc[UR8][R18.64] ;  /* 0x0000000812117981 */ /* 0x0006a4000c1e1500 */
[----:B---3--:R-:W-:-:S04]  /*2860*/  LEA R18, P0, R21, R24, 0x1 ;  /* 0x0000001815127211 */ /* 0x008fc800078008ff */
[----:B------:R-:W-:Y:S02]  /*2870*/  LEA.HI.X.SX32 R19, R21, R0, 0x1, P0 ;  /* 0x0000000015137211 */ /* 0x000fe400000f0eff */
[----:B----4-:R-:W-:-:S03]  /*2880*/  LEA R20, P0, R61, R24, 0x1 ;  /* 0x000000183d147211 */ /* 0x010fc600078008ff */
[----:B------:R-:W3:Y:S01]  /*2890*/  LDG.E.U16 R18, desc[UR8][R18.64] ;  /* 0x0000000812127981 */ /* 0x000ee2000c1e1500 */
[----:B------:R-:W-:-:S05]  /*28a0*/  LEA.HI.X.SX32 R21, R61, R0, 0x1, P0 ;  /* 0x000000003d157211 */ /* 0x000fca00000f0eff */
[----:B------:R5:W4:Y:S02]  /*28b0*/  LDG.E.U16 R19, desc[UR8][R20.64] ;  /* 0x0000000814137981 */ /* 0x000b24000c1e1500 */
[----:B-----5:R-:W-:-:S04]  /*28c0*/  LEA R20, P0, R40, R24, 0x1 ;  /* 0x0000001828147211 */ /* 0x020fc800078008ff */
[----:B------:R-:W-:Y:S02]  /*28d0*/  LEA.HI.X.SX32 R21, R40, R0, 0x1, P0 ;  /* 0x0000000028157211 */ /* 0x000fe400000f0eff */
[----:B------:R-:W5:Y:S01]  /*28e0*/  LDL.LU R40, [R1+0x98] ;  /* 0x0000980001287983 */ /* 0x000f620000300800 */
[----:B------:R-:W-:-:S03]  /*28f0*/  LEA R22, P0, R30, R24, 0x1 ;  /* 0x000000181e167211 */ /* 0x000fc600078008ff */
[----:B------:R-:W3:Y:S01]  /*2900*/  LDL.LU R61, [R1+0x94] ;  /* 0x00009400013d7983 */ /* 0x000ee20000300800 */
[----:B------:R-:W-:-:S03]  /*2910*/  LEA.HI.X.SX32 R23, R30, R0, 0x1, P0 ;  /* 0x000000001e177211 */ /* 0x000fc600000f0eff */
[----:B------:R-:W3:Y:S04]  /*2920*/  LDG.E.U16 R20, desc[UR8][R20.64] ;  /* 0x0000000814147981 */ /* 0x000ee8000c1e1500 */
[----:B------:R-:W3:Y:S04]  /*2930*/  LDL.LU R30, [R1+0x8c] ;  /* 0x00008c00011e7983 */ /* 0x000ee80000300800 */
[----:B------:R-:W3:Y:S04]  /*2940*/  LDL.LU R57, [R1+0x80] ;  /* 0x0000800001397983 */ /* 0x000ee80000300800 */
[----:B------:R1:W3:Y:S04]  /*2950*/  LDG.E.U16 R21, desc[UR8][R22.64] ;  /* 0x0000000816157981 */ /* 0x0002e8000c1e1500 */
[----:B------:R-:W3:Y:S01]  /*2960*/  LDL.LU R59, [R1+0x74] ;  /* 0x00007400013b7983 */ /* 0x000ee20000300800 */
[----:B-1----:R-:W-:-:S04]  /*2970*/  LEA R22, P0, R51, R24, 0x1 ;  /* 0x0000001833167211 */ /* 0x002fc800078008ff */
[----:B------:R-:W-:Y:S02]  /*2980*/  LEA.HI.X.SX32 R23, R51, R0, 0x1, P0 ;  /* 0x0000000033177211 */ /* 0x000fe400000f0eff */
[----:B------:R-:W-:-:S03]  /*2990*/  LEA R28, P0, R50, R24, 0x1 ;  /* 0x00000018321c7211 */ /* 0x000fc600078008ff */
[----:B------:R-:W4:Y:S01]  /*29a0*/  LDG.E.U16 R22, desc[UR8][R22.64] ;  /* 0x0000000816167981 */ /* 0x000f22000c1e1500 */
[----:B------:R-:W-:-:S03]  /*29b0*/  LEA.HI.X.SX32 R29, R50, R0, 0x1, P0 ;  /* 0x00000000321d7211 */ /* 0x000fc600000f0eff */
[----:B------:R-:W4:Y:S04]  /*29c0*/  LDL.LU R50, [R1+0x68] ;  /* 0x0000680001327983 */ /* 0x000f280000300800 */
[----:B------:R-:W4:Y:S04]  /*29d0*/  LDL.LU R51, [R1+0x5c] ;  /* 0x00005c0001337983 */ /* 0x000f280000300800 */
[----:B------:R1:W4:Y:S02]  /*29e0*/  LDG.E.U16 R23, desc[UR8][R28.64] ;  /* 0x000000081c177981 */ /* 0x000324000c1e1500 */
[----:B-1----:R-:W-:-:S04]  /*29f0*/  LEA R28, P0, R25, R24, 0x1 ;  /* 0x00000018191c7211 */ /* 0x002fc800078008ff */
[----:B------:R-:W-:-:S05]  /*2a00*/  LEA.HI.X.SX32 R29, R25, R0, 0x1, P0 ;  /* 0x00000000191d7211 */ /* 0x000fca00000f0eff */
[----:B------:R2:W4:Y:S02]  /*2a10*/  LDG.E.U16 R25, desc[UR8][R28.64] ;  /* 0x000000081c197981 */ /* 0x000524000c1e1500 */
[----:B--2---:R-:W-:-:S04]  /*2a20*/  LEA R28, P0, R26, R24, 0x1 ;  /* 0x000000181a1c7211 */ /* 0x004fc800078008ff */
[----:B------:R-:W-:-:S05]  /*2a30*/  LEA.HI.X.SX32 R29, R26, R0, 0x1, P0 ;  /* 0x000000001a1d7211 */ /* 0x000fca00000f0eff */
[----:B------:R1:W2:Y:S02]  /*2a40*/  LDG.E.U16 R26, desc[UR8][R28.64] ;  /* 0x000000081c1a7981 */ /* 0x0002a4000c1e1500 */
[----:B-1----:R-:W-:-:S04]  /*2a50*/  LEA R28, P0, R56, R24, 0x1 ;  /* 0x00000018381c7211 */ /* 0x002fc800078008ff */
[----:B------:R-:W-:-:S05]  /*2a60*/  LEA.HI.X.SX32 R29, R56, R0, 0x1, P0 ;  /* 0x00000000381d7211 */ /* 0x000fca00000f0eff */
[----:B------:R1:W2:Y:S02]  /*2a70*/  LDG.E.U16 R33, desc[UR8][R28.64] ;  /* 0x000000081c217981 */ /* 0x0002a4000c1e1500 */
[----:B-1----:R-:W-:-:S04]  /*2a80*/  LEA R28, P0, R58, R24, 0x1 ;  /* 0x000000183a1c7211 */ /* 0x002fc800078008ff */
[----:B------:R-:W-:Y:S02]  /*2a90*/  LEA.HI.X.SX32 R29, R58, R0, 0x1, P0 ;  /* 0x000000003a1d7211 */ /* 0x000fe400000f0eff */
[----:B------:R-:W2:Y:S04]  /*2aa0*/  LDL.LU R58, [R1+0x50] ;  /* 0x00005000013a7983 */ /* 0x000ea80000300800 */
[----:B------:R1:W2:Y:S02]  /*2ab0*/  LDG.E.U16 R35, desc[UR8][R28.64] ;  /* 0x000000081c237981 */ /* 0x0002a4000c1e1500 */
[----:B-1----:R-:W-:-:S04]  /*2ac0*/  LEA R28, P0, R60, R24, 0x1 ;  /* 0x000000183c1c7211 */ /* 0x002fc800078008ff */
[----:B------:R-:W-:Y:S02]  /*2ad0*/  LEA.HI.X.SX32 R29, R60, R0, 0x1, P0 ;  /* 0x000000003c1d7211 */ /* 0x000fe400000f0eff */
[----:B------:R-:W2:Y:S04]  /*2ae0*/  LDL.LU R60, [R1+0x48] ;  /* 0x00004800013c7983 */ /* 0x000ea80000300800 */
[----:B------:R5:W2:Y:S02]  /*2af0*/  LDG.E.U16 R37, desc[UR8][R28.64] ;  /* 0x000000081c257981 */ /* 0x000aa4000c1e1500 */
[----:B-----5:R-:W-:-:S04]  /*2b00*/  LEA R28, P0, R40, R24, 0x1 ;  /* 0x00000018281c7211 */ /* 0x020fc800078008ff */
[----:B------:R-:W-:-:S05]  /*2b10*/  LEA.HI.X.SX32 R29, R40, R0, 0x1, P0 ;  /* 0x00000000281d7211 */ /* 0x000fca00000f0eff */
[----:B------:R3:W5:Y:S02]  /*2b20*/  LDG.E.U16 R40, desc[UR8][R28.64] ;  /* 0x000000081c287981 */ /* 0x000764000c1e1500 */
[----:B---3--:R-:W-:-:S04]  /*2b30*/  LEA R28, P0, R61, R24, 0x1 ;  /* 0x000000183d1c7211 */ /* 0x008fc800078008ff */
[----:B------:R-:W-:Y:S02]  /*2b40*/  LEA.HI.X.SX32 R29, R61, R0, 0x1, P0 ;  /* 0x000000003d1d7211 */ /* 0x000fe400000f0eff */
[----:B------:R-:W3:Y:S04]  /*2b50*/  LDL.LU R61, [R1+0x2c] ;  /* 0x00002c00013d7983 */ /* 0x000ee80000300800 */
[----:B------:R1:W5:Y:S02]  /*2b60*/  LDG.E.U16 R43, desc[UR8][R28.64] ;  /* 0x000000081c2b7981 */ /* 0x000364000c1e1500 */
[----:B-1----:R-:W-:-:S04]  /*2b70*/  LEA R28, P0, R30, R24, 0x1 ;  /* 0x000000181e1c7211 */ /* 0x002fc800078008ff */
[----:B------:R-:W-:Y:S02]  /*2b80*/  LEA.HI.X.SX32 R29, R30, R0, 0x1, P0 ;  /* 0x000000001e1d7211 */ /* 0x000fe400000f0eff */
[----:B------:R-:W5:Y:S04]  /*2b90*/  LDL.LU R30, [R1+0x28] ;  /* 0x00002800011e7983 */ /* 0x000f680000300800 */
[----:B------:R1:W5:Y:S02]  /*2ba0*/  LDG.E.U16 R45, desc[UR8][R28.64] ;  /* 0x000000081c2d7981 */ /* 0x000364000c1e1500 */
[----:B-1----:R-:W-:-:S04]  /*2bb0*/  LEA R28, P0, R57, R24, 0x1 ;  /* 0x00000018391c7211 */ /* 0x002fc800078008ff */
[----:B------:R-:W-:Y:S02]  /*2bc0*/  LEA.HI.X.SX32 R29, R57, R0, 0x1, P0 ;  /* 0x00000000391d7211 */ /* 0x000fe400000f0eff */
[----:B------:R-:W5:Y:S04]  /*2bd0*/  LDL.LU R57, [R1+0x1a4] ;  /* 0x0001a40001397983 */ /* 0x000f680000300800 */
[----:B------:R1:W5:Y:S04]  /*2be0*/  LDG.E.U16 R47, desc[UR8][R28.64] ;  /* 0x000000081c2f7981 */ /* 0x000368000c1e1500 */
[----:B0-----:R-:W5:Y:S04]  /*2bf0*/  LDL.LU R36, [R1+0x1a0] ;  /* 0x0001a00001247983 */ /* 0x001f680000300800 */
[----:B------:R-:W5:Y:S01]  /*2c00*/  LDL.LU R39, [R1+0x19c] ;  /* 0x00019c0001277983 */ /* 0x000f620000300800 */
[----:B-1----:R-:W-:-:S03]  /*2c10*/  LEA R28, P0, R59, R24, 0x1 ;  /* 0x000000183b1c7211 */ /* 0x002fc600078008ff */
[----:B------:R-:W5:Y:S01]  /*2c20*/  LDL.LU R42, [R1+0x198] ;  /* 0x00019800012a7983 */ /* 0x000f620000300800 */
[----:B------:R-:W-:-:S03]  /*2c30*/  LEA.HI.X.SX32 R29, R59, R0, 0x1, P0 ;  /* 0x000000003b1d7211 */ /* 0x000fc600000f0eff */
[----:B------:R-:W5:Y:S04]  /*2c40*/  LDL.LU R44, [R1+0x194] ;  /* 0x00019400012c7983 */ /* 0x000f680000300800 */
[----:B------:R4:W5:Y:S04]  /*2c50*/  LDG.E.U16 R49, desc[UR8][R28.64] ;  /* 0x000000081c317981 */ /* 0x000968000c1e1500 */
[----:B------:R-:W5:Y:S04]  /*2c60*/  LDL.LU R46, [R1+0x190] ;  /* 0x00019000012e7983 */ /* 0x000f680000300800 */
[----:B------:R-:W5:Y:S01]  /*2c70*/  LDL.LU R48, [R1+0x18c] ;  /* 0x00018c0001307983 */ /* 0x000f620000300800 */
[----:B----4-:R-:W-:-:S03]  /*2c80*/  LEA R28, P0, R50, R24, 0x1 ;  /* 0x00000018321c7211 */ /* 0x010fc600078008ff */
[----:B------:R-:W4:Y:S01]  /*2c90*/  LDL.LU R52, [R1+0x188] ;  /* 0x0001880001347983 */ /* 0x000f220000300800 */
[----:B------:R-:W-:-:S03]  /*2ca0*/  LEA.HI.X.SX32 R29, R50, R0, 0x1, P0 ;  /* 0x00000000321d7211 */ /* 0x000fc600000f0eff */
[----:B------:R-:W4:Y:S04]  /*2cb0*/  LDL.LU R55, [R1+0x184] ;  /* 0x0001840001377983 */ /* 0x000f280000300800 */
[----:B------:R0:W4:Y:S04]  /*2cc0*/  LDG.E.U16 R50, desc[UR8][R28.64] ;  /* 0x000000081c327981 */ /* 0x000128000c1e1500 */
[----:B------:R-:W4:Y:S04]  /*2cd0*/  LDL.LU R56, [R1+0x180] ;  /* 0x0001800001387983 */ /* 0x000f280000300800 */
[----:B------:R-:W4:Y:S01]  /*2ce0*/  LDL.LU R59, [R1+0x17c] ;  /* 0x00017c00013b7983 */ /* 0x000f220000300800 */
[----:B0-----:R-:W-:-:S04]  /*2cf0*/  LEA R28, P0, R51, R24, 0x1 ;  /* 0x00000018331c7211 */ /* 0x001fc800078008ff */
[----:B------:R-:W-:-:S05]  /*2d00*/  LEA.HI.X.SX32 R29, R51, R0, 0x1, P0 ;  /* 0x00000000331d7211 */ /* 0x000fca00000f0eff */
[----:B------:R2:W4:Y:S02]  /*2d10*/  LDG.E.U16 R51, desc[UR8][R28.64] ;  /* 0x000000081c337981 */ /* 0x000524000c1e1500 */
[----:B--2---:R-:W-:-:S04]  /*2d20*/  LEA R28, P0, R58, R24, 0x1 ;  /* 0x000000183a1c7211 */ /* 0x004fc800078008ff */
[----:B------:R-:W-:-:S05]  /*2d30*/  LEA.HI.X.SX32 R29, R58, R0, 0x1, P0 ;  /* 0x000000003a1d7211 */ /* 0x000fca00000f0eff */
[----:B------:R0:W2:Y:S02]  /*2d40*/  LDG.E.U16 R53, desc[UR8][R28.64] ;  /* 0x000000081c357981 */ /* 0x0000a4000c1e1500 */
[----:B0-----:R-:W-:-:S04]  /*2d50*/  LEA R28, P0, R60, R24, 0x1 ;  /* 0x000000183c1c7211 */ /* 0x001fc800078008ff */
[----:B------:R-:W-:Y:S02]  /*2d60*/  LEA.HI.X.SX32 R29, R60, R0, 0x1, P0 ;  /* 0x000000003c1d7211 */ /* 0x000fe400000f0eff */
[----:B------:R-:W2:Y:S04]  /*2d70*/  LDL.LU R60, [R1+0x178] ;  /* 0x00017800013c7983 */ /* 0x000ea80000300800 */
[----:B------:R3:W2:Y:S02]  /*2d80*/  LDG.E.U16 R54, desc[UR8][R28.64] ;  /* 0x000000081c367981 */ /* 0x0006a4000c1e1500 */
[----:B---3--:R-:W-:-:S04]  /*2d90*/  LEA R28, P0, R61, R24, 0x1 ;  /* 0x000000183d1c7211 */ /* 0x008fc800078008ff */
[----:B------:R-:W-:-:S05]  /*2da0*/  LEA.HI.X.SX32 R29, R61, R0, 0x1, P0 ;  /* 0x000000003d1d7211 */ /* 0x000fca00000f0eff */
[----:B------:R5:W3:Y:S02]  /*2db0*/  LDG.E.U16 R58, desc[UR8][R28.64] ;  /* 0x000000081c3a7981 */ /* 0x000ae4000c1e1500 */
[----:B-----5:R-:W-:-:S04]  /*2dc0*/  LEA R28, P0, R30, R24, 0x1 ;  /* 0x000000181e1c7211 */ /* 0x020fc800078008ff */
[----:B------:R-:W-:Y:S02]  /*2dd0*/  LEA.HI.X.SX32 R29, R30, R0, 0x1, P0 ;  /* 0x000000001e1d7211 */ /* 0x000fe400000f0eff */
[----:B------:R-:W-:-:S03]  /*2de0*/  LEA R30, P1, R41, R24, 0x1 ;  /* 0x00000018291e7211 */ /* 0x000fc600078208ff */
[----:B------:R0:W5:Y:S01]  /*2df0*/  LDG.E.U16 R61, desc[UR8][R28.64] ;  /* 0x000000081c3d7981 */ /* 0x000162000c1e1500 */
[----:B------:R-:W-:-:S05]  /*2e00*/  LEA.HI.X.SX32 R31, R41, R0, 0x1, P1 ;  /* 0x00000000291f7211 */ /* 0x000fca00008f0eff */
[----:B------:R-:W3:Y:S01]  /*2e10*/  LDG.E.U16 R30, desc[UR8][R30.64] ;  /* 0x000000081e1e7981 */ /* 0x000ee2000c1e1500 */
[----:B0-----:R-:W-:-:S03]  /*2e20*/  LEA R28, P0, R32, R24, 0x1 ;  /* 0x00000018201c7211 */ /* 0x001fc600078008ff */
[----:B------:R0:W-:Y:S01]  /*2e30*/  STS.U16 [R38+UR6+0x1000], R57 ;  /* 0x0010003926007988 */ /* 0x0001e20008000406 */
[----:B------:R-:W-:-:S03]  /*2e40*/  LEA.HI.X.SX32 R29, R32, R0, 0x1, P0 ;  /* 0x00000000201d7211 */ /* 0x000fc600000f0eff */
[----:B------:R-:W-:Y:S04]  /*2e50*/  STS.U16 [R38+UR6+0x2000], R36 ;  /* 0x0020002426007988 */ /* 0x000fe80008000406 */
[----:B0-----:R-:W3:Y:S04]  /*2e60*/  LDL.LU R57, [R1+0x174] ;  /* 0x0001740001397983 */ /* 0x001ee80000300800 */
[----:B------:R-:W5:Y:S04]  /*2e70*/  LDL.LU R41, [R1+0x170] ;  /* 0x0001700001297983 */ /* 0x000f680000300800 */
        /* <DEDUP_REMOVED lines=13> */
[----:B----4-:R0:W-:Y:S04]  /*2f50*/  STS.U16 [R38+UR6+0xb000], R59 ;  /* 0x00b0003b26007988 */ /* 0x0101e80008000406 */
[----:B------:R-:W-:Y:S04]  /*2f60*/  STS.U16 [R38+UR6+0x3000], R39 ;  /* 0x0030002726007988 */ /* 0x000fe80008000406 */
[----:B------:R-:W-:Y:S04]  /*2f70*/  STS.U16 [R38+UR6+0x4000], R42 ;  /* 0x0040002a26007988 */ /* 0x000fe80008000406 */
[----:B0-----:R-:W4:Y:S04]  /*2f80*/  LDL.LU R59, [R1+0x138] ;  /* 0x00013800013b7983 */ /* 0x001f280000300800 */
[----:B------:R-:W4:Y:S04]  /*2f90*/  LDL.LU R27, [R1+0x134] ;  /* 0x00013400011b7983 */ /* 0x000f280000300800 */
[----:B------:R-:W4:Y:S04]  /*2fa0*/  LDL.LU R34, [R1+0x130] ;  /* 0x0001300001227983 */ /* 0x000f280000300800 */
[----:B------:R-:W4:Y:S04]  /*2fb0*/  LDL.LU R36, [R1+0x12c] ;  /* 0x00012c0001247983 */ /* 0x000f280000300800 */
[----:B------:R-:W-:Y:S04]  /*2fc0*/  STS.U16 [R38+UR6+0x5000], R44 ;  /* 0x0050002c26007988 */ /* 0x000fe80008000406 */
[----:B------:R-:W-:Y:S04]  /*2fd0*/  STS.U16 [R38+UR6+0x6000], R46 ;  /* 0x0060002e26007988 */ /* 0x000fe80008000406 */
[----:B------:R-:W-:Y:S04]  /*2fe0*/  STS.U16 [R38+UR6+0x7000], R48 ;  /* 0x0070003026007988 */ /* 0x000fe80008000406 */
[----:B------:R-:W-:Y:S04]  /*2ff0*/  STS.U16 [R38+UR6+0x8000], R52 ;  /* 0x0080003426007988 */ /* 0x000fe80008000406 */
[----:B------:R-:W-:Y:S04]  /*3000*/  STS.U16 [R38+UR6+0x9000], R55 ;  /* 0x0090003726007988 */ /* 0x000fe80008000406 */
[----:B------:R-:W-:Y:S04]  /*3010*/  STS.U16 [R38+UR6+0xa000], R56 ;  /* 0x00a0003826007988 */ /* 0x000fe80008000406 */
[----:B------:R-:W4:Y:S04]  /*3020*/  LDG.E.U16 R28, desc[UR8][R28.64] ;  /* 0x000000081c1c7981 */ /* 0x000f28000c1e1500 */
[----:B--2---:R0:W-:Y:S04]  /*3030*/  STS.U16 [R38+UR6+0xc000], R60 ;  /* 0x00c0003c26007988 */ /* 0x0041e80008000406 */
[----:B0-----:R-:W2:Y:S04]  /*3040*/  LDL.LU R60, [R1+0x128] ;  /* 0x00012800013c7983 */ /* 0x001ea80000300800 */
[----:B------:R-:W2:Y:S04]  /*3050*/  LDL.LU R39, [R1+0x124] ;  /* 0x0001240001277983 */ /* 0x000ea80000300800 */
[----:B------:R-:W2:Y:S04]  /*3060*/  LDL.LU R42, [R1+0x120] ;  /* 0x00012000012a7983 */ /* 0x000ea80000300800 */
[----:B------:R-:W2:Y:S04]  /*3070*/  LDL.LU R44, [R1+0x11c] ;  /* 0x00011c00012c7983 */ /* 0x000ea80000300800 */
[----:B------:R-:W2:Y:S04]  /*3080*/  LDL.LU R46, [R1+0x118] ;  /* 0x00011800012e7983 */ /* 0x000ea80000300800 */
[----:B------:R-:W2:Y:S04]  /*3090*/  LDL.LU R48, [R1+0x114] ;  /* 0x0001140001307983 */ /* 0x000ea80000300800 */
[----:B------:R-:W2:Y:S04]  /*30a0*/  LDL.LU R52, [R1+0x110] ;  /* 0x0001100001347983 */ /* 0x000ea80000300800 */
[----:B------:R-:W2:Y:S04]  /*30b0*/  LDL.LU R55, [R1+0x10c] ;  /* 0x00010c0001377983 */ /* 0x000ea80000300800 */
[----:B------:R-:W2:Y:S04]  /*30c0*/  LDL.LU R56, [R1+0x108] ;  /* 0x0001080001387983 */ /* 0x000ea80000300800 */
[----:B---3--:R0:W-:Y:S04]  /*30d0*/  STS.U16 [R38+UR6+0xd000], R57 ;  /* 0x00d0003926007988 */ /* 0x0081e80008000406 */
[----:B-----5:R1:W-:Y:S04]  /*30e0*/  STS.U16 [R38+UR6+0xf000], R0 ;  /* 0x00f0000026007988 */ /* 0x0203e80008000406 */
[----:B0-----:R-:W3:Y:S01]  /*30f0*/  LDL.LU R57, [R1+0x104] ;  /* 0x0001040001397983 */ /* 0x001ee20000300800 */
[----:B-1----:R-:W-:-:S03]  /*3100*/  LOP3.LUT R0, R38, 0x20, RZ, 0x3c, !PT ;  /* 0x0000002026007812 */ /* 0x002fc600078e3cff */
[----:B------:R-:W-:Y:S04]  /*3110*/  STS.U16 [R38+UR6+0xe000], R41 ;  /* 0x00e0002926007988 */ /* 0x000fe80008000406 */
        /* <DEDUP_REMOVED lines=12> */
[----:B----4-:R0:W-:Y:S04]  /*31e0*/  STS.U16 [R38+UR6+0x1c000], R59 ;  /* 0x01c0003b26007988 */ /* 0x0101e80008000406 */
[----:B------:R-:W-:Y:S04]  /*31f0*/  STS.U16 [R38+UR6+0x1d000], R27 ;  /* 0x01d0001b26007988 */ /* 0x000fe80008000406 */
[----:B------:R-:W-:Y:S04]  /*3200*/  STS.U16 [R38+UR6+0x1e000], R34 ;  /* 0x01e0002226007988 */ /* 0x000fe80008000406 */
[----:B------:R-:W-:Y:S04]  /*3210*/  STS.U16 [R38+UR6+0x1f000], R36 ;  /* 0x01f0002426007988 */ /* 0x000fe80008000406 */
[----:B0-----:R-:W4:Y:S04]  /*3220*/  LDL.LU R59, [R1+0x100] ;  /* 0x00010000013b7983 */ /* 0x001f280000300800 */
[----:B--2---:R0:W-:Y:S04]  /*3230*/  STS.U16 [R0+UR6+0x400], R60 ;  /* 0x0004003c00007988 */ /* 0x0041e80008000406 */
[----:B0-----:R-:W2:Y:S04]  /*3240*/  LDL.LU R60, [R1+0xfc] ;  /* 0x0000fc00013c7983 */ /* 0x001ea80000300800 */
        /* <DEDUP_REMOVED lines=12> */
[----:B------:R0:W-:Y:S04]  /*3310*/  STS.U16 [R0+UR6+0x1400], R39 ;  /* 0x0014002700007988 */ /* 0x0001e80008000406 */
[----:B------:R-:W5:Y:S04]  /*3320*/  LDL.LU R36, [R1+0xc8] ;  /* 0x0000c80001247983 */ /* 0x000f680000300800 */
[----:B------:R1:W-:Y:S04]  /*3330*/  STS.U16 [R0+UR6+0x2400], R42 ;  /* 0x0024002a00007988 */ /* 0x0003e80008000406 */
[----:B0-----:R-:W5:Y:S04]  /*3340*/  LDL.LU R39, [R1+0xc4] ;  /* 0x0000c40001277983 */ /* 0x001f680000300800 */
[----:B------:R0:W-:Y:S04]  /*3350*/  STS.U16 [R0+UR6+0x3400], R44 ;  /* 0x0034002c00007988 */ /* 0x0001e80008000406 */
[----:B-1----:R-:W5:Y:S04]  /*3360*/  LDL.LU R42, [R1+0xc0] ;  /* 0x0000c000012a7983 */ /* 0x002f680000300800 */
[----:B------:R-:W5:Y:S04]  /*3370*/  LDL.LU R24, [R1+0xbc] ;  /* 0x0000bc0001187983 */ /* 0x000f680000300800 */
[----:B------:R1:W-:Y:S04]  /*3380*/  STS.U16 [R0+UR6+0x4400], R46 ;  /* 0x0044002e00007988 */ /* 0x0003e80008000406 */
[----:B0-----:R-:W5:Y:S04]  /*3390*/  LDL.LU R44, [R1+0xb8] ;  /* 0x0000b800012c7983 */ /* 0x001f680000300800 */
[----:B------:R0:W-:Y:S04]  /*33a0*/  STS.U16 [R0+UR6+0x5400], R48 ;  /* 0x0054003000007988 */ /* 0x0001e80008000406 */
[----:B-1----:R-:W5:Y:S04]  /*33b0*/  LDL.LU R46, [R1+0xb4] ;  /* 0x0000b400012e7983 */ /* 0x002f680000300800 */
[----:B------:R1:W-:Y:S04]  /*33c0*/  STS.U16 [R0+UR6+0x6400], R52 ;  /* 0x0064003400007988 */ /* 0x0003e80008000406 */
[----:B0-----:R-:W5:Y:S04]  /*33d0*/  LDL.LU R48, [R1+0xb0] ;  /* 0x0000b00001307983 */ /* 0x001f680000300800 */
[----:B------:R0:W-:Y:S04]  /*33e0*/  STS.U16 [R0+UR6+0x7400], R55 ;  /* 0x0074003700007988 */ /* 0x0001e80008000406 */
[----:B-1----:R-:W5:Y:S04]  /*33f0*/  LDL.LU R52, [R1+0xac] ;  /* 0x0000ac0001347983 */ /* 0x002f680000300800 */
[----:B------:R1:W-:Y:S04]  /*3400*/  STS.U16 [R0+UR6+0x8400], R56 ;  /* 0x0084003800007988 */ /* 0x0003e80008000406 */
[----:B0-----:R-:W5:Y:S04]  /*3410*/  LDL.LU R55, [R1+0xa8] ;  /* 0x0000a80001377983 */ /* 0x001f680000300800 */
[----:B---3--:R0:W-:Y:S04]  /*3420*/  STS.U16 [R0+UR6+0x9400], R57 ;  /* 0x0094003900007988 */ /* 0x0081e80008000406 */
[----:B-1----:R-:W3:Y:S04]  /*3430*/  LDL.LU R56, [R1+0xa4] ;  /* 0x0000a40001387983 */ /* 0x002ee80000300800 */
[----:B0-----:R-:W3:Y:S04]  /*3440*/  LDL.LU R57, [R1+0xa0] ;  /* 0x0000a00001397983 */ /* 0x001ee80000300800 */
[----:B----4-:R0:W-:Y:S04]  /*3450*/  STS.U16 [R0+UR6+0xa400], R59 ;  /* 0x00a4003b00007988 */ /* 0x0101e80008000406 */
[----:B0-----:R-:W4:Y:S04]  /*3460*/  LDL.LU R59, [R1+0x9c] ;  /* 0x00009c00013b7983 */ /* 0x001f280000300800 */
[----:B--2---:R0:W-:Y:S04]  /*3470*/  STS.U16 [R0+UR6+0xb400], R60 ;  /* 0x00b4003c00007988 */ /* 0x0041e80008000406 */
[----:B0-----:R-:W2:Y:S04]  /*3480*/  LDL.LU R60, [R1+0x34] ;  /* 0x00003400013c7983 */ /* 0x001ea80000300800 */
[----:B------:R-:W2:Y:S04]  /*3490*/  LDL.LU R31, [R1+0xc] ;  /* 0x00000c00011f7983 */ /* 0x000ea80000300800 */
[----:B------:R-:W2:Y:S04]  /*34a0*/  LDL.LU R29, [R1+0x8] ;  /* 0x00000800011d7983 */ /* 0x000ea80000300800 */
[----:B------:R-:W2:Y:S04]  /*34b0*/  LDL.LU R41, [R1+0x4] ;  /* 0x0000040001297983 */ /* 0x000ea80000300800 */
[----:B------:R-:W2:Y:S04]  /*34c0*/  LDL.LU R32, [R1] ;  /* 0x0000000001207983 */ /* 0x000ea80000300800 */
[----:B-----5:R0:W-:Y:S04]  /*34d0*/  STS.U16 [R0+UR6+0xc400], R13 ;  /* 0x00c4000d00007988 */ /* 0x0201e80008000406 */
[----:B------:R1:W-:Y:S04]  /*34e0*/  STS.U16 [R0+UR6+0xd400], R14 ;  /* 0x00d4000e00007988 */ /* 0x0003e80008000406 */
[----:B------:R5:W-:Y:S04]  /*34f0*/  STS.U16 [R0+UR6+0xe400], R15 ;  /* 0x00e4000f00007988 */ /* 0x000be80008000406 */
[----:B0-----:R-:W2:Y:S04]  /*3500*/  LDL.LU R13, [R1+0x46c] ;  /* 0x00046c00010d7983 */ /* 0x001ea80000300800 */
[----:B-1----:R-:W2:Y:S04]  /*3510*/  LDL.LU R14, [R1+0x468] ;  /* 0x00046800010e7983 */ /* 0x002ea80000300800 */
[----:B-----5:R-:W5:Y:S04]  /*3520*/  LDL.LU R15, [R1+0x464] ;  /* 0x00046400010f7983 */ /* 0x020f680000300800 */
[----:B------:R0:W-:Y:S04]  /*3530*/  STS.U16 [R0+UR6+0xf400], R10 ;  /* 0x00f4000a00007988 */ /* 0x0001e80008000406 */
[----:B------:R1:W-:Y:S04]  /*3540*/  STS.U16 [R0+UR6+0x10400], R9 ;  /* 0x0104000900007988 */ /* 0x0003e80008000406 */
[----:B------:R1:W-:Y:S04]  /*3550*/  STS.U16 [R0+UR6+0x11400], R8 ;  /* 0x0114000800007988 */ /* 0x0003e80008000406 */
[----:B0-----:R-:W5:Y:S04]  /*3560*/  LDL.LU R10, [R1+0x460] ;  /* 0x00046000010a7983 */ /* 0x001f680000300800 */
[----:B-1----:R-:W5:Y:S04]  /*3570*/  LDL.LU R9, [R1+0x45c] ;  /* 0x00045c0001097983 */ /* 0x002f680000300800 */
[----:B------:R-:W5:Y:S04]  /*3580*/  LDL.LU R8, [R1+0x458] ;  /* 0x0004580001087983 */ /* 0x000f680000300800 */
        /* <DEDUP_REMOVED lines=17> */
[----:B------:R0:W-:Y:S04]  /*36a0*/  STS.U16 [R0+UR6+0x1b400], R24 ;  /* 0x01b4001800007988 */ /* 0x0001e80008000406 */
[----:B---3--:R-:W3:Y:S04]  /*36b0*/  LDL.LU R42, [R1+0x434] ;  /* 0x00043400012a7983 */ /* 0x008ee80000300800 */
[----:B------:R1:W-:Y:S01]  /*36c0*/  STS.U16 [R0+UR6+0x1c400], R44 ;  /* 0x01c4002c00007988 */ /* 0x0003e20008000406 */
[----:B0-----:R-:W-:-:S03]  /*36d0*/  LOP3.LUT R24, R38, 0x40, RZ, 0x3c, !PT ;  /* 0x0000004026187812 */ /* 0x001fc600078e3cff */
[----:B------:R0:W-:Y:S04]  /*36e0*/  STS.U16 [R0+UR6+0x1d400], R46 ;  /* 0x01d4002e00007988 */ /* 0x0001e80008000406 */
[----:B------:R4:W-:Y:S04]  /*36f0*/  STS.U16 [R0+UR6+0x1e400], R48 ;  /* 0x01e4003000007988 */ /* 0x0009e80008000406 */
[----:B-1----:R-:W3:Y:S04]  /*3700*/  LDL.LU R44, [R1+0x430] ;  /* 0x00043000012c7983 */ /* 0x002ee80000300800 */
[----:B0-----:R-:W3:Y:S04]  /*3710*/  LDL.LU R46, [R1+0x42c] ;  /* 0x00042c00012e7983 */ /* 0x001ee80000300800 */
[----:B----4-:R-:W4:Y:S04]  /*3720*/  LDL.LU R48, [R1+0x428] ;  /* 0x0004280001307983 */ /* 0x010f280000300800 */
[----:B------:R0:W-:Y:S04]  /*3730*/  STS.U16 [R0+UR6+0x1f400], R52 ;  /* 0x01f4003400007988 */ /* 0x0001e80008000406 */
[----:B------:R1:W-:Y:S04]  /*3740*/  STS.U16 [R24+UR6+0x800], R55 ;  /* 0x0008003718007988 */ /* 0x0003e80008000406 */
[----:B------:R1:W-:Y:S04]  /*3750*/  STS.U16 [R24+UR6+0x1800], R56 ;  /* 0x0018003818007988 */ /* 0x0003e80008000406 */
[----:B0-----:R-:W4:Y:S04]  /*3760*/  LDL.LU R52, [R1+0x424] ;  /* 0x0004240001347983 */ /* 0x001f280000300800 */
[----:B------:R-:W4:Y:S04]  /*3770*/  LDL.LU R0, [R1+0x10] ;  /* 0x0000100001007983 */ /* 0x000f280000300800 */
[----:B-1----:R-:W4:Y:S04]  /*3780*/  LDL.LU R55, [R1+0x420] ;  /* 0x0004200001377983 */ /* 0x002f280000300800 */
[----:B------:R-:W4:Y:S04]  /*3790*/  LDL.LU R56, [R1+0x41c] ;  /* 0x00041c0001387983 */ /* 0x000f280000300800 */
[----:B------:R0:W-:Y:S04]  /*37a0*/  STS.U16 [R24+UR6+0x2800], R57 ;  /* 0x0028003918007988 */ /* 0x0001e80008000406 */
[----:B------:R1:W-:Y:S04]  /*37b0*/  STS.U16 [R24+UR6+0x3800], R59 ;  /* 0x0038003b18007988 */ /* 0x0003e80008000406 */
[----:B0-----:R-:W4:Y:S04]  /*37c0*/  LDL.LU R57, [R1+0x418] ;  /* 0x0004180001397983 */ /* 0x001f280000300800 */
[----:B-1----:R-:W4:Y:S04]  /*37d0*/  LDL.LU R59, [R1+0x414] ;  /* 0x00041400013b7983 */ /* 0x002f280000300800 */
[----:B--2---:R0:W-:Y:S04]  /*37e0*/  STS.U16 [R24+UR6+0x4800], R60 ;  /* 0x0048003c18007988 */ /* 0x0041e80008000406 */
[----:B0-----:R-:W2:Y:S01]  /*37f0*/  LDL.LU R60, [R1+0x410] ;  /* 0x00041000013c7983 */ /* 0x001ea20000300800 */
[----:B------:R-:W-:-:S03]  /*3800*/  LOP3.LUT R38, R38, 0x60, RZ, 0x3c, !PT ;  /* 0x0000006026267812 */ /* 0x000fc600078e3cff */
[----:B------:R-:W-:Y:S04]  /*3810*/  STS.U16 [R24+UR6+0x6800], R31 ;  /* 0x0068001f18007988 */ /* 0x000fe80008000406 */
[----:B------:R-:W-:Y:S04]  /*3820*/  STS.U16 [R24+UR6+0x7800], R29 ;  /* 0x0078001d18007988 */ /* 0x000fe80008000406 */
[----:B------:R-:W-:Y:S04]  /*3830*/  STS.U16 [R24+UR6+0x8800], R41 ;  /* 0x0088002918007988 */ /* 0x000fe80008000406 */
[----:B------:R-:W-:Y:S04]  /*3840*/  STS.U16 [R24+UR6+0x9800], R32 ;  /* 0x0098002018007988 */ /* 0x000fe80008000406 */
[----:B------:R0:W-:Y:S02]  /*3850*/  STS.U16 [R24+UR6+0x1f800], R2 ;  /* 0x01f8000218007988 */ /* 0x0001e40008000406 */
[----:B0-----:R-:W-:-:S02]  /*3860*/  IMAD.MOV.U32 R2, RZ, RZ, 0x3f800000 ;  /* 0x3f800000ff027424 */ /* 0x001fc400078e00ff */
[----:B-----5:R-:W-:Y:S04]  /*3870*/  STS.U16 [R24+UR6+0x1e800], R10 ;  /* 0x01e8000a18007988 */ /* 0x020fe80008000406 */
        /* <DEDUP_REMOVED lines=10> */
[----:B---3--:R-:W-:Y:S04]  /*3920*/  STS.U16 [R24+UR6+0x13800], R42 ;  /* 0x0138002a18007988 */ /* 0x008fe80008000406 */
[----:B------:R-:W-:Y:S04]  /*3930*/  STS.U16 [R24+UR6+0x12800], R44 ;  /* 0x0128002c18007988 */ /* 0x000fe80008000406 */
[----:B------:R-:W-:Y:S04]  /*3940*/  STS.U16 [R24+UR6+0x11800], R46 ;  /* 0x0118002e18007988 */ /* 0x000fe80008000406 */
[----:B----4-:R-:W-:Y:S04]  /*3950*/  STS.U16 [R24+UR6+0x10800], R48 ;  /* 0x0108003018007988 */ /* 0x010fe80008000406 */
[----:B------:R-:W-:Y:S04]  /*3960*/  STS.U16 [R24+UR6+0xf800], R52 ;  /* 0x00f8003418007988 */ /* 0x000fe80008000406 */
[----:B------:R0:W-:Y:S04]  /*3970*/  STS.U16 [R24+UR6+0x5800], R0 ;  /* 0x0058000018007988 */ /* 0x0001e80008000406 */
[----:B------:R-:W-:Y:S04]  /*3980*/  STS.U16 [R24+UR6+0xe800], R55 ;  /* 0x00e8003718007988 */ /* 0x000fe80008000406 */
[----:B------:R-:W-:Y:S01]  /*3990*/  STS.U16 [R24+UR6+0xd800], R56 ;  /* 0x00d8003818007988 */ /* 0x000fe20008000406 */
[----:B0-----:R-:W-:-:S05]  /*39a0*/  MOV R0, 0xff800000 ;  /* 0xff80000000007802 */ /* 0x001fca0000000f00 */
[----:B------:R-:W-:Y:S04]  /*39b0*/  STL [R1+0x304], R0 ;  /* 0x0003040001007387 */ /* 0x000fe80000100800 */
[----:B------:R-:W-:Y:S04]  /*39c0*/  STS.U16 [R24+UR6+0xc800], R57 ;  /* 0x00c8003918007988 */ /* 0x000fe80008000406 */
[----:B------:R-:W-:Y:S04]  /*39d0*/  STS.U16 [R24+UR6+0xb800], R59 ;  /* 0x00b8003b18007988 */ /* 0x000fe80008000406 */
[----:B--2---:R-:W-:Y:S04]  /*39e0*/  STS.U16 [R24+UR6+0xa800], R60 ;  /* 0x00a8003c18007988 */ /* 0x004fe80008000406 */
[----:B------:R0:W-:Y:S02]  /*39f0*/  STS.U16 [R38+UR6+0x5c00], R3 ;  /* 0x005c000326007988 */ /* 0x0001e40008000406 */
[----:B0-----:R-:W-:-:S05]  /*3a00*/  IMAD.MOV.U32 R3, RZ, RZ, 0x3f800000 ;  /* 0x3f800000ff037424 */ /* 0x001fca00078e00ff */
[----:B------:R-:W-:Y:S04]  /*3a10*/  STL [R1+0x2f8], R3 ;  /* 0x0002f80301007387 */ /* 0x000fe80000100800 */
[----:B------:R-:W-:Y:S04]  /*3a20*/  STL [R1+0x2fc], R2 ;  /* 0x0002fc0201007387 */ /* 0x000fe80000100800 */
[----:B------:R-:W-:Y:S04]  /*3a30*/  STL [R1+0x1b0], RZ ;  /* 0x0001b0ff01007387 */ /* 0x000fe80000100800 */
[----:B------:R0:W-:Y:S04]  /*3a40*/  STL [R1+0x300], R0 ;  /* 0x0003000001007387 */ /* 0x0001e80000100800 */
[----:B------:R1:W-:Y:S04]  /*3a50*/  STL [R1+0x1b4], RZ ;  /* 0x0001b4ff01007387 */ /* 0x0003e80000100800 */
        /* <DEDUP_REMOVED lines=78> */
[----:B------:R1:W-:Y:S04]  /*3f40*/  STL [R1], RZ ;  /* 0x000000ff01007387 */ /* 0x0003e80000100800 */
        /* <DEDUP_REMOVED lines=34> */
[----:B------:R1:W-:Y:S01]  /*4170*/  STL [R1+0x1cc], RZ ;  /* 0x0001ccff01007387 */ /* 0x0003e20000100800 */
[----:B------:R-:W2:Y:S03]  /*4180*/  S2R R32, SR_TID.X ;  /* 0x0000000000207919 */ /* 0x000ea60000002100 */
        /* <DEDUP_REMOVED lines=11> */
[----:B------:R1:W-:Y:S04]  /*4240*/  STS.U16 [R38+UR6+0xc00], R15 ;  /* 0x000c000f26007988 */ /* 0x0003e80008000406 */
        /* <DEDUP_REMOVED lines=30> */
[----:B------:R1:W-:Y:S01]  /*4430*/  STL [R1+0x2bc], RZ ;  /* 0x0002bcff01007387 */ /* 0x0003e20000100800 */
[----:B------:R-:W-:Y:S01]  /*4440*/  UISETP.GE.AND UP0, UPT, UR5, 0x1, UPT ;  /* 0x000000010500788c */ /* 0x000fe2000bf06270 */
[----:B--2---:R-:W-:-:S02]  /*4450*/  LOP3.LUT R6, R32, 0x7, RZ, 0xc0, !PT ;  /* 0x0000000720067812 */ /* 0x004fc400078ec0ff */
[----:B0-----:R-:W-:-:S06]  /*4460*/  SHF.L.U32 R0, R32, 0x1, RZ ;  /* 0x0000000120007819 */ /* 0x001fcc00000006ff */
[----:B-1----:R-:W-:Y:S05]  /*4470*/  BRA.U !UP0, `(.L_x_0) ;  /* 0x0000005108207547 */ /* 0x002fea000b800000 */
[----:B------:R-:W0:Y:S01]  /*4480*/  S2R R41, SR_TID.X ;  /* 0x0000000000297919 */ /* 0x000e220000002100 */
[----:B------:R-:W1:Y:S01]  /*4490*/  LDC.64 R4, c[0x0][0x3d0] ;  /* 0x0000f400ff047b82 */ /* 0x000e620000000a00 */
[----:B------:R-:W2:Y:S01]  /*44a0*/  LDCU UR4, c[0x0][0x3c8] ;  /* 0x00007900ff0477ac */ /* 0x000ea20008000800 */
[----:B------:R-:W-:Y:S01]  /*44b0*/  LOP3.LUT R2, R32, 0x1f, RZ, 0xc0, !PT ;  /* 0x0000001f20027812 */ /* 0x000fe200078ec0ff */
[----:B------:R-:W-:Y:S01]  /*44c0*/  IMAD.MOV.U32 R44, RZ, RZ, -0x800000 ;  /* 0xff800000ff2c7424 */ /* 0x000fe200078e00ff */
[----:B------:R-:W-:Y:S01]  /*44d0*/  LOP3.LUT R0, R0, 0x10, RZ, 0xc0, !PT ;  /* 0x0000001000007812 */ /* 0x000fe200078ec0ff */
[----:B------:R-:W3:Y:S01]  /*44e0*/  LDCU.64 UR12, c[0x0][0x390] ;  /* 0x00007200ff0c77ac */ /* 0x000ee20008000a00 */
[----:B------:R-:W-:Y:S02]  /*44f0*/  IMAD.MOV.U32 R45, RZ, RZ, -0x800000 ;  /* 0xff800000ff2d7424 */ /* 0x000fe400078e00ff */
[----:B------:R-:W4:Y:S01]  /*4500*/  LDC.64 R8, c[0x0][0x3c0] ;  /* 0x0000f000ff087b82 */ /* 0x000f220000000a00 */
[----:B------:R-:W5:Y:S01]  /*4510*/  LDCU.64 UR10, c[0x0][0x388] ;  /* 0x00007100ff0a77ac */ /* 0x000f620008000a00 */
[----:B------:R-:W-:Y:S01]  /*4520*/  LOP3.LUT R11, R0, 0x1e0, R32, 0xf8, !PT ;  /* 0x000001e0000b7812 */ /* 0x000fe200078ef820 */
[----:B-1----:R-:W-:Y:S01]  /*4530*/  IMAD.MOV.U32 R7, RZ, RZ, R5 ;  /* 0x000000ffff077224 */ /* 0x002fe200078e0005 */
[----:B------:R1:W-:Y:S01]  /*4540*/  STL [R1+0x404], R5 ;  /* 0x0004040501007387 */ /* 0x0003e20000100800 */
[----:B------:R-:W-:-:S02]  /*4550*/  IMAD.MOV.U32 R3, RZ, RZ, R4 ;  /* 0x000000ffff037224 */ /* 0x000fc400078e0004 */
[----:B------:R-:W-:Y:S02]  /*4560*/  IMAD R12, R2, R7, RZ ;  /* 0x00000007020c7224 */ /* 0x000fe400078e02ff */
[----:B------:R-:W-:Y:S01]  /*4570*/  IMAD R3, R3, UR7, RZ ;  /* 0x0000000703037c24 */ /* 0x000fe2000f8e02ff */
[----:B0-----:R-:W-:Y:S01]  /*4580*/  LOP3.LUT R29, R41, 0xff, RZ, 0xc0, !PT ;  /* 0x000000ff291d7812 */ /* 0x001fe200078ec0ff */
[----:B------:R-:W-:Y:S01]  /*4590*/  IMAD R2, R6, 0x210, RZ ;  /* 0x0000021006027824 */ /* 0x000fe200078e02ff */
[----:B------:R-:W-:Y:S01]  /*45a0*/  SHF.R.U32.HI R41, RZ, 0x8, R41 ;  /* 0x00000008ff297819 */ /* 0x000fe20000011629 */
[----:B----4-:R-:W-:Y:S01]  /*45b0*/  IMAD.MOV.U32 R16, RZ, RZ, R9 ;  /* 0x000000ffff107224 */ /* 0x010fe200078e0009 */
[----:B------:R-:W-:Y:S01]  /*45c0*/  MOV R4, R8 ;  /* 0x0000000800047202 */ /* 0x000fe20000000f00 */
[----:B-1----:R-:W0:Y:S01]  /*45d0*/  LDC R5, c[0x0][0x3d8] ;  /* 0x0000f600ff057b82 */ /* 0x002e220000000800 */
[----:B------:R-:W-:Y:S01]  /*45e0*/  SGXT.U32 R41, R41, 0x1 ;  /* 0x000000012929781a */ /* 0x000fe20000000000 */
[----:B------:R1:W-:Y:S01]  /*45f0*/  STL [R1+0x2f4], R9 ;  /* 0x0002f40901007387 */ /* 0x0003e20000100800 */
[----:B------:R-:W-:Y:S01]  /*4600*/  IMAD.SHL.U32 R6, R3, 0x2, RZ ;  /* 0x0000000203067824 */ /* 0x000fe200078e00ff */
[----:B------:R-:W-:Y:S01]  /*4610*/  LOP3.LUT R17, R2, R11, RZ, 0x3c, !PT ;  /* 0x0000000b02117212 */ /* 0x000fe200078e3cff */
[----:B--2---:R-:W-:Y:S01]  /*4620*/  IMAD R7, R29, UR4, RZ ;  /* 0x000000041d077c24 */ /* 0x004fe2000f8e02ff */
[----:B------:R-:W-:Y:S01]  /*4630*/  UMOV UR4, URZ ;  /* 0x000000ff00047c82 */ /* 0x000fe20008000000 */
[----:B------:R-:W-:Y:S01]  /*4640*/  IMAD R0, R4, UR7, RZ ;  /* 0x0000000704007c24 */ /* 0x000fe2000f8e02ff */
[----:B------:R-:W-:Y:S01]  /*4650*/  SHF.R.U32.HI R4, RZ, 0x5, R32 ;  /* 0x00000005ff047819 */ /* 0x000fe20000011620 */
[----:B------:R-:W-:-:S02]  /*4660*/  IMAD R11, R41, R16, RZ ;  /* 0x00000010290b7224 */ /* 0x000fc400078e02ff */
[----:B------:R-:W-:Y:S01]  /*4670*/  IMAD.SHL.U32 R2, R0, 0x2, RZ ;  /* 0x0000000200027824 */ /* 0x000fe200078e00ff */
[----:B-1----:R-:W-:Y:S01]  /*4680*/  SHF.L.U32 R9, R12, 0x1, RZ ;  /* 0x000000010c097819 */ /* 0x002fe200000006ff */
[----:B------:R-:W-:Y:S01]  /*4690*/  IMAD.SHL.U32 R8, R32, 0x100, RZ ;  /* 0x0000010020087824 */ /* 0x000fe200078e00ff */
[----:B------:R-:W-:Y:S01]  /*46a0*/  LEA R13, R16, R11, 0x1 ;  /* 0x0000000b100d7211 */ /* 0x000fe200078e08ff */
[----:B------:R-:W-:Y:S01]  /*46b0*/  IMAD.HI R10, R3, 0x2, RZ ;  /* 0x00000002030a7827 */ /* 0x000fe200078e02ff */
[----:B---3--:R-:W-:Y:S02]  /*46c0*/  IADD3 R6, P2, P3, R9, UR12, R6 ;  /* 0x0000000c09067c10 */ /* 0x008fe4000fb5e006 */
[----:B------:R-:W-:Y:S01]  /*46d0*/  SGXT.U32 R4, R4, 0x4 ;  /* 0x000000040404781a */ /* 0x000fe20000000000 */
[C---:B------:R-:W-:Y:S01]  /*46e0*/  IMAD.SHL.U32 R9, R7.reuse, 0x2, RZ ;  /* 0x0000000207097824 */ /* 0x040fe200078e00ff */
[----:B------:R-:W-:Y:S01]  /*46f0*/  LOP3.LUT R14, R8, 0x1000, RZ, 0xc0, !PT ;  /* 0x00001000080e7812 */ /* 0x000fe200078ec0ff */
[----:B------:R-:W-:-:S03]  /*4700*/  IMAD.HI R8, R7, 0x2, RZ ;  /* 0x0000000207087827 */ /* 0x000fc600078e02ff */
[----:B-----5:R-:W-:Y:S01]  /*4710*/  IADD3 R2, P0, P1, R9, UR10, R2 ;  /* 0x0000000a09027c10 */ /* 0x020fe2000f91e002 */
[----:B------:R-:W-:Y:S01]  /*4720*/  IMAD R9, R16, 0x2, R13 ;  /* 0x0000000210097824 */ /* 0x000fe200078e020d */
[----:B------:R-:W1:Y:S01]  /*4730*/  LDCU UR10, c[0x0][0x3a8] ;  /* 0x00007500ff0a77ac */ /* 0x000e620008000800 */
[----:B------:R-:W-:-:S03]  /*4740*/  IMAD.HI R3, R0, 0x2, RZ ;  /* 0x0000000200037827 */ /* 0x000fc600078e02ff */
[----:B------:R-:W-:Y:S01]  /*4750*/  LEA R19, R16, R9, 0x1 ;  /* 0x0000000910137211 */ /* 0x000fe200078e08ff */
[----:B0-----:R-:W-:Y:S01]  /*4760*/  IMAD R7, R4, R5, RZ ;  /* 0x0000000504077224 */ /* 0x001fe200078e02ff */
[----:B------:R-:W-:Y:S01]  /*4770*/  IADD3.X R4, PT, PT, R8, UR11, R3, P0, P1 ;  /* 0x0000000b08047c10 */ /* 0x000fe200087e2403 */
[----:B------:R-:W-:Y:S01]  /*4780*/  IMAD.HI R15, R12, 0x2, RZ ;  /* 0x000000020c0f7827 */ /* 0x000fe200078e02ff */
[----:B------:R-:W-:Y:S02]  /*4790*/  LEA R24, P0, R11, R2, 0x1 ;  /* 0x000000020b187211 */ /* 0x000fe400078008ff */
[----:B------:R-:W-:Y:S01]  /*47a0*/  IADD3 R12, PT, PT, R17, UR6, R14 ;  /* 0x00000006110c7c10 */ /* 0x000fe2000fffe00e */
[C---:B------:R-:W-:Y:S01]  /*47b0*/  IMAD R21, R16.reuse, 0x2, R19 ;  /* 0x0000000210157824 */ /* 0x040fe200078e0213 */
[----:B------:R-:W-:Y:S02]  /*47c0*/  IADD3.X R0, PT, PT, R15, UR13, R10, P2, P3 ;  /* 0x0000000d0f007c10 */ /* 0x000fe400097e640a */
[----:B------:R-:W-:Y:S01]  /*47d0*/  LEA.HI.X.SX32 R25, R11, R4, 0x1, P0 ;  /* 0x000000040b197211 */ /* 0x000fe200000f0eff */
[C---:B------:R-:W-:Y:S01]  /*47e0*/  IMAD R3, R16.reuse, 0x2, R21 ;  /* 0x0000000210037824 */ /* 0x040fe200078e0215 */
[-C--:B------:R-:W-:Y:S01]  /*47f0*/  LEA R26, P2, R9, R2.reuse, 0x1 ;  /* 0x00000002091a7211 */ /* 0x080fe200078408ff */
[----:B------:R0:W-:Y:S01]  /*4800*/  STL [R1+0x118], R12 ;  /* 0x0001180c01007387 */ /* 0x0001e20000100800 */
[----:B------:R-:W-:Y:S01]  /*4810*/  LEA R28, P1, R13, R2, 0x1 ;  /* 0x000000020d1c7211 */ /* 0x000fe200078208ff */
[----:B------:R-:W-:Y:S01]  /*4820*/  IMAD R23, R16, 0x2, R3 ;  /* 0x0000000210177824 */ /* 0x000fe200078e0203 */
[-C--:B------:R-:W-:Y:S01]  /*4830*/  LEA.HI.X.SX32 R27, R9, R4.reuse, 0x1, P2 ;  /* 0x00000004091b7211 */ /* 0x080fe200010f0eff */
[----:B------:R2:W-:Y:S01]  /*4840*/  STL.64 [R1+0x3f8], R24 ;  /* 0x0003f81801007387 */ /* 0x0005e20000100a00 */
[----:B------:R-:W-:-:S02]  /*4850*/  LEA.HI.X.SX32 R29, R13, R4, 0x1, P1 ;  /* 0x000000040d1d7211 */ /* 0x000fc400008f0eff */
[----:B------:R-:W-:Y:S01]  /*4860*/  LEA R10, P0, R19, R2, 0x1 ;  /* 0x00000002130a7211 */ /* 0x000fe200078008ff */
[----:B------:R3:W-:Y:S01]  /*4870*/  STL.64 [R1+0x3e8], R26 ;  /* 0x0003e81a01007387 */ /* 0x0007e20000100a00 */
[----:B------:R-:W-:Y:S02]  /*4880*/  LEA R15, R5, R7, 0x4 ;  /* 0x00000007050f7211 */ /* 0x000fe400078e20ff */
[----:B------:R-:W-:Y:S01]  /*4890*/  LEA.HI.X.SX32 R11, R19, R4, 0x1, P0 ;  /* 0x00000004130b7211 */ /* 0x000fe200000f0eff */
[----:B------:R4:W-:Y:S01]  /*48a0*/  STL.64 [R1+0x3f0], R28 ;  /* 0x0003f01c01007387 */ /* 0x0009e20000100a00 */
[----:B0-----:R-:W-:Y:S01]  /*48b0*/  LEA R12, P0, R21, R2, 0x1 ;  /* 0x00000002150c7211 */ /* 0x001fe200078008ff */
[----:B------:R-:W-:Y:S01]  /*48c0*/  IMAD R17, R5, 0x10, R15 ;  /* 0x0000001005117824 */ /* 0x000fe200078e020f */
[C---:B--2---:R-:W-:Y:S01]  /*48d0*/  LEA R25, R16.reuse, R23, 0x1 ;  /* 0x0000001710197211 */ /* 0x044fe200078e08ff */
[----:B------:R0:W-:Y:S01]  /*48e0*/  STL.64 [R1+0x3e0], R10 ;  /* 0x0003e00a01007387 */ /* 0x0001e20000100a00 */
[----:B------:R-:W-:Y:S01]  /*48f0*/  LEA.HI.X.SX32 R13, R21, R4, 0x1, P0 ;  /* 0x00000004150d7211 */ /* 0x000fe200000f0eff */
[----:B------:R-:W-:Y:S01]  /*4900*/  IMAD R9, R5, 0x10, R17 ;  /* 0x0000001005097824 */ /* 0x000fe200078e0211 */
[----:B------:R-:W-:Y:S01]  /*4910*/  LEA R36, P0, R23, R2, 0x1 ;  /* 0x0000000217247211 */ /* 0x000fe200078008ff */
[----:B---3--:R-:W-:-:S02]  /*4920*/  IMAD R27, R16, 0x2, R25 ;  /* 0x00000002101b7824 */ /* 0x008fc400078e0219 */
[----:B------:R2:W-:Y:S01]  /*4930*/  STL.64 [R1+0x3d8], R12 ;  /* 0x0003d80c01007387 */ /* 0x0005e20000100a00 */
[C---:B----4-:R-:W-:Y:S02]  /*4940*/  LEA R28, P1, R3.reuse, R2, 0x1 ;  /* 0x00000002031c7211 */ /* 0x050fe400078208ff */
[C---:B------:R-:W-:Y:S02]  /*4950*/  LEA R19, R16.reuse, R27, 0x1 ;  /* 0x0000001b10137211 */ /* 0x040fe400078e08ff */
[----:B------:R-:W-:Y:S01]  /*4960*/  LEA.HI.X.SX32 R29, R3, R4, 0x1, P1 ;  /* 0x00000004031d7211 */ /* 0x000fe200008f0eff */
[----:B0-----:R-:W-:Y:S01]  /*4970*/  IMAD R11, R5, 0x10, R9 ;  /* 0x00000010050b7824 */ /* 0x001fe200078e0209 */
[-C--:B------:R-:W-:Y:S01]  /*4980*/  LEA R34, P1, R25, R2.reuse, 0x1 ;  /* 0x0000000219227211 */ /* 0x080fe200078208ff */
[----:B------:R-:W-:Y:S01]  /*4990*/  IMAD R21, R16, 0x2, R19 ;  /* 0x0000000210157824 */ /* 0x000fe200078e0213 */
[----:B------:R-:W-:Y:S01]  /*49a0*/  LEA R32, P2, R27, R2, 0x1 ;  /* 0x000000021b207211 */ /* 0x000fe200078408ff */
[----:B------:R0:W-:Y:S01]  /*49b0*/  STL.64 [R1+0x3d0], R28 ;  /* 0x0003d01c01007387 */ /* 0x0001e20000100a00 */
[----:B------:R-:W-:-:S02]  /*49c0*/  LEA.HI.X.SX32 R37, R23, R4, 0x1, P0 ;  /* 0x0000000417257211 */ /* 0x000fc400000f0eff */
[-C--:B------:R-:W-:Y:S02]  /*49d0*/  LEA.HI.X.SX32 R35, R25, R4.reuse, 0x1, P1 ;  /* 0x0000000419237211 */ /* 0x080fe400008f0eff */
[----:B------:R-:W-:Y:S01]  /*49e0*/  LEA.HI.X.SX32 R33, R27, R4, 0x1, P2 ;  /* 0x000000041b217211 */ /* 0x000fe200010f0eff */
[----:B------:R3:W-:Y:S01]  /*49f0*/  STL.64 [R1+0x3c8], R36 ;  /* 0x0003c82401007387 */ /* 0x0007e20000100a00 */
[----:B--2---:R-:W-:-:S03]  /*4a00*/  LEA R13, R5, R11, 0x4 ;  /* 0x0000000b050d7211 */ /* 0x004fc600078e20ff */
[----:B------:R2:W-:Y:S01]  /*4a10*/  STL.64 [R1+0x3c0], R34 ;  /* 0x0003c02201007387 */ /* 0x0005e20000100a00 */
[----:B0-----:R-:W-:-:S03]  /*4a20*/  IMAD R29, R16, 0x2, R21 ;  /* 0x00000002101d7824 */ /* 0x001fc600078e0215 */
[----:B------:R0:W-:Y:S01]  /*4a30*/  STL.64 [R1+0x3b8], R32 ;  /* 0x0003b82001007387 */ /* 0x0001e20000100a00 */
[----:B------:R-:W-:Y:S01]  /*4a40*/  IMAD R3, R5, 0x10, R13 ;  /* 0x0000001005037824 */ /* 0x000fe200078e020d */
[----:B------:R-:W-:Y:S02]  /*4a50*/  LEA R31, R16, R29, 0x1 ;  /* 0x0000001d101f7211 */ /* 0x000fe400078e08ff */
[----:B---3--:R-:W-:-:S03]  /*4a60*/  LEA R36, P0, R19, R2, 0x1 ;  /* 0x0000000213247211 */ /* 0x008fc600078008ff */
[C---:B------:R-:W-:Y:S01]  /*4a70*/  IMAD R23, R16.reuse, 0x2, R31 ;  /* 0x0000000210177824 */ /* 0x040fe200078e021f */
[----:B------:R-:W-:Y:S02]  /*4a80*/  LEA.HI.X.SX32 R37, R19, R4, 0x1, P0 ;  /* 0x0000000413257211 */ /* 0x000fe400000f0eff */
[-C--:B--2---:R-:W-:Y:S01]  /*4a90*/  LEA R34, P1, R21, R2.reuse, 0x1 ;  /* 0x0000000215227211 */ /* 0x084fe200078208ff */
[C---:B------:R-:W-:Y:S01]  /*4aa0*/  IMAD R25, R16.reuse, 0x2, R23 ;  /* 0x0000000210197824 */ /* 0x040fe200078e0217 */
[----:B0-----:R-:W-:Y:S01]  /*4ab0*/  LEA R32, P2, R29, R2, 0x1 ;  /* 0x000000021d207211 */ /* 0x001fe200078408ff */
[----:B------:R-:W-:Y:S01]  /*4ac0*/  STL.64 [R1+0x3b0], R36 ;  /* 0x0003b02401007387 */ /* 0x000fe20000100a00 */
[-C--:B------:R-:W-:Y:S02]  /*4ad0*/  LEA.HI.X.SX32 R35, R21, R4.reuse, 0x1, P1 ;  /* 0x0000000415237211 */ /* 0x080fe400008f0eff */
[----:B------:R-:W-:Y:S02]  /*4ae0*/  LEA.HI.X.SX32 R33, R29, R4, 0x1, P2 ;  /* 0x000000041d217211 */ /* 0x000fe400010f0eff */
[----:B------:R-:W-:-:S02]  /*4af0*/  LEA R19, R16, R25, 0x1 ;  /* 0x0000001910137211 */ /* 0x000fc400078e08ff */
[-C--:B------:R-:W-:Y:S01]  /*4b00*/  LEA R28, P1, R23, R2.reuse, 0x1 ;  /* 0x00000002171c7211 */ /* 0x080fe200078208ff */
[----:B------:R0:W-:Y:S01]  /*4b10*/  STL.64 [R1+0x3a0], R32 ;  /* 0x0003a02001007387 */ /* 0x0001e20000100a00 */
[-C--:B------:R-:W-:Y:S02]  /*4b20*/  LEA R26, P2, R25, R2.reuse, 0x1 ;  /* 0x00000002191a7211 */ /* 0x080fe400078408ff */
[----:B------:R-:W-:Y:S01]  /*4b30*/  LEA R20, P3, R19, R2, 0x1 ;  /* 0x0000000213147211 */ /* 0x000fe200078608ff */
[----:B------:R-:W-:Y:S01]  /*4b40*/  STL.64 [R1+0x3a8], R34 ;  /* 0x0003a82201007387 */ /* 0x000fe20000100a00 */
[-C--:B------:R-:W-:Y:S02]  /*4b50*/  LEA.HI.X.SX32 R29, R23, R4.reuse, 0x1, P1 ;  /* 0x00000004171d7211 */ /* 0x080fe400008f0eff */
[-C--:B------:R-:W-:Y:S02]  /*4b60*/  LEA.HI.X.SX32 R27, R25, R4.reuse, 0x1, P2 ;  /* 0x00000004191b7211 */ /* 0x080fe400010f0eff */
[----:B------:R-:W-:-:S02]  /*4b70*/  LEA.HI.X.SX32 R21, R19, R4, 0x1, P3 ;  /* 0x0000000413157211 */ /* 0x000fc400018f0eff */
[----:B------:R-:W-:Y:S02]  /*4b80*/  LEA R22, P1, R15, R6, 0x1 ;  /* 0x000000060f167211 */ /* 0x000fe400078208ff */
[----:B0-----:R-:W-:Y:S02]  /*4b90*/  LEA R32, P0, R31, R2, 0x1 ;  /* 0x000000021f207211 */ /* 0x001fe400078008ff */
[----:B------:R-:W-:Y:S02]  /*4ba0*/  LEA.HI.X.SX32 R23, R15, R0, 0x1, P1 ;  /* 0x000000000f177211 */ /* 0x000fe400008f0eff */
[----:B------:R-:W-:Y:S01]  /*4bb0*/  LEA.HI.X.SX32 R33, R31, R4, 0x1, P0 ;  /* 0x000000041f217211 */ /* 0x000fe200000f0eff */
[----:B------:R-:W-:Y:S01]  /*4bc0*/  IMAD R4, R5, 0x10, R3 ;  /* 0x0000001005047824 */ /* 0x000fe200078e0203 */
[-C--:B------:R-:W-:Y:S02]  /*4bd0*/  LEA R24, P0, R7, R6.reuse, 0x1 ;  /* 0x0000000607187211 */ /* 0x080fe400078008ff */
[----:B------:R-:W-:Y:S01]  /*4be0*/  LEA R18, P1, R11, R6, 0x1 ;  /* 0x000000060b127211 */ /* 0x000fe200078208ff */
[----:B------:R-:W-:Y:S01]  /*4bf0*/  STL.64 [R1+0x398], R32 ;  /* 0x0003982001007387 */ /* 0x000fe20000100a00 */
[-C--:B------:R-:W-:Y:S01]  /*4c00*/  LEA.HI.X.SX32 R25, R7, R0.reuse, 0x1, P0 ;  /* 0x0000000007197211 */ /* 0x080fe200000f0eff */
[----:B------:R-:W-:Y:S01]  /*4c10*/  IMAD R10, R5, 0x10, R4 ;  /* 0x00000010050a7824 */ /* 0x000fe200078e0204 */
[----:B------:R-:W-:Y:S01]  /*4c20*/  LEA.HI.X.SX32 R19, R11, R0, 0x1, P1 ;  /* 0x000000000b137211 */ /* 0x000fe200008f0eff */
[----:B------:R-:W-:Y:S01]  /*4c30*/  STL.64 [R1+0x390], R28 ;  /* 0x0003901c01007387 */ /* 0x000fe20000100a00 */
[----:B------:R-:W-:-:S02]  /*4c40*/  LEA R16, P1, R4, R6, 0x1 ;  /* 0x0000000604107211 */ /* 0x000fc400078208ff */
[C---:B------:R-:W-:Y:S01]  /*4c50*/  LEA R7, R5.reuse, R10, 0x4 ;  /* 0x0000000a05077211 */ /* 0x040fe200078e20ff */
[----:B------:R-:W-:Y:S04]  /*4c60*/  STL.64 [R1+0x388], R26 ;  /* 0x0003881a01007387 */ /* 0x000fe80000100a00 */
[----:B------:R0:W-:Y:S01]  /*4c70*/  STL.64 [R1+0x380], R20 ;  /* 0x0003801401007387 */ /* 0x0001e20000100a00 */
[----:B------:R-:W-:-:S03]  /*4c80*/  IMAD R8, R5, 0x10, R7 ;  /* 0x0000001005087824 */ /* 0x000fc600078e0207 */
[----:B------:R-:W-:Y:S01]  /*4c90*/  STL.64 [R1+0x378], R24 ;  /* 0x0003781801007387 */ /* 0x000fe20000100a00 */
[----:B0-----:R-:W-:-:S04]  /*4ca0*/  LEA R20, P2, R17, R6, 0x1 ;  /* 0x0000000611147211 */ /* 0x001fc800078408ff */
[----:B------:R-:W-:Y:S02]  /*4cb0*/  LEA.HI.X.SX32 R21, R17, R0, 0x1, P2 ;  /* 0x0000000011157211 */ /* 0x000fe400010f0eff */
[C---:B------:R-:W-:Y:S02]  /*4cc0*/  LEA R14, P2, R13.reuse, R6, 0x1 ;  /* 0x000000060d0e7211 */ /* 0x040fe400078408ff */
[-C--:B------:R-:W-:Y:S01]  /*4cd0*/  LEA.HI.X.SX32 R17, R4, R0.reuse, 0x1, P1 ;  /* 0x0000000004117211 */ /* 0x080fe200008f0eff */
[----:B------:R0:W-:Y:S01]  /*4ce0*/  STL.64 [R1+0x368], R20 ;  /* 0x0003681401007387 */ /* 0x0001e20000100a00 */
[----:B------:R-:W-:-:S03]  /*4cf0*/  LEA.HI.X.SX32 R15, R13, R0, 0x1, P2 ;  /* 0x000000000d0f7211 */ /* 0x000fc600010f0eff */
[----:B------:R-:W-:Y:S01]  /*4d00*/  STL.64 [R1+0x370], R22 ;  /* 0x0003701601007387 */ /* 0x000fe20000100a00 */
[----:B0-----:R-:W-:-:S04]  /*4d10*/  LEA R20, P0, R9, R6, 0x1 ;  /* 0x0000000609147211 */ /* 0x001fc800078008ff */
[----:B------:R-:W-:Y:S01]  /*4d20*/  LEA.HI.X.SX32 R21, R9, R0, 0x1, P0 ;  /* 0x0000000009157211 */ /* 0x000fe200000f0eff */
[----:B------:R-:W-:-:S04]  /*4d30*/  IMAD R9, R5, 0x10, R8 ;  /* 0x0000001005097824 */ /* 0x000fc800078e0208 */
[----:B------:R-:W-:Y:S01]  /*4d40*/  STL.64 [R1+0x360], R20 ;  /* 0x0003601401007387 */ /* 0x000fe20000100a00 */
[----:B------:R-:W-:-:S03]  /*4d50*/  LEA R2, R5, R9, 0x4 ;  /* 0x0000000905027211 */ /* 0x000fc600078e20ff */
[----:B------:R0:W-:Y:S04]  /*4d60*/  STL.64 [R1+0x358], R18 ;  /* 0x0003581201007387 */ /* 0x0001e80000100a00 */
[----:B------:R2:W-:Y:S01]  /*4d70*/  STL.64 [R1+0x350], R14 ;  /* 0x0003500e01007387 */ /* 0x0005e20000100a00 */
[CC--:B0-----:R-:W-:Y:S02]  /*4d80*/  LEA R18, P0, R3.reuse, R6.reuse, 0x1 ;  /* 0x0000000603127211 */ /* 0x0c1fe400078008ff */
[C---:B--2---:R-:W-:Y:S02]  /*4d90*/  LEA R14, P2, R10.reuse, R6, 0x1 ;  /* 0x000000060a0e7211 */ /* 0x044fe400078408ff */
[-C--:B------:R-:W-:Y:S01]  /*4da0*/  LEA.HI.X.SX32 R19, R3, R0.reuse, 0x1, P0 ;  /* 0x0000000003137211 */ /* 0x080fe200000f0eff */
[----:B------:R-:W-:Y:S01]  /*4db0*/  IMAD R3, R5, 0x10, R2 ;  /* 0x0000001005037824 */ /* 0x000fe200078e0202 */
[----:B------:R-:W-:-:S02]  /*4dc0*/  LEA.HI.X.SX32 R15, R10, R0, 0x1, P2 ;  /* 0x000000000a0f7211 */ /* 0x000fc400010f0eff */
[----:B------:R-:W-:Y:S01]  /*4dd0*/  LEA R12, P2, R9, R6, 0x1 ;  /* 0x00000006090c7211 */ /* 0x000fe200078408ff */
[----:B------:R-:W-:Y:S01]  /*4de0*/  STL.64 [R1+0x348], R18 ;  /* 0x0003481201007387 */ /* 0x000fe20000100a00 */
[----:B------:R-:W-:Y:S02]  /*4df0*/  IMAD R4, R5, 0x10, R3 ;  /* 0x0000001005047824 */ /* 0x000fe400078e0203 */
[----:B------:R-:W-:Y:S01]  /*4e00*/  LEA.HI.X.SX32 R13, R9, R0, 0x1, P2 ;  /* 0x00000000090d7211 */ /* 0x000fe200010f0eff */
[----:B------:R0:W-:Y:S02]  /*4e10*/  STL.64 [R1+0x340], R16 ;  /* 0x0003401001007387 */ /* 0x0001e40000100a00 */
[----:B------:R-:W-:Y:S02]  /*4e20*/  LEA R5, R5, R4, 0x4 ;  /* 0x0000000405057211 */ /* 0x000fe400078e20ff */
[----:B------:R2:W-:Y:S02]  /*4e30*/  STL.64 [R1+0x338], R14 ;  /* 0x0003380e01007387 */ /* 0x0005e40000100a00 */
[----:B------:R-:W-:-:S04]  /*4e40*/  LEA R10, P3, R5, R6, 0x1 ;  /* 0x00000006050a7211 */ /* 0x000fc800078608ff */
[----:B------:R-:W-:Y:S02]  /*4e50*/  LEA.HI.X.SX32 R11, R5, R0, 0x1, P3 ;  /* 0x00000000050b7211 */ /* 0x000fe400018f0eff */
[CC--:B0-----:R-:W-:Y:S02]  /*4e60*/  LEA R16, P0, R7.reuse, R6.reuse, 0x1 ;  /* 0x0000000607107211 */ /* 0x0c1fe400078008ff */
[C---:B--2---:R-:W-:Y:S02]  /*4e70*/  LEA R14, P1, R8.reuse, R6, 0x1 ;  /* 0x00000006080e7211 */ /* 0x044fe400078208ff */
[-C--:B------:R-:W-:Y:S02]  /*4e80*/  LEA.HI.X.SX32 R17, R7, R0.reuse, 0x1, P0 ;  /* 0x0000000007117211 */ /* 0x080fe400000f0eff */
[----:B------:R-:W-:-:S03]  /*4e90*/  LEA.HI.X.SX32 R15, R8, R0, 0x1, P1 ;  /* 0x00000000080f7211 */ /* 0x000fc600008f0eff */
[----:B------:R0:W-:Y:S04]  /*4ea0*/  STL.64 [R1+0x330], R16 ;  /* 0x0003301001007387 */ /* 0x0001e80000100a00 */
[----:B------:R2:W-:Y:S04]  /*4eb0*/  STL.64 [R1+0x328], R14 ;  /* 0x0003280e01007387 */ /* 0x0005e80000100a00 */
[----:B------:R3:W-:Y:S01]  /*4ec0*/  STL.64 [R1+0x320], R12 ;  /* 0x0003200c01007387 */ /* 0x0007e20000100a00 */
[-C--:B0-----:R-:W-:Y:S02]  /*4ed0*/  LEA R16, P0, R2, R6.reuse, 0x1 ;  /* 0x0000000602107211 */ /* 0x081fe400078008ff */
[----:B--2---:R-:W-:-:S02]  /*4ee0*/  LEA R14, P1, R3, R6, 0x1 ;  /* 0x00000006030e7211 */ /* 0x004fc400078208ff */
[----:B------:R-:W-:Y:S02]  /*4ef0*/  LEA.HI.X.SX32 R17, R2, R0, 0x1, P0 ;  /* 0x0000000002117211 */ /* 0x000fe400000f0eff */
[C---:B---3--:R-:W-:Y:S02]  /*4f00*/  LEA R12, P2, R4.reuse, R6, 0x1 ;  /* 0x00000006040c7211 */ /* 0x048fe400078408ff */
[-C--:B------:R-:W-:Y:S01]  /*4f10*/  LEA.HI.X.SX32 R15, R3, R0.reuse, 0x1, P1 ;  /* 0x00000000030f7211 */ /* 0x080fe200008f0eff */
[----:B------:R0:W-:Y:S01]  /*4f20*/  STL.64 [R1+0x318], R16 ;  /* 0x0003181001007387 */ /* 0x0001e20000100a00 */
[----:B------:R-:W-:Y:S01]  /*4f30*/  LEA.HI.X.SX32 R13, R4, R0, 0x1, P2 ;  /* 0x00000000040d7211 */ /* 0x000fe200010f0eff */
[----:B------:R-:W-:Y:S01]  /*4f40*/  IMAD.MOV.U32 R0, RZ, RZ, 0x3f800000 ;  /* 0x3f800000ff007424 */ /* 0x000fe200078e00ff */
[----:B------:R-:W-:Y:S01]  /*4f50*/  MOV R2, RZ ;  /* 0x000000ff00027202 */ /* 0x000fe20000000f00 */
[----:B------:R0:W-:Y:S04]  /*4f60*/  STL.64 [R1+0x310], R14 ;  /* 0x0003100e01007387 */ /* 0x0001e80000100a00 */
[----:B------:R0:W-:Y:S04]  /*4f70*/  STL.64 [R1+0x308], R12 ;  /* 0x0003080c01007387 */ /* 0x0001e80000100a00 */
[----:B------:R0:W-:Y:S04]  /*4f80*/  STL.64 [R1+0x300], R10 ;  /* 0x0003000a01007387 */ /* 0x0001e80000100a00 */
[----:B------:R0:W-:Y:S04]  /*4f90*/  STL [R1+0x2f8], R0 ;  /* 0x0002f80001007387 */ /* 0x0001e80000100800 */
[----:B------:R0:W-:Y:S04]  /*4fa0*/  STL [R1+0x114], RZ ;  /* 0x000114ff01007387 */ /* 0x0001e80000100800 */
[----:B------:R0:W-:Y:S04]  /*4fb0*/  STL [R1+0x1b0], RZ ;  /* 0x0001b0ff01007387 */ /* 0x0001e80000100800 */
        /* <DEDUP_REMOVED lines=127> */
[----:B-1----:R0:W-:Y:S02]  /*57b0*/  STL [R1+0x2bc], RZ ;  /* 0x0002bcff01007387 */ /* 0x0021e40000100800 */
.L_x_1:
[----:B------:R-:W2:Y:S04]  /*57c0*/  LDL.64 R4, [R1+0x3f8] ;  /* 0x0003f80001047983 */ /* 0x000ea80000100a00 */
[----:B0-----:R-:W2:Y:S04]  /*57d0*/  LDL R0, [R1+0x114] ;  /* 0x0001140001007983 */ /* 0x001ea80000100800 */
[----:B-1----:R-:W3:Y:S04]  /*57e0*/  LDL.64 R18, [R1+0x3f0] ;  /* 0x0003f00001127983 */ /* 0x002ee80000100a00 */
[----:B------:R-:W4:Y:S04]  /*57f0*/  LDL.64 R6, [R1+0x3e8] ;  /* 0x0003e80001067983 */ /* 0x000f280000100a00 */
[----:B------:R-:W5:Y:S04]  /*5800*/  LDL.64 R8, [R1+0x3d8] ;  /* 0x0003d80001087983 */ /* 0x000f680000100a00 */
[----:B------:R-:W3:Y:S04]  /*5810*/  LDL.64 R10, [R1+0x3d0] ;  /* 0x0003d000010a7983 */ /* 0x000ee80000100a00 */
        /* <DEDUP_REMOVED lines=11> */
[----:B------:R-:W3:Y:S04]  /*58d0*/  LDL R47, [R1+0x118] ;  /* 0x00011800012f7983 */ /* 0x000ee80000100800 */
[----:B------:R-:W3:Y:S04]  /*58e0*/  LDL.64 R58, [R1+0x360] ;  /* 0x00036000013a7983 */ /* 0x000ee80000100a00 */
[----:B------:R-:W3:Y:S04]  /*58f0*/  LDL.64 R56, [R1+0x358] ;  /* 0x0003580001387983 */ /* 0x000ee80000100a00 */
[----:B------:R-:W3:Y:S01]  /*5900*/  LDL.64 R60, [R1+0x368] ;  /* 0x00036800013c7983 */ /* 0x000ee20000100a00 */
[----:B--2---:R-:W-:-:S05]  /*5910*/  IMAD.WIDE R4, R0, 0x2, R4 ;  /* 0x0000000200047825 */ /* 0x004fca00078e0204 */
[----:B------:R3:W2:Y:S01]  /*5920*/  LDG.E.U16 R23, desc[UR8][R4.64] ;  /* 0x0000000804177981 */ /* 0x0006a2000c1e1500 */
[----:B----4-:R-:W-:-:S04]  /*5930*/  IMAD.WIDE R6, R0, 0x2, R6 ;  /* 0x0000000200067825 */ /* 0x010fc800078e0206 */
[C---:B-----5:R-:W-:Y:S01]  /*5940*/  IMAD.WIDE R8, R0.reuse, 0x2, R8 ;  /* 0x0000000200087825 */ /* 0x060fe200078e0208 */
[----:B------:R0:W4:Y:S03]  /*5950*/  LDG.E.U16 R21, desc[UR8][R6.64] ;  /* 0x0000000806157981 */ /* 0x000126000c1e1500 */
[C---:B---3--:R-:W-:Y:S01]  /*5960*/  IMAD.WIDE R4, R0.reuse, 0x2, R18 ;  /* 0x0000000200047825 */ /* 0x048fe200078e0212 */
[----:B------:R-:W3:Y:S03]  /*5970*/  LDG.E.U16 R20, desc[UR8][R8.64] ;  /* 0x0000000808147981 */ /* 0x000ee6000c1e1500 */
[C---:B------:R-:W-:Y:S01]  /*5980*/  IMAD.WIDE R10, R0.reuse, 0x2, R10 ;  /* 0x00000002000a7825 */ /* 0x040fe200078e020a */
[----:B------:R1:W5:Y:S03]  /*5990*/  LDG.E.U16 R22, desc[UR8][R4.64] ;  /* 0x0000000804167981 */ /* 0x000366000c1e1500 */
[C---:B------:R-:W-:Y:S01]  /*59a0*/  IMAD.WIDE R12, R0.reuse, 0x2, R12 ;  /* 0x00000002000c7825 */ /* 0x040fe200078e020c */
[----:B------:R1:W4:Y:S03]  /*59b0*/  LDG.E.U16 R19, desc[UR8][R10.64] ;  /* 0x000000080a137981 */ /* 0x000326000c1e1500 */
[C---:B0-----:R-:W-:Y:S01]  /*59c0*/  IMAD.WIDE R6, R0.reuse, 0x2, R36 ;  /* 0x0000000200067825 */ /* 0x041fe200078e0224 */
[----:B------:R0:W4:Y:S03]  /*59d0*/  LDG.E.U16 R18, desc[UR8][R12.64] ;  /* 0x000000080c127981 */ /* 0x000126000c1e1500 */
[----:B-1----:R-:W-:-:S04]  /*59e0*/  IMAD.WIDE R4, R0, 0x2, R38 ;  /* 0x0000000200047825 */ /* 0x002fc800078e0226 */
[----:B------:R-:W-:-:S04]  /*59f0*/  IMAD.WIDE R8, R0, 0x2, R34 ;  /* 0x0000000200087825 */ /* 0x000fc800078e0222 */
[C---:B------:R-:W-:Y:S02]  /*5a00*/  IMAD.WIDE R10, R0.reuse, 0x2, R16 ;  /* 0x00000002000a7825 */ /* 0x040fe400078e0210 */
[----:B------:R1:W4:Y:S02]  /*5a10*/  LDG.E.U16 R17, desc[UR8][R4.64] ;  /* 0x0000000804117981 */ /* 0x000324000c1e1500 */
[C---:B0-----:R-:W-:Y:S02]  /*5a20*/  IMAD.WIDE R12, R0.reuse, 0x2, R14 ;  /* 0x00000002000c7825 */ /* 0x041fe400078e020e */
[----:B------:R0:W5:Y:S04]  /*5a30*/  LDG.E.U16 R16, desc[UR8][R6.64] ;  /* 0x0000000806107981 */ /* 0x000168000c1e1500 */
[----:B------:R0:W5:Y:S01]  /*5a40*/  LDG.E.U16 R15, desc[UR8][R8.64] ;  /* 0x00000008080f7981 */ /* 0x000162000c1e1500 */
[----:B-1----:R-:W-:-:S03]  /*5a50*/  IMAD.WIDE R4, R0, 0x2, R32 ;  /* 0x0000000200047825 */ /* 0x002fc600078e0220 */
[----:B------:R1:W5:Y:S01]  /*5a60*/  LDG.E.U16 R3, desc[UR8][R10.64] ;  /* 0x000000080a037981 */ /* 0x000362000c1e1500 */
[----:B0-----:R-:W-:-:S03]  /*5a70*/  IMAD.WIDE R6, R0, 0x2, R30 ;  /* 0x0000000200067825 */ /* 0x001fc600078e021e */
[----:B------:R0:W5:Y:S01]  /*5a80*/  LDG.E.U16 R14, desc[UR8][R12.64] ;  /* 0x000000080c0e7981 */ /* 0x000162000c1e1500 */
[----:B------:R-:W-:-:S03]  /*5a90*/  IMAD.WIDE R8, R0, 0x2, R28 ;  /* 0x0000000200087825 */ /* 0x000fc600078e021c */
[----:B------:R-:W5:Y:S01]  /*5aa0*/  LDG.E.U16 R5, desc[UR8][R4.64] ;  /* 0x0000000804057981 */ /* 0x000f62000c1e1500 */
[----:B-1----:R-:W-:-:S03]  /*5ab0*/  IMAD.WIDE R10, R0, 0x2, R26 ;  /* 0x00000002000a7825 */ /* 0x002fc600078e021a */
[----:B------:R1:W5:Y:S01]  /*5ac0*/  LDG.E.U16 R6, desc[UR8][R6.64] ;  /* 0x0000000806067981 */ /* 0x000362000c1e1500 */
[----:B0-----:R-:W-:-:S03]  /*5ad0*/  IMAD.WIDE R12, R0, 0x2, R24 ;  /* 0x00000002000c7825 */ /* 0x001fc600078e0218 */
[----:B------:R0:W5:Y:S04]  /*5ae0*/  LDG.E.U16 R8, desc[UR8][R8.64] ;  /* 0x0000000808087981 */ /* 0x000168000c1e1500 */
[----:B------:R-:W5:Y:S04]  /*5af0*/  LDG.E.U16 R10, desc[UR8][R10.64] ;  /* 0x000000080a0a7981 */ /* 0x000f68000c1e1500 */
[----:B------:R-:W5:Y:S01]  /*5b00*/  LDG.E.U16 R12, desc[UR8][R12.64] ;  /* 0x000000080c0c7981 */ /* 0x000f62000c1e1500 */
[----:B-1----:R-:W1:Y:S01]  /*5b10*/  S2R R7, SR_TID.X ;  /* 0x0000000000077919 */ /* 0x002e620000002100 */
[----:B------:R-:W0:Y:S01]  /*5b20*/  S2R R24, SR_TID.X ;  /* 0x0000000000187919 */ /* 0x000e220000002100 */
[----:B-1----:R-:W-:-:S02]  /*5b30*/  LOP3.LUT R4, R7, 0xff, RZ, 0xc0, !PT ;  /* 0x000000ff07047812 */ /* 0x002fc400078ec0ff */
[----:B------:R-:W-:Y:S02]  /*5b40*/  SHF.R.S32.HI R0, RZ, 0x8, R7 ;  /* 0x00000008ff007819 */ /* 0x000fe40000011407 */
[----:B0-----:R-:W-:Y:S01]  /*5b50*/  LOP3.LUT R46, R24, 0x7, RZ, 0xc0, !PT ;  /* 0x00000007182e7812 */ /* 0x001fe200078ec0ff */
[----:B------:R-:W-:Y:S01]  /*5b60*/  IMAD.SHL.U32 R4, R4, 0x2, RZ ;  /* 0x0000000204047824 */ /* 0x000fe200078e00ff */
[----:B------:R-:W-:Y:S02]  /*5b70*/  SGXT R0, R0, 0x1 ;  /* 0x000000010000781a */ /* 0x000fe40000000200 */
[----:B------:R-:W-:Y:S01]  /*5b80*/  SHF.L.U32 R7, R7, 0x1, RZ ;  /* 0x0000000107077819 */ /* 0x000fe200000006ff */
[----:B------:R-:W-:Y:S01]  /*5b90*/  IMAD R9, R46, 0x210, RZ ;  /* 0x000002102e097824 */ /* 0x000fe200078e02ff */
[----:B------:R-:W-:Y:S01]  /*5ba0*/  LOP3.LUT R4, R4, 0x210, R0, 0x78, !PT ;  /* 0x0000021004047812 */ /* 0x000fe200078e7800 */
[----:B------:R-:W-:Y:S03]  /*5bb0*/  BAR.SYNC.DEFER_BLOCKING 0x0 ;  /* 0x0000000000007b1d */ /* 0x000fe60000010000 */
[----:B------:R-:W-:-:S02]  /*5bc0*/  LOP3.LUT R0, R9, 0x30, R7, 0x78, !PT ;  /* 0x0000003009007812 */ /* 0x000fc400078e7807 */
[C---:B------:R-:W-:Y:S01]  /*5bd0*/  LOP3.LUT R7, R4.reuse, 0x20, RZ, 0x3c, !PT ;  /* 0x0000002004077812 */ /* 0x040fe200078e3cff */
[----:B--2---:R-:W-:Y:S04]  /*5be0*/  STS.U16 [R4+UR6+0x20000], R23 ;  /* 0x0200001704007988 */ /* 0x004fe80008000406 */
[----:B---3--:R-:W-:Y:S04]  /*5bf0*/  STS.U16 [R4+UR6+0x21000], R20 ;  /* 0x0210001404007988 */ /* 0x008fe80008000406 */
[----:B----4-:R-:W-:Y:S04]  /*5c00*/  STS.U16 [R4+UR6+0x22000], R17 ;  /* 0x0220001104007988 */ /* 0x010fe80008000406 */
[----:B-----5:R0:W-:Y:S04]  /*5c10*/  STS.U16 [R4+UR6+0x23000], R3 ;  /* 0x0230000304007988 */ /* 0x0201e80008000406 */
[----:B------:R-:W-:Y:S01]  /*5c20*/  STS.U16 [R7+UR6+0x20400], R22 ;  /* 0x0204001607007988 */ /* 0x000fe20008000406 */
[----:B0-----:R-:W-:-:S02]  /*5c30*/  LOP3.LUT R3, R4, 0x40, RZ, 0x3c, !PT ;  /* 0x0000004004037812 */ /* 0x001fc400078e3cff */
[----:B------:R-:W-:Y:S01]  /*5c40*/  LOP3.LUT R4, R4, 0x60, RZ, 0x3c, !PT ;  /* 0x0000006004047812 */ /* 0x000fe200078e3cff */
[----:B------:R-:W-:Y:S04]  /*5c50*/  STS.U16 [R7+UR6+0x21400], R19 ;  /* 0x0214001307007988 */ /* 0x000fe80008000406 */
[----:B------:R-:W-:Y:S04]  /*5c60*/  STS.U16 [R7+UR6+0x22400], R16 ;  /* 0x0224001007007988 */ /* 0x000fe80008000406 */
[----:B------:R-:W-:Y:S04]  /*5c70*/  STS.U16 [R7+UR6+0x23400], R14 ;  /* 0x0234000e07007988 */ /* 0x000fe80008000406 */
[----:B------:R-:W-:Y:S04]  /*5c80*/  STS.U16 [R3+UR6+0x20800], R21 ;  /* 0x0208001503007988 */ /* 0x000fe80008000406 */
[----:B------:R-:W-:Y:S04]  /*5c90*/  STS.U16 [R3+UR6+0x21800], R18 ;  /* 0x0218001203007988 */ /* 0x000fe80008000406 */
[----:B------:R-:W-:Y:S04]  /*5ca0*/  STS.U16 [R3+UR6+0x22800], R15 ;  /* 0x0228000f03007988 */ /* 0x000fe80008000406 */
[----:B------:R0:W-:Y:S04]  /*5cb0*/  STS.U16 [R3+UR6+0x23800], R5 ;  /* 0x0238000503007988 */ /* 0x0001e80008000406 */
[----:B------:R-:W-:Y:S04]  /*5cc0*/  STS.U16 [R4+UR6+0x20c00], R6 ;  /* 0x020c000604007988 */ /* 0x000fe80008000406 */
[----:B------:R-:W-:Y:S04]  /*5cd0*/  STS.U16 [R4+UR6+0x21c00], R8 ;  /* 0x021c000804007988 */ /* 0x000fe80008000406 */
[----:B------:R-:W-:Y:S04]  /*5ce0*/  STS.U16 [R4+UR6+0x22c00], R10 ;  /* 0x022c000a04007988 */ /* 0x000fe80008000406 */
[----:B------:R-:W-:Y:S01]  /*5cf0*/  STS.U16 [R4+UR6+0x23c00], R12 ;  /* 0x023c000c04007988 */ /* 0x000fe20008000406 */
[----:B------:R-:W-:Y:S06]  /*5d00*/  BAR.SYNC.DEFER_BLOCKING 0x0 ;  /* 0x0000000000007b1d */ /* 0x000fec0000010000 */
[----:B------:R-:W-:Y:S04]  /*5d10*/  LDSM.16.MT88.4 R12, [R47] ;  /* 0x000000002f0c783b */ /* 0x000fe80000004200 */
[----:B------:R-:W1:Y:S04]  /*5d20*/  LDSM.16.M88.4 R28, [R0+UR6+0x20000] ;  /* 0x02000006001c783b */ /* 0x000e680008000200 */
[----:B------:R-:W2:Y:S04]  /*5d30*/  LDSM.16.M88.4 R24, [R0+UR6+0x21000] ;  /* 0x021000060018783b */ /* 0x000ea80008000200 */
[----:B------:R-:W3:Y:S04]  /*5d40*/  LDSM.16.M88.4 R16, [R0+UR6+0x22000] ;  /* 0x022000060010783b */ /* 0x000ee80008000200 */
[----:B------:R-:W4:Y:S04]  /*5d50*/  LDSM.16.M88.4 R8, [R0+UR6+0x23000] ;  /* 0x023000060008783b */ /* 0x000f280008000200 */
[----:B------:R-:W5:Y:S01]  /*5d60*/  LDSM.16.MT88.4 R4, [R47+0x2000] ;  /* 0x002000002f04783b */ /* 0x000f620000004200 */
[----:B0-----:R-:W-:-:S03]  /*5d70*/  LOP3.LUT R3, R0, 0x40, RZ, 0x3c, !PT ;  /* 0x0000004000037812 */ /* 0x001fc600078e3cff */
[----:B------:R-:W-:Y:S04]  /*5d80*/  LDSM.16.MT88.4 R40, [R47+0x4000] ;  /* 0x004000002f28783b */ /* 0x000fe80000004200 */
[----:B------:R-:W-:Y:S04]  /*5d90*/  LDSM.16.M88.4 R48, [R3+UR6+0x22180] ;  /* 0x022180060330783b */ /* 0x000fe80008000200 */
[----:B------:R-:W-:Y:S01]  /*5da0*/  LDSM.16.MT88.4 R52, [R47+0x1e000] ;  /* 0x01e000002f34783b */ /* 0x000fe20000004200 */
[C---:B-1----:R-:W-:Y:S08]  /*5db0*/  HMMA.16816.F32 R36, R12.reuse, R28, RZ ;  /* 0x0000001c0c24723c */ /* 0x042ff000000018ff */
[C---:B--2---:R-:W-:Y:S08]  /*5dc0*/  HMMA.16816.F32 R32, R12.reuse, R24, RZ ;  /* 0x000000180c20723c */ /* 0x044ff000000018ff */
[C---:B---3--:R-:W-:Y:S08]  /*5dd0*/  HMMA.16816.F32 R20, R12.reuse, R16, RZ ;  /* 0x000000100c14723c */ /* 0x048ff000000018ff */
[----:B----4-:R-:W-:Y:S08]  /*5de0*/  HMMA.16816.F32 R12, R12, R8, RZ ;  /* 0x000000080c0c723c */ /* 0x010ff000000018ff */
[C---:B-----5:R-:W-:Y:S01]  /*5df0*/  HMMA.16816.F32 R28, R4.reuse, R30, R36 ;  /* 0x0000001e041c723c */ /* 0x060fe20000001824 */
[----:B------:R-:W0:Y:S07]  /*5e00*/  LDSM.16.M88.4 R36, [R3+UR6+0x20000] ;  /* 0x020000060324783b */ /* 0x000e2e0008000200 */
[C---:B------:R-:W-:Y:S01]  /*5e10*/  HMMA.16816.F32 R24, R4.reuse, R26, R32 ;  /* 0x0000001a0418723c */ /* 0x040fe20000001820 */
[----:B------:R-:W1:Y:S07]  /*5e20*/  LDSM.16.M88.4 R32, [R3+UR6+0x21000] ;  /* 0x021000060320783b */ /* 0x000e6e0008000200 */
[C---:B------:R-:W-:Y:S01]  /*5e30*/  HMMA.16816.F32 R20, R4.reuse, R18, R20 ;  /* 0x000000120414723c */ /* 0x040fe20000001814 */
[----:B------:R-:W2:Y:S07]  /*5e40*/  LDSM.16.M88.4 R16, [R3+UR6+0x22000] ;  /* 0x022000060310783b */ /* 0x000eae0008000200 */
[----:B------:R-:W-:Y:S01]  /*5e50*/  HMMA.16816.F32 R8, R4, R10, R12 ;  /* 0x0000000a0408723c */ /* 0x000fe2000000180c */
[----:B------:R-:W3:Y:S04]  /*5e60*/  LDSM.16.M88.4 R4, [R3+UR6+0x23000] ;  /* 0x023000060304783b */ /* 0x000ee80008000200 */
[----:B------:R-:W4:Y:S03]  /*5e70*/  LDSM.16.MT88.4 R12, [R47+0x6000] ;  /* 0x006000002f0c783b */ /* 0x000f260000004200 */
[C---:B0-----:R-:W-:Y:S08]  /*5e80*/  HMMA.16816.F32 R28, R40.reuse, R36, R28 ;  /* 0x00000024281c723c */ /* 0x041ff0000000181c */
[C---:B-1----:R-:W-:Y:S08]  /*5e90*/  HMMA.16816.F32 R24, R40.reuse, R32, R24 ;  /* 0x000000202818723c */ /* 0x042ff00000001818 */
[C---:B--2---:R-:W-:Y:S08]  /*5ea0*/  HMMA.16816.F32 R20, R40.reuse, R16, R20 ;  /* 0x000000102814723c */ /* 0x044ff00000001814 */
[----:B---3--:R-:W-:Y:S01]  /*5eb0*/  HMMA.16816.F32 R8, R40, R4, R8 ;  /* 0x000000042808723c */ /* 0x008fe20000001808 */
[----:B------:R-:W-:Y:S07]  /*5ec0*/  LDSM.16.MT88.4 R40, [R47+0x8000] ;  /* 0x008000002f28783b */ /* 0x000fee0000004200 */
[C---:B----4-:R-:W-:Y:S01]  /*5ed0*/  HMMA.16816.F32 R36, R12.reuse, R38, R28 ;  /* 0x000000260c24723c */ /* 0x050fe2000000181c */
        /* <DEDUP_REMOVED lines=40> */
[----:B------:R-:W-:Y:S07]  /*6160*/  LDSM.16.M88.4 R40, [R3+UR6+0x20100] ;  /* 0x020100060328783b */ /* 0x000fee0008000200 */
[C---:B----4-:R-:W-:Y:S01]  /*6170*/  HMMA.16816.F32 R28, R12.reuse, R30, R36 ;  /* 0x0000001e0c1c723c */ /* 0x050fe20000001824 */
[----:B------:R-:W0:Y:S07]  /*6180*/  LDSM.16.MT88.4 R36, [R47+0x14000] ;  /* 0x014000002f24783b */ /* 0x000e2e0000004200 */
[C---:B------:R-:W-:Y:S01]  /*6190*/  HMMA.16816.F32 R24, R12.reuse, R26, R32 ;  /* 0x0000001a0c18723c */ /* 0x040fe20000001820 */
[----:B------:R-:W1:Y:S07]  /*61a0*/  LDSM.16.M88.4 R32, [R3+UR6+0x21100] ;  /* 0x021100060320783b */ /* 0x000e6e0008000200 */
[C---:B------:R-:W-:Y:S01]  /*61b0*/  HMMA.16816.F32 R20, R12.reuse, R22, R16 ;  /* 0x000000160c14723c */ /* 0x040fe20000001810 */
[----:B------:R-:W-:Y:S07]  /*61c0*/  LDSM.16.MT88.4 R16, [R47+0x16000] ;  /* 0x016000002f10783b */ /* 0x000fee0000004200 */
[----:B------:R-:W-:Y:S01]  /*61d0*/  HMMA.16816.F32 R8, R12, R6, R8 ;  /* 0x000000060c08723c */ /* 0x000fe20000001808 */
[----:B------:R-:W2:Y:S04]  /*61e0*/  LDSM.16.M88.4 R12, [R3+UR6+0x22100] ;  /* 0x02210006030c783b */ /* 0x000ea80008000200 */
[----:B------:R-:W3:Y:S03]  /*61f0*/  LDSM.16.M88.4 R4, [R3+UR6+0x23100] ;  /* 0x023100060304783b */ /* 0x000ee60008000200 */
[C---:B0-----:R-:W-:Y:S08]  /*6200*/  HMMA.16816.F32 R28, R36.reuse, R40, R28 ;  /* 0x00000028241c723c */ /* 0x041ff0000000181c */
[C---:B-1----:R-:W-:Y:S08]  /*6210*/  HMMA.16816.F32 R24, R36.reuse, R32, R24 ;  /* 0x000000202418723c */ /* 0x042ff00000001818 */
[C---:B--2---:R-:W-:Y:S08]  /*6220*/  HMMA.16816.F32 R20, R36.reuse, R12, R20 ;  /* 0x0000000c2414723c */ /* 0x044ff00000001814 */
[----:B---3--:R-:W-:Y:S01]  /*6230*/  HMMA.16816.F32 R8, R36, R4, R8 ;  /* 0x000000042408723c */ /* 0x008fe20000001808 */
[----:B------:R-:W-:Y:S07]  /*6240*/  LDSM.16.MT88.4 R36, [R47+0x18000] ;  /* 0x018000002f24783b */ /* 0x000fee0000004200 */
[C---:B------:R-:W-:Y:S01]  /*6250*/  HMMA.16816.F32 R40, R16.reuse, R42, R28 ;  /* 0x0000002a1028723c */ /* 0x040fe2000000181c */
        /* <DEDUP_REMOVED lines=12> */
[----:B------:R-:W2:Y:S04]  /*6320*/  LDL.64 R36, [R1+0x378] ;  /* 0x0003780001247983 */ /* 0x000ea80000100a00 */
[----:B------:R-:W3:Y:S03]  /*6330*/  LDL.64 R38, [R1+0x370] ;  /* 0x0003700001267983 */ /* 0x000ee60000100a00 */
[C---:B----4-:R-:W-:Y:S01]  /*6340*/  HMMA.16816.F32 R28, R4.reuse, R30, R40 ;  /* 0x0000001e041c723c */ /* 0x050fe20000001828 */
[----:B------:R-:W4:Y:S07]  /*6350*/  LDL.64 R42, [R1+0x350] ;  /* 0x00035000012a7983 */ /* 0x000f2e0000100a00 */
[C---:B------:R-:W-:Y:S01]  /*6360*/  HMMA.16816.F32 R24, R4.reuse, R26, R32 ;  /* 0x0000001a0418723c */ /* 0x040fe20000001820 */
[----:B------:R-:W-:Y:S07]  /*6370*/  LDSM.16.MT88.4 R32, [R47+0x1c000] ;  /* 0x01c000002f20783b */ /* 0x000fee0000004200 */
[C---:B------:R-:W-:Y:S01]  /*6380*/  HMMA.16816.F32 R20, R4.reuse, R22, R12 ;  /* 0x000000160414723c */ /* 0x040fe2000000180c */
[----:B------:R-:W-:Y:S07]  /*6390*/  LDSM.16.M88.4 R12, [R3+UR6+0x23180] ;  /* 0x02318006030c783b */ /* 0x000fee0008000200 */
[----:B------:R-:W-:Y:S01]  /*63a0*/  HMMA.16816.F32 R16, R4, R18, R8 ;  /* 0x000000120410723c */ /* 0x000fe20000001808 */
[----:B------:R-:W0:Y:S04]  /*63b0*/  LDSM.16.M88.4 R4, [R3+UR6+0x21180] ;  /* 0x021180060304783b */ /* 0x000e280008000200 */
[----:B------:R-:W1:Y:S03]  /*63c0*/  LDSM.16.M88.4 R8, [R3+UR6+0x20180] ;  /* 0x020180060308783b */ /* 0x000e660008000200 */
[C---:B0-----:R-:W-:Y:S08]  /*63d0*/  HMMA.16816.F32 R24, R32.reuse, R4, R24 ;  /* 0x000000042018723c */ /* 0x041ff00000001818 */
[C---:B-1----:R-:W-:Y:S08]  /*63e0*/  HMMA.16816.F32 R28, R32.reuse, R8, R28 ;  /* 0x00000008201c723c */ /* 0x042ff0000000181c */
[C---:B------:R-:W-:Y:S01]  /*63f0*/  HMMA.16816.F32 R20, R32.reuse, R48, R20 ;  /* 0x000000302014723c */ /* 0x040fe20000001814 */
[----:B------:R-:W5:Y:S07]  /*6400*/  LDL.64 R48, [R1+0x308] ;  /* 0x0003080001307983 */ /* 0x000f6e0000100a00 */
[----:B------:R-:W-:Y:S01]  /*6410*/  HMMA.16816.F32 R16, R32, R12, R16 ;  /* 0x0000000c2010723c */ /* 0x000fe20000001810 */
[----:B------:R-:W5:Y:S07]  /*6420*/  LDL.64 R32, [R1+0x348] ;  /* 0x0003480001207983 */ /* 0x000f6e0000100a00 */
[----:B------:R-:W-:Y:S01]  /*6430*/  HMMA.16816.F32 R4, R52, R6, R24 ;  /* 0x000000063404723c */ /* 0x000fe20000001818 */
[----:B------:R-:W-:-:S02]  /*6440*/  IMAD.WIDE R26, R2, 0x2, R58 ;  /* 0x00000002021a7825 */ /* 0x000fc400078e023a */
[----:B------:R-:W5:Y:S05]  /*6450*/  LDL.64 R58, [R1+0x318] ;  /* 0x00031800013a7983 */ /* 0x000f6a0000100a00 */
[----:B------:R-:W-:Y:S01]  /*6460*/  HMMA.16816.F32 R8, R52, R10, R28 ;  /* 0x0000000a3408723c */ /* 0x000fe2000000181c */
[----:B------:R-:W5:Y:S01]  /*6470*/  LDL.64 R28, [R1+0x320] ;  /* 0x00032000011c7983 */ /* 0x000f620000100a00 */
[----:B------:R-:W-:-:S03]  /*6480*/  IMAD.WIDE R24, R2, 0x2, R60 ;  /* 0x0000000202187825 */ /* 0x000fc600078e023c */
[----:B------:R-:W5:Y:S04]  /*6490*/  LDL.64 R60, [R1+0x330] ;  /* 0x00033000013c7983 */ /* 0x000f680000100a00 */
[----:B------:R-:W5:Y:S01]  /*64a0*/  LDL.64 R30, [R1+0x328] ;  /* 0x00032800011e7983 */ /* 0x000f620000100a00 */
[----:B--2---:R-:W-:-:S03]  /*64b0*/  IMAD.WIDE R12, R2, 0x2, R36 ;  /* 0x00000002020c7825 */ /* 0x004fc600078e0224 */
[----:B------:R-:W2:Y:S04]  /*64c0*/  LDG.E.U16 R37, desc[UR8][R26.64] ;  /* 0x000000081a257981 */ /* 0x000ea8000c1e1500 */
[----:B------:R3:W2:Y:S04]  /*64d0*/  LDG.E.U16 R40, desc[UR8][R12.64] ;  /* 0x000000080c287981 */ /* 0x0006a8000c1e1500 */
[----:B------:R-:W2:Y:S01]  /*64e0*/  LDL.64 R26, [R1+0x338] ;  /* 0x00033800011a7983 */ /* 0x000ea20000100a00 */
[----:B---3--:R-:W-:-:S03]  /*64f0*/  IMAD.WIDE R12, R2, 0x2, R38 ;  /* 0x00000002020c7825 */ /* 0x008fc600078e0226 */
[----:B------:R-:W3:Y:S04]  /*6500*/  LDG.E.U16 R38, desc[UR8][R24.64] ;  /* 0x0000000818267981 */ /* 0x000ee8000c1e1500 */
[----:B------:R0:W3:Y:S02]  /*6510*/  LDG.E.U16 R39, desc[UR8][R12.64] ;  /* 0x000000080c277981 */ /* 0x0000e4000c1e1500 */
[C---:B0-----:R-:W-:Y:S02]  /*6520*/  IMAD.WIDE R12, R2.reuse, 0x2, R56 ;  /* 0x00000002020c7825 */ /* 0x041fe400078e0238 */
[----:B------:R-:W3:Y:S04]  /*6530*/  LDL.64 R56, [R1+0x310] ;  /* 0x0003100001387983 */ /* 0x000ee80000100a00 */
[----:B------:R4:W3:Y:S02]  /*6540*/  LDG.E.U16 R36, desc[UR8][R12.64] ;  /* 0x000000080c247981 */ /* 0x0008e4000c1e1500 */
[----:B----4-:R-:W-:-:S02]  /*6550*/  IMAD.WIDE R12, R2, 0x2, R42 ;  /* 0x00000002020c7825 */ /* 0x010fc400078e022a */
[----:B------:R-:W4:Y:S04]  /*6560*/  LDL.64 R42, [R1+0x300] ;  /* 0x00030000012a7983 */ /* 0x000f280000100a00 */
[----:B------:R-:W3:Y:S04]  /*6570*/  LDG.E.U16 R35, desc[UR8][R12.64] ;  /* 0x000000080c237981 */ /* 0x000ee8000c1e1500 */
[----:B------:R-:W3:Y:S04]  /*6580*/  LDL.64 R12, [R1+0x340] ;  /* 0x00034000010c7983 */ /* 0x000ee80000100a00 */
[----:B------:R-:W-:Y:S01]  /*6590*/  STL [R1+0x410], R2 ;  /* 0x0004100201007387 */ /* 0x000fe20000100800 */
[----:B-----5:R-:W-:-:S05]  /*65a0*/  IMAD.WIDE R24, R2, 0x2, R32 ;  /* 0x0000000202187825 */ /* 0x020fca00078e0220 */
[----:B------:R2:W5:Y:S01]  /*65b0*/  LDG.E.U16 R32, desc[UR8][R24.64] ;  /* 0x0000000818207981 */ /* 0x000562000c1e1500 */
[----:B------:R-:W-:Y:S01]  /*65c0*/  FMUL R3, R9, UR10 ;  /* 0x0000000a09037c20 */ /* 0x000fe20008400000 */
[----:B------:R-:W-:Y:S01]  /*65d0*/  FMUL R0, R4, UR10 ;  /* 0x0000000a04007c20 */ /* 0x000fe20008400000 */
[----:B--2---:R-:W-:-:S04]  /*65e0*/  IMAD.WIDE R24, R2, 0x2, R26 ;  /* 0x0000000202187825 */ /* 0x004fc800078e021a */
[C---:B------:R-:W-:Y:S01]  /*65f0*/  IMAD.WIDE R26, R2.reuse, 0x2, R28 ;  /* 0x00000002021a7825 */ /* 0x040fe200078e021c */
[----:B------:R-:W2:Y:S04]  /*6600*/  LDG.E.U16 R33, desc[UR8][R24.64] ;  /* 0x0000000818217981 */ /* 0x000ea8000c1e1500 */
[----:B------:R0:W2:Y:S02]  /*6610*/  LDG.E.U16 R29, desc[UR8][R26.64] ;  /* 0x000000081a1d7981 */ /* 0x0000a4000c1e1500 */
[C---:B0-----:R-:W-:Y:S02]  /*6620*/  IMAD.WIDE R26, R2.reuse, 0x2, R48 ;  /* 0x00000002021a7825 */ /* 0x041fe400078e0230 */
[----:B------:R-:W-:Y:S01]  /*6630*/  HMMA.16816.F32 R48, R52, R50, R20 ;  /* 0x000000323430723c */ /* 0x000fe20000001814 */
[----:B------:R-:W2:Y:S01]  /*6640*/  LDL.LU R22, [R1+0x1b0] ;  /* 0x0001b00001167983 */ /* 0x000ea20000300800 */
[----:B------:R-:W-:-:S03]  /*6650*/  IMAD.WIDE R24, R2, 0x2, R30 ;  /* 0x0000000202187825 */ /* 0x000fc600078e021e */
[----:B------:R-:W5:Y:S04]  /*6660*/  LDG.E.U16 R26, desc[UR8][R26.64] ;  /* 0x000000081a1a7981 */ /* 0x000f68000c1e1500 */
[----:B------:R-:W5:Y:S01]  /*6670*/  LDG.E.U16 R30, desc[UR8][R24.64] ;  /* 0x00000008181e7981 */ /* 0x000f62000c1e1500 */
[----:B------:R-:W-:Y:S01]  /*6680*/  HMMA.16816.F32 R52, R52, R14, R16 ;  /* 0x0000000e3434723c */ /* 0x000fe20000001810 */
[----:B---3--:R-:W-:-:S05]  /*6690*/  IMAD.WIDE R12, R2, 0x2, R12 ;  /* 0x00000002020c7825 */ /* 0x008fca00078e020c */
[----:B------:R0:W3:Y:S02]  /*66a0*/  LDG.E.U16 R34, desc[UR8][R12.64] ;  /* 0x000000080c227981 */ /* 0x0000e4000c1e1500 */
[----:B0-----:R-:W-:-:S05]  /*66b0*/  IMAD.WIDE R12, R2, 0x2, R60 ;  /* 0x00000002020c7825 */ /* 0x001fca00078e023c */
[----:B------:R0:W3:Y:S01]  /*66c0*/  LDG.E.U16 R31, desc[UR8][R12.64] ;  /* 0x000000080c1f7981 */ /* 0x0000e2000c1e1500 */
[----:B------:R-:W-:-:S06]  /*66d0*/  IMAD.WIDE R24, R2, 0x2, R56 ;  /* 0x0000000202187825 */ /* 0x000fcc00078e0238 */
[----:B------:R-:W3:Y:S01]  /*66e0*/  LDG.E.U16 R25, desc[UR8][R24.64] ;  /* 0x0000000818197981 */ /* 0x000ee2000c1e1500 */
[----:B0-----:R-:W-:-:S05]  /*66f0*/  IMAD.WIDE R12, R2, 0x2, R58 ;  /* 0x00000002020c7825 */ /* 0x001fca00078e023a */
[----:B------:R4:W3:Y:S02]  /*6700*/  LDG.E.U16 R28, desc[UR8][R12.64] ;  /* 0x000000080c1c7981 */ /* 0x0008e4000c1e1500 */
[----:B----4-:R-:W-:-:S05]  /*6710*/  IMAD.WIDE R12, R2, 0x2, R42 ;  /* 0x00000002020c7825 */ /* 0x010fca00078e022a */
[----:B------:R0:W4:Y:S02]  /*6720*/  LDG.E.U16 R24, desc[UR8][R12.64] ;  /* 0x000000080c187981 */ /* 0x000124000c1e1500 */
[----:B0-----:R-:W-:-:S05]  /*6730*/  FMUL R12, R8, UR10 ;  /* 0x0000000a080c7c20 */ /* 0x001fca0008400000 */
[----:B------:R-:W-:Y:S01]  /*6740*/  FMNMX3 R0, R12, R3, R0, !PT ;  /* 0x000000030c007276 */ /* 0x000fe20007800000 */
[----:B------:R-:W-:Y:S01]  /*6750*/  FMUL R12, R5, UR10 ;  /* 0x0000000a050c7c20 */ /* 0x000fe20008400000 */
[----:B------:R-:W-:-:S05]  /*6760*/  FMUL R3, R48, UR10 ;  /* 0x0000000a30037c20 */ /* 0x000fca0008400000 */
[----:B------:R-:W-:Y:S01]  /*6770*/  FMNMX3 R0, R0, R12, R3, !PT ;  /* 0x0000000c00007276 */ /* 0x000fe20007800003 */
[----:B------:R-:W-:Y:S01]  /*6780*/  FMUL R12, R49, UR10 ;  /* 0x0000000a310c7c20 */ /* 0x000fe20008400000 */
[----:B------:R-:W-:-:S05]  /*6790*/  FMUL R3, R52, UR10 ;  /* 0x0000000a34037c20 */ /* 0x000fca0008400000 */
[----:B------:R-:W-:Y:S01]  /*67a0*/  FMNMX3 R0, R0, R12, R3, !PT ;  /* 0x0000000c00007276 */ /* 0x000fe20007800003 */
[----:B------:R-:W-:Y:S01]  /*67b0*/  FMUL R3, R53, UR10 ;  /* 0x0000000a35037c20 */ /* 0x000fe20008400000 */
[----:B------:R-:W-:Y:S01]  /*67c0*/  FMUL R13, R10, UR10 ;  /* 0x0000000a0a0d7c20 */ /* 0x000fe20008400000 */
[----:B------:R-:W-:-:S03]  /*67d0*/  FMUL R12, R6, UR10 ;  /* 0x0000000a060c7c20 */ /* 0x000fc60008400000 */
[----:B------:R-:W-:Y:S01]  /*67e0*/  FMNMX R0, R3, R0, !PT ;  /* 0x0000000003007209 */ /* 0x000fe20007800000 */
[----:B------:R-:W-:Y:S01]  /*67f0*/  FMUL R3, R11, UR10 ;  /* 0x0000000a0b037c20 */ /* 0x000fe20008400000 */
[----:B------:R-:W-:-:S04]  /*6800*/  FMUL R14, R7, UR10 ;  /* 0x0000000a070e7c20 */ /* 0x000fc80008400000 */
[----:B------:R-:W-:Y:S01]  /*6810*/  FMNMX3 R12, R13, R3, R12, !PT ;  /* 0x000000030d0c7276 */ /* 0x000fe2000780000c */
[----:B------:R-:W-:-:S05]  /*6820*/  FMUL R3, R50, UR10 ;  /* 0x0000000a32037c20 */ /* 0x000fca0008400000 */
[----:B------:R-:W-:Y:S01]  /*6830*/  FMNMX3 R12, R12, R14, R3, !PT ;  /* 0x0000000e0c0c7276 */ /* 0x000fe20007800003 */
[----:B------:R-:W-:Y:S01]  /*6840*/  FMUL R14, R51, UR10 ;  /* 0x0000000a330e7c20 */ /* 0x000fe20008400000 */
[----:B------:R-:W-:-:S05]  /*6850*/  FMUL R3, R54, UR10 ;  /* 0x0000000a36037c20 */ /* 0x000fca0008400000 */
[----:B------:R-:W-:Y:S01]  /*6860*/  FMNMX3 R12, R12, R14, R3, !PT ;  /* 0x0000000e0c0c7276 */ /* 0x000fe20007800003 */
[----:B------:R-:W-:Y:S01]  /*6870*/  FMUL R3, R55, UR10 ;  /* 0x0000000a37037c20 */ /* 0x000fe20008400000 */
[----:B------:R-:W0:Y:S04]  /*6880*/  SHFL.BFLY PT, R13, R0, 0x2, 0x1f ;  /* 0x0c401f00000d7f89 */ /* 0x000e2800000e0000 */
[----:B------:R-:W-:-:S05]  /*6890*/  FMNMX R12, R3, R12, !PT ;  /* 0x0000000c030c7209 */ /* 0x000fca0007800000 */
[----:B------:R-:W1:Y:S01]  /*68a0*/  SHFL.BFLY PT, R14, R12, 0x2, 0x1f ;  /* 0x0c401f000c0e7f89 */ /* 0x000e6200000e0000 */
[----:B------:R-:W1:Y:S01]  /*68b0*/  S2R R16, SR_TID.X ;  /* 0x0000000000107919 */ /* 0x000e620000002100 */
[----:B0-----:R-:W-:-:S05]  /*68c0*/  FMNMX R13, R0, R13, !PT ;  /* 0x0000000d000d7209 */ /* 0x001fca0007800000 */
[----:B------:R-:W0:Y:S01]  /*68d0*/  SHFL.BFLY PT, R15, R13, 0x1, 0x1f ;  /* 0x0c201f000d0f7f89 */ /* 0x000e2200000e0000 */
[----:B-1----:R-:W-:-:S05]  /*68e0*/  FMNMX R12, R12, R14, !PT ;  /* 0x0000000e0c0c7209 */ /* 0x002fca0007800000 */
[----:B------:R-:W1:Y:S01]  /*68f0*/  SHFL.BFLY PT, R61, R12, 0x1, 0x1f ;  /* 0x0c201f000c3d7f89 */ /* 0x000e6200000e0000 */
[----:B------:R-:W-:Y:S01]  /*6900*/  IMAD.SHL.U32 R0, R16, 0x8, RZ ;  /* 0x0000000810007824 */ /* 0x000fe200078e00ff */
[----:B0-----:R-:W-:-:S05]  /*6910*/  FMNMX3 R47, R13, R15, R44, !PT ;  /* 0x0000000f0d2f7276 */ /* 0x001fca000780002c */
[--C-:B------:R-:W-:Y:S01]  /*6920*/  FFMA R8, R8, UR10, -R47.reuse ;  /* 0x0000000a08087c23 */ /* 0x100fe2000800082f */
[--C-:B------:R-:W-:Y:S01]  /*6930*/  FFMA R4, R4, UR10, -R47.reuse ;  /* 0x0000000a04047c23 */ /* 0x100fe2000800082f */
[----:B------:R-:W-:Y:S01]  /*6940*/  FFMA R9, R9, UR10, -R47 ;  /* 0x0000000a09097c23 */ /* 0x000fe2000800082f */
[----:B-1----:R-:W-:Y:S01]  /*6950*/  FMNMX3 R61, R12, R61, R45, !PT ;  /* 0x0000003d0c3d7276 */ /* 0x002fe2000780002d */
[----:B------:R-:W-:Y:S01]  /*6960*/  FFMA R5, R5, UR10, -R47 ;  /* 0x0000000a05057c23 */ /* 0x000fe2000800082f */
[----:B------:R-:W-:Y:S01]  /*6970*/  FMUL R8, R8, 1.4426950216293334961 ;  /* 0x3fb8aa3b08087820 */ /* 0x000fe20000400000 */
[----:B------:R-:W-:Y:S01]  /*6980*/  FMUL R4, R4, 1.4426950216293334961 ;  /* 0x3fb8aa3b04047820 */ /* 0x000fe20000400000 */
[----:B------:R-:W-:Y:S01]  /*6990*/  FMUL R9, R9, 1.4426950216293334961 ;  /* 0x3fb8aa3b09097820 */ /* 0x000fe20000400000 */
[--C-:B------:R-:W-:Y:S01]  /*69a0*/  FFMA R10, R10, UR10, -R61.reuse ;  /* 0x0000000a0a0a7c23 */ /* 0x100fe2000800083d */
[--C-:B------:R-:W-:Y:S01]  /*69b0*/  FFMA R11, R11, UR10, -R61.reuse ;  /* 0x0000000a0b0b7c23 */ /* 0x100fe2000800083d */
[--C-:B------:R-:W-:Y:S01]  /*69c0*/  FFMA R6, R6, UR10, -R61.reuse ;  /* 0x0000000a06067c23 */ /* 0x100fe2000800083d */
[----:B------:R-:W-:Y:S01]  /*69d0*/  LOP3.LUT R0, R0, 0x30, RZ, 0xc0, !PT ;  /* 0x0000003000007812 */ /* 0x000fe200078ec0ff */
[----:B------:R-:W-:Y:S01]  /*69e0*/  FMUL R5, R5, 1.4426950216293334961 ;  /* 0x3fb8aa3b05057820 */ /* 0x000fe20000400000 */
[----:B------:R-:W-:Y:S01]  /*69f0*/  FFMA R7, R7, UR10, -R61 ;  /* 0x0000000a07077c23 */ /* 0x000fe2000800083d */
[----:B------:R-:W0:Y:S01]  /*6a00*/  MUFU.EX2 R20, R8 ;  /* 0x0000000800147308 */ /* 0x000e220000000800 */
[----:B------:R-:W-:Y:S01]  /*6a10*/  FMUL R10, R10, 1.4426950216293334961 ;  /* 0x3fb8aa3b0a0a7820 */ /* 0x000fe20000400000 */
[----:B------:R-:W-:Y:S01]  /*6a20*/  FMUL R11, R11, 1.4426950216293334961 ;  /* 0x3fb8aa3b0b0b7820 */ /* 0x000fe20000400000 */
[----:B------:R-:W-:Y:S01]  /*6a30*/  LOP3.LUT R3, R16, 0x1ff, RZ, 0xc0, !PT ;  /* 0x000001ff10037812 */ /* 0x000fe200078ec0ff */
[----:B------:R-:W-:Y:S01]  /*6a40*/  FMUL R6, R6, 1.4426950216293334961 ;  /* 0x3fb8aa3b06067820 */ /* 0x000fe20000400000 */
[----:B------:R-:W-:-:S03]  /*6a50*/  FMUL R7, R7, 1.4426950216293334961 ;  /* 0x3fb8aa3b07077820 */ /* 0x000fc60000400000 */
[----:B------:R1:W-:Y:S01]  /*6a60*/  MUFU.EX2 R41, R4 ;  /* 0x0000000400297308 */ /* 0x0003e20000000800 */
[----:B------:R-:W-:Y:S01]  /*6a70*/  IMAD R0, R46, 0x40, R0 ;  /* 0x000000402e007824 */ /* 0x000fe200078e0200 */
[----:B------:R-:W-:-:S06]  /*6a80*/  SHF.R.U32.HI R17, RZ, 0x2, R16 ;  /* 0x00000002ff117819 */ /* 0x000fcc0000011610 */
[----:B------:R-:W0:Y:S01]  /*6a90*/  MUFU.EX2 R21, R9 ;  /* 0x0000000900157308 */ /* 0x000e220000000800 */
[----:B-1----:R-:W-:Y:S01]  /*6aa0*/  FADD R4, -R47, R44 ;  /* 0x0000002c2f047221 */ /* 0x002fe20000000100 */
[----:B------:R-:W-:-:S03]  /*6ab0*/  IMAD.SHL.U32 R3, R3, 0x2, RZ ;  /* 0x0000000203037824 */ /* 0x000fc600078e00ff */
[----:B------:R-:W-:-:S03]  /*6ac0*/  FMUL R4, R4, 1.4426950216293334961 ;  /* 0x3fb8aa3b04047820 */ /* 0x000fc60000400000 */
[----:B------:R-:W1:Y:S08]  /*6ad0*/  MUFU.EX2 R42, R5 ;  /* 0x00000005002a7308 */ /* 0x000e700000000800 */
[----:B------:R-:W0:Y:S01]  /*6ae0*/  MUFU.EX2 R43, R10 ;  /* 0x0000000a002b7308 */ /* 0x000e220000000800 */
[----:B------:R-:W-:Y:S01]  /*6af0*/  LOP3.LUT R3, R3, 0x30, R17, 0x78, !PT ;  /* 0x0000003003037812 */ /* 0x000fe200078e7811 */
[----:B------:R-:W-:Y:S06]  /*6b00*/  BAR.SYNC.DEFER_BLOCKING 0x0 ;  /* 0x0000000000007b1d */ /* 0x000fec0000010000 */
[----:B------:R-:W0:Y:S01]  /*6b10*/  MUFU.EX2 R46, R11 ;  /* 0x0000000b002e7308 */ /* 0x000e220000000800 */
[----:B------:R-:W4:Y:S04]  /*6b20*/  LDL.LU R17, [R1+0x1b4] ;  /* 0x0001b40001117983 */ /* 0x000f280000300800 */
[----:B------:R-:W4:Y:S03]  /*6b30*/  LDL.LU R18, [R1+0x1b8] ;  /* 0x0001b80001127983 */ /* 0x000f260000300800 */
[----:B------:R-:W0:Y:S01]  /*6b40*/  MUFU.EX2 R2, R6 ;  /* 0x0000000600027308 */ /* 0x000e220000000800 */
[----:B------:R-:W4:Y:S07]  /*6b50*/  LDL.LU R19, [R1+0x1bc] ;  /* 0x0001bc0001137983 */ /* 0x000f2e0000300800 */
[----:B------:R-:W-:Y:S01]  /*6b60*/  MUFU.EX2 R27, R7 ;  /* 0x00000007001b7308 */ /* 0x000fe20000000800 */
[----:B------:R-:W-:Y:S07]  /*6b70*/  STL [R1+0x110], R47 ;  /* 0x0001102f01007387 */ /* 0x000fee0000100800 */
[----:B------:R-:W2:Y:S01]  /*6b80*/  MUFU.EX2 R60, R4 ;  /* 0x00000004003c7308 */ /* 0x000ea20000000800 */
[----:B0-----:R0:W-:Y:S01]  /*6b90*/  STL [R1+0x48], R20 ;  /* 0x0000481401007387 */ /* 0x0011e20000100800 */
[----:B------:R-:W-:-:S03]  /*6ba0*/  SHF.L.U32 R16, R16, 0x1, RZ ;  /* 0x0000000110107819 */ /* 0x000fc600000006ff */
[----:B------:R0:W-:Y:S04]  /*6bb0*/  STL [R1+0x44], R21 ;  /* 0x0000441501007387 */ /* 0x0001e80000100800 */
[----:B------:R-:W-:Y:S04]  /*6bc0*/  STL [R1+0x50], R41 ;  /* 0x0000502901007387 */ /* 0x000fe80000100800 */
[----:B-1----:R-:W-:Y:S01]  /*6bd0*/  STL [R1+0x54], R42 ;  /* 0x0000542a01007387 */ /* 0x002fe20000100800 */
[----:B------:R-:W-:-:S03]  /*6be0*/  F2FP.F16.F32.PACK_AB R56, R21, R20 ;  /* 0x000000141538723e */ /* 0x000fc600000000ff */
[----:B------:R-:W-:Y:S01]  /*6bf0*/  STL [R1+0x3c], R43 ;  /* 0x00003c2b01007387 */ /* 0x000fe20000100800 */
[----:B------:R-:W-:-:S03]  /*6c00*/  LOP3.LUT R0, R0, 0x30, R16, 0x78, !PT ;  /* 0x0000003000007812 */ /* 0x000fc600078e7810 */
[----:B------:R-:W-:Y:S04]  /*6c10*/  STL [R1+0x30], R46 ;  /* 0x0000302e01007387 */ /* 0x000fe80000100800 */
[----:B------:R-:W-:Y:S01]  /*6c20*/  STL [R1+0x40], R2 ;  /* 0x0000400201007387 */ /* 0x000fe20000100800 */
[----:B--2---:R-:W-:-:S03]  /*6c30*/  FMUL R16, R60, R22 ;  /* 0x000000163c107220 */ /* 0x004fc60000400000 */
[----:B------:R-:W-:Y:S04]  /*6c40*/  STL [R1+0x4c], R27 ;  /* 0x00004c1b01007387 */ /* 0x000fe80000100800 */
[----:B0-----:R-:W2:Y:S04]  /*6c50*/  LDL.LU R20, [R1+0x1f0] ;  /* 0x0001f00001147983 */ /* 0x001ea80000300800 */
[----:B------:R-:W2:Y:S04]  /*6c60*/  LDL.LU R21, [R1+0x1f4] ;  /* 0x0001f40001157983 */ /* 0x000ea80000300800 */
[----:B------:R-:W2:Y:S04]  /*6c70*/  LDL.LU R22, [R1+0x1f8] ;  /* 0x0001f80001167983 */ /* 0x000ea80000300800 */
[----:B------:R0:W-:Y:S04]  /*6c80*/  STS.U16 [R3+UR6+0x21000], R36 ;  /* 0x0210002403007988 */ /* 0x0001e80008000406 */
[----:B------:R-:W2:Y:S04]  /*6c90*/  LDL.LU R23, [R1+0x1fc] ;  /* 0x0001fc0001177983 */ /* 0x000ea80000300800 */
[----:B------:R1:W-:Y:S04]  /*6ca0*/  STS.U16 [R3+UR6+0x20c00], R37 ;  /* 0x020c002503007988 */ /* 0x0003e80008000406 */
[----:B0-----:R-:W2:Y:S01]  /*6cb0*/  LDL.LU R36, [R1+0x230] ;  /* 0x0002300001247983 */ /* 0x001ea20000300800 */
[----:B------:R-:W-:-:S03]  /*6cc0*/  F2FP.F16.F32.PACK_AB R58, R42, R41 ;  /* 0x000000292a3a723e */ /* 0x000fc600000000ff */
[----:B------:R0:W-:Y:S04]  /*6cd0*/  STS.U16 [R3+UR6+0x20800], R38 ;  /* 0x0208002603007988 */ /* 0x0001e80008000406 */
[----:B-1----:R-:W2:Y:S04]  /*6ce0*/  LDL.LU R37, [R1+0x234] ;  /* 0x0002340001257983 */ /* 0x002ea80000300800 */
[----:B------:R1:W-:Y:S04]  /*6cf0*/  STS.U16 [R3+UR6+0x20400], R39 ;  /* 0x0204002703007988 */ /* 0x0003e80008000406 */
[----:B0-----:R-:W2:Y:S01]  /*6d00*/  LDL.LU R38, [R1+0x238] ;  /* 0x0002380001267983 */ /* 0x001ea20000300800 */
[----:B------:R-:W-:-:S03]  /*6d10*/  F2FP.F16.F32.PACK_AB R57, R46, R43 ;  /* 0x0000002b2e39723e */ /* 0x000fc600000000ff */
[----:B------:R0:W-:Y:S04]  /*6d20*/  STS.U16 [R3+UR6+0x20000], R40 ;  /* 0x0200002803007988 */ /* 0x0001e80008000406 */
[----:B-1----:R-:W2:Y:S04]  /*6d30*/  LDL.LU R39, [R1+0x23c] ;  /* 0x00023c0001277983 */ /* 0x002ea80000300800 */
[----:B0-----:R-:W2:Y:S04]  /*6d40*/  LDL.LU R40, [R1+0x270] ;  /* 0x0002700001287983 */ /* 0x001ea80000300800 */
[----:B------:R-:W2:Y:S04]  /*6d50*/  LDL.LU R41, [R1+0x274] ;  /* 0x0002740001297983 */ /* 0x000ea80000300800 */
[----:B------:R-:W2:Y:S01]  /*6d60*/  LDL.LU R42, [R1+0x278] ;  /* 0x00027800012a7983 */ /* 0x000ea20000300800 */
[----:B------:R-:W-:-:S03]  /*6d70*/  F2FP.F16.F32.PACK_AB R59, R27, R2 ;  /* 0x000000021b3b723e */ /* 0x000fc600000000ff */
[----:B------:R-:W2:Y:S04]  /*6d80*/  LDL.LU R43, [R1+0x27c] ;  /* 0x00027c00012b7983 */ /* 0x000ea80000300800 */
[----:B------:R-:W2:Y:S04]  /*6d90*/  LDL.LU R7, [R1+0x2a0] ;  /* 0x0002a00001077983 */ /* 0x000ea80000300800 */
[----:B------:R-:W2:Y:S04]  /*6da0*/  LDL.LU R6, [R1+0x2a4] ;  /* 0x0002a40001067983 */ /* 0x000ea80000300800 */
[----:B------:R-:W2:Y:S04]  /*6db0*/  LDL.LU R4, [R1+0x2a8] ;  /* 0x0002a80001047983 */ /* 0x000ea80000300800 */
[----:B------:R-:W2:Y:S04]  /*6dc0*/  LDL.LU R2, [R1+0x2ac] ;  /* 0x0002ac0001027983 */ /* 0x000ea80000300800 */
[----:B------:R-:W-:Y:S04]  /*6dd0*/  STS.U16 [R3+UR6+0x21400], R35 ;  /* 0x0214002303007988 */ /* 0x000fe80008000406 */
[----:B-----5:R-:W-:Y:S04]  /*6de0*/  STS.U16 [R3+UR6+0x21800], R32 ;  /* 0x0218002003007988 */ /* 0x020fe80008000406 */
[----:B---3--:R-:W-:Y:S04]  /*6df0*/  STS.U16 [R3+UR6+0x21c00], R34 ;  /* 0x021c002203007988 */ /* 0x008fe80008000406 */
[----:B------:R-:W-:Y:S04]  /*6e00*/  STS.U16 [R3+UR6+0x22000], R33 ;  /* 0x0220002103007988 */ /* 0x000fe80008000406 */
[----:B------:R-:W-:Y:S04]  /*6e10*/  STS.U16 [R3+UR6+0x22400], R31 ;  /* 0x0224001f03007988 */ /* 0x000fe80008000406 */
[----:B------:R-:W-:Y:S04]  /*6e20*/  STS.U16 [R3+UR6+0x22800], R30 ;  /* 0x0228001e03007988 */ /* 0x000fe80008000406 */
[----:B------:R-:W-:Y:S04]  /*6e30*/  STS.U16 [R3+UR6+0x22c00], R29 ;  /* 0x022c001d03007988 */ /* 0x000fe80008000406 */
[----:B------:R-:W-:Y:S04]  /*6e40*/  STS.U16 [R3+UR6+0x23000], R28 ;  /* 0x0230001c03007988 */ /* 0x000fe80008000406 */
[----:B------:R-:W-:Y:S04]  /*6e50*/  STS.U16 [R3+UR6+0x23400], R25 ;  /* 0x0234001903007988 */ /* 0x000fe80008000406 */
[----:B------:R-:W-:Y:S04]  /*6e60*/  STS.U16 [R3+UR6+0x23800], R26 ;  /* 0x0238001a03007988 */ /* 0x000fe80008000406 */
[----:B----4-:R0:W-:Y:S01]  /*6e70*/  STS.U16 [R3+UR6+0x23c00], R24 ;  /* 0x023c001803007988 */ /* 0x0101e20008000406 */
[----:B------:R-:W-:Y:S01]  /*6e80*/  BAR.SYNC.DEFER_BLOCKING 0x0 ;  /* 0x0000000000007b1d */ /* 0x000fe20000010000 */
[----:B0-----:R-:W-:-:S04]  /*6e90*/  FADD R3, -R61, R45 ;  /* 0x0000002d3d037221 */ /* 0x001fc80000000100 */
[----:B------:R-:W-:Y:S01]  /*6ea0*/  FMUL R3, R3, 1.4426950216293334961 ;  /* 0x3fb8aa3b03037820 */ /* 0x000fe20000400000 */
[----:B------:R-:W0:Y:S04]  /*6eb0*/  LDSM.16.M88.4 R28, [R0+UR6+0x20600] ;  /* 0x02060006001c783b */ /* 0x000e280008000200 */
[----:B------:R-:W1:Y:S01]  /*6ec0*/  LDSM.16.M88.4 R32, [R0+UR6+0x20800] ;  /* 0x020800060020783b */ /* 0x000e620008000200 */
[----:B------:R-:W3:Y:S01]  /*6ed0*/  MUFU.EX2 R3, R3 ;  /* 0x0000000300037308 */ /* 0x000ee20000000800 */
[----:B------:R-:W-:Y:S02]  /*6ee0*/  IMAD.MOV.U32 R5, RZ, RZ, R47 ;  /* 0x000000ffff057224 */ /* 0x000fe400078e002f */
[----:B------:R-:W4:Y:S02]  /*6ef0*/  LDSM.16.M88.4 R8, [R0+UR6+0x20000] ;  /* 0x020000060008783b */ /* 0x000f240008000200 */
[----:B------:R-:W-:-:S02]  /*6f00*/  FFMA R48, R48, UR10, -R5 ;  /* 0x0000000a30307c23 */ /* 0x000fc40008000805 */
[----:B------:R-:W5:Y:S02]  /*6f10*/  LDSM.16.M88.4 R12, [R0+UR6+0x20200] ;  /* 0x02020006000c783b */ /* 0x000f640008000200 */
[----:B------:R-:W-:Y:S02]  /*6f20*/  FMUL R48, R48, 1.4426950216293334961 ;  /* 0x3fb8aa3b30307820 */ /* 0x000fe40000400000 */
[----:B------:R-:W0:Y:S01]  /*6f30*/  LDSM.16.M88.4 R24, [R0+UR6+0x20400] ;  /* 0x020400060018783b */ /* 0x000e220008000200 */
[C---:B--2---:R-:W-:Y:S01]  /*6f40*/  FMUL R40, R60.reuse, R40 ;  /* 0x000000283c287220 */ /* 0x044fe20000400000 */
[C---:B------:R-:W-:Y:S01]  /*6f50*/  FMUL R41, R60.reuse, R41 ;  /* 0x000000293c297220 */ /* 0x040fe20000400000 */
[C---:B---3--:R-:W-:Y:S01]  /*6f60*/  FMUL R42, R3.reuse, R42 ;  /* 0x0000002a032a7220 */ /* 0x048fe20000400000 */
[C---:B------:R-:W-:Y:S01]  /*6f70*/  FMUL R43, R3.reuse, R43 ;  /* 0x0000002b032b7220 */ /* 0x040fe20000400000 */
[C---:B------:R-:W-:Y:S01]  /*6f80*/  FMUL R44, R60.reuse, R7 ;  /* 0x000000073c2c7220 */ /* 0x040fe20000400000 */
[----:B------:R-:W-:Y:S01]  /*6f90*/  FMUL R45, R60, R6 ;  /* 0x000000063c2d7220 */ /* 0x000fe20000400000 */
[C---:B------:R-:W-:Y:S01]  /*6fa0*/  FMUL R46, R3.reuse, R4 ;  /* 0x00000004032e7220 */ /* 0x040fe20000400000 */
[----:B------:R-:W-:-:S03]  /*6fb0*/  FMUL R47, R3, R2 ;  /* 0x00000002032f7220 */ /* 0x000fc60000400000 */
[C---:B0-----:R-:W-:Y:S01]  /*6fc0*/  HMMA.16816.F32 R40, R56.reuse, R28, R40 ;  /* 0x0000001c3828723c */ /* 0x041fe20000001828 */
[----:B------:R-:W2:Y:S01]  /*6fd0*/  LDL.LU R29, [R1+0x2ec] ;  /* 0x0002ec00011d7983 */ /* 0x000ea20000300800 */
[----:B------:R0:W-:Y:S06]  /*6fe0*/  MUFU.EX2 R2, R48 ;  /* 0x0000003000027308 */ /* 0x0001ec0000000800 */
[C---:B-1----:R-:W-:Y:S01]  /*6ff0*/  HMMA.16816.F32 R44, R56.reuse, R32, R44 ;  /* 0x00000020382c723c */ /* 0x042fe2000000182c */
[----:B------:R-:W3:Y:S04]  /*7000*/  LDL.LU R32, [R1+0x2e4] ;  /* 0x0002e40001207983 */ /* 0x000ee80000300800 */
[----:B------:R-:W2:Y:S04]  /*7010*/  LDL.LU R33, [R1+0x2e8] ;  /* 0x0002e80001217983 */ /* 0x000ea80000300800 */
[----:B0-----:R-:W2:Y:S01]  /*7020*/  LDL.LU R48, [R1+0x2e0] ;  /* 0x0002e00001307983 */ /* 0x001ea20000300800 */
[C---:B------:R-:W-:Y:S01]  /*7030*/  FMUL R17, R60.reuse, R17 ;  /* 0x000000113c117220 */ /* 0x040fe20000400000 */
[C---:B------:R-:W-:Y:S01]  /*7040*/  FMUL R18, R3.reuse, R18 ;  /* 0x0000001203127220 */ /* 0x040fe20000400000 */
[C---:B------:R-:W-:Y:S01]  /*7050*/  FMUL R19, R3.reuse, R19 ;  /* 0x0000001303137220 */ /* 0x040fe20000400000 */
[C---:B------:R-:W-:Y:S01]  /*7060*/  FMUL R20, R60.reuse, R20 ;  /* 0x000000143c147220 */ /* 0x040fe20000400000 */
[C---:B------:R-:W-:Y:S01]  /*7070*/  FMUL R21, R60.reuse, R21 ;  /* 0x000000153c157220 */ /* 0x040fe20000400000 */
[C---:B------:R-:W-:Y:S01]  /*7080*/  FMUL R22, R3.reuse, R22 ;  /* 0x0000001603167220 */ /* 0x040fe20000400000 */
[C---:B------:R-:W-:Y:S01]  /*7090*/  FMUL R23, R3.reuse, R23 ;  /* 0x0000001703177220 */ /* 0x040fe20000400000 */
[C---:B------:R-:W-:Y:S01]  /*70a0*/  FMUL R36, R60.reuse, R36 ;  /* 0x000000243c247220 */ /* 0x040fe20000400000 */
[----:B------:R-:W-:Y:S01]  /*70b0*/  FMUL R37, R60, R37 ;  /* 0x000000253c257220 */ /* 0x000fe20000400000 */
[C---:B------:R-:W-:Y:S01]  /*70c0*/  FMUL R38, R3.reuse, R38 ;  /* 0x0000002603267220 */ /* 0x040fe20000400000 */
[----:B------:R-:W-:Y:S01]  /*70d0*/  FMUL R39, R3, R39 ;  /* 0x0000002703277220 */ /* 0x000fe20000400000 */
[--C-:B------:R-:W-:Y:S01]  /*70e0*/  FFMA R49, R49, UR10, -R5.reuse ;  /* 0x0000000a31317c23 */ /* 0x100fe20008000805 */
[--C-:B------:R-:W-:Y:S01]  /*70f0*/  FFMA R52, R52, UR10, -R5.reuse ;  /* 0x0000000a34347c23 */ /* 0x100fe20008000805 */
[----:B------:R-:W-:Y:S01]  /*7100*/  FFMA R53, R53, UR10, -R5 ;  /* 0x0000000a35357c23 */ /* 0x000fe20008000805 */
[--C-:B------:R-:W-:Y:S01]  /*7110*/  FFMA R50, R50, UR10, -R61.reuse ;  /* 0x0000000a32327c23 */ /* 0x100fe2000800083d */
[--C-:B------:R-:W-:Y:S01]  /*7120*/  FFMA R51, R51, UR10, -R61.reuse ;  /* 0x0000000a33337c23 */ /* 0x100fe2000800083d */
[--C-:B------:R-:W-:Y:S01]  /*7130*/  FFMA R54, R54, UR10, -R61.reuse ;  /* 0x0000000a36367c23 */ /* 0x100fe2000800083d */
[----:B------:R-:W-:Y:S01]  /*7140*/  FFMA R55, R55, UR10, -R61 ;  /* 0x0000000a37377c23 */ /* 0x000fe2000800083d */
[----:B------:R-:W-:Y:S01]  /*7150*/  FMUL R49, R49, 1.4426950216293334961 ;  /* 0x3fb8aa3b31317820 */ /* 0x000fe20000400000 */
[----:B------:R-:W-:Y:S01]  /*7160*/  FMUL R52, R52, 1.4426950216293334961 ;  /* 0x3fb8aa3b34347820 */ /* 0x000fe20000400000 */
[----:B------:R-:W-:Y:S01]  /*7170*/  FMUL R53, R53, 1.4426950216293334961 ;  /* 0x3fb8aa3b35357820 */ /* 0x000fe20000400000 */
[----:B------:R-:W-:Y:S01]  /*7180*/  FMUL R50, R50, 1.4426950216293334961 ;  /* 0x3fb8aa3b32327820 */ /* 0x000fe20000400000 */
[----:B------:R-:W-:Y:S01]  /*7190*/  FMUL R51, R51, 1.4426950216293334961 ;  /* 0x3fb8aa3b33337820 */ /* 0x000fe20000400000 */
[----:B------:R-:W-:Y:S01]  /*71a0*/  FMUL R54, R54, 1.4426950216293334961 ;  /* 0x3fb8aa3b36367820 */ /* 0x000fe20000400000 */
[----:B------:R-:W-:Y:S01]  /*71b0*/  FMUL R55, R55, 1.4426950216293334961 ;  /* 0x3fb8aa3b37377820 */ /* 0x000fe20000400000 */
[C---:B----4-:R-:W-:Y:S01]  /*71c0*/  HMMA.16816.F32 R16, R56.reuse, R8, R16 ;  /* 0x000000083810723c */ /* 0x050fe20000001810 */
[----:B------:R-:W-:Y:S01]  /*71d0*/  MUFU.EX2 R28, R49 ;  /* 0x00000031001c7308 */ /* 0x000fe20000000800 */
[----:B------:R-:W0:Y:S06]  /*71e0*/  LDSM.16.M88.4 R4, [R0+UR6+0x20a00] ;  /* 0x020a00060004783b */ /* 0x000e2c0008000200 */
[C---:B-----5:R-:W-:Y:S01]  /*71f0*/  HMMA.16816.F32 R20, R56.reuse, R12, R20 ;  /* 0x0000000c3814723c */ /* 0x060fe20000001814 */
[----:B------:R-:W-:Y:S07]  /*7200*/  MUFU.EX2 R12, R52 ;  /* 0x00000034000c7308 */ /* 0x000fee0000000800 */
[----:B------:R-:W-:Y:S01]  /*7210*/  HMMA.16816.F32 R36, R56, R24, R36 ;  /* 0x000000183824723c */ /* 0x000fe20000001824 */
[----:B------:R-:W-:Y:S08]  /*7220*/  MUFU.EX2 R13, R53 ;  /* 0x00000035000d7308 */ /* 0x000ff00000000800 */
[----:B------:R-:W-:Y:S08]  /*7230*/  MUFU.EX2 R24, R50 ;  /* 0x0000003200187308 */ /* 0x000ff00000000800 */
[----:B------:R-:W1:Y:S08]  /*7240*/  MUFU.EX2 R25, R51 ;  /* 0x0000003300197308 */ /* 0x000e700000000800 */
[----:B------:R-:W-:Y:S08]  /*7250*/  MUFU.EX2 R8, R54 ;  /* 0x0000003600087308 */ /* 0x000ff00000000800 */
[----:B------:R-:W4:Y:S01]  /*7260*/  MUFU.EX2 R9, R55 ;  /* 0x0000003700097308 */ /* 0x000f220000000800 */
[----:B-1----:R-:W-:-:S02]  /*7270*/  F2FP.F16.F32.PACK_AB R49, R25, R24 ;  /* 0x000000181931723e */ /* 0x002fc400000000ff */
[----:B------:R-:W-:Y:S01]  /*7280*/  F2FP.F16.F32.PACK_AB R50, R13, R12 ;  /* 0x0000000c0d32723e */ /* 0x000fe200000000ff */
[----:B------:R-:W-:Y:S04]  /*7290*/  STL [R1+0x18], R28 ;  /* 0x0000181c01007387 */ /* 0x000fe80000100800 */
[----:B------:R-:W-:Y:S01]  /*72a0*/  STL [R1+0x34], R12 ;  /* 0x0000340c01007387 */ /* 0x000fe20000100800 */
[----:B----4-:R-:W-:-:S03]  /*72b0*/  F2FP.F16.F32.PACK_AB R51, R9, R8 ;  /* 0x000000080933723e */ /* 0x010fc600000000ff */
[----:B------:R-:W-:Y:S04]  /*72c0*/  STL [R1+0x11c], R13 ;  /* 0x00011c0d01007387 */ /* 0x000fe80000100800 */
[----:B------:R-:W-:Y:S04]  /*72d0*/  STL [R1+0x14], R24 ;  /* 0x0000141801007387 */ /* 0x000fe80000100800 */
[----:B------:R-:W-:Y:S04]  /*72e0*/  STL [R1+0x1c], R25 ;  /* 0x00001c1901007387 */ /* 0x000fe80000100800 */
[----:B------:R-:W-:Y:S04]  /*72f0*/  STL [R1+0x414], R61 ;  /* 0x0004143d01007387 */ /* 0x000fe80000100800 */
[----:B------:R-:W-:Y:S04]  /*7300*/  STL [R1+0x38], R8 ;  /* 0x0000380801007387 */ /* 0x000fe80000100800 */
[----:B------:R1:W-:Y:S01]  /*7310*/  STL [R1+0x2f0], R9 ;  /* 0x0002f00901007387 */ /* 0x0003e20000100800 */
[----:B--2---:R-:W-:Y:S01]  /*7320*/  FMUL R52, R60, R48 ;  /* 0x000000303c347220 */ /* 0x004fe20000400000 */
[----:B------:R-:W-:-:S07]  /*7330*/  F2FP.F16.F32.PACK_AB R48, R28, R2 ;  /* 0x000000021c30723e */ /* 0x000fce00000000ff */
[C---:B------:R-:W-:Y:S08]  /*7340*/  HMMA.16816.F32 R16, R48.reuse, R10, R16 ;  /* 0x0000000a3010723c */ /* 0x040ff00000001810 */
[C---:B-1----:R-:W-:Y:S01]  /*7350*/  HMMA.16816.F32 R8, R48.reuse, R14, R20 ;  /* 0x0000000e3008723c */ /* 0x042fe20000001814 */
[C---:B------:R-:W-:Y:S01]  /*7360*/  FMUL R55, R3.reuse, R29 ;  /* 0x0000001d03377220 */ /* 0x040fe20000400000 */
[C---:B---3--:R-:W-:Y:S01]  /*7370*/  FMUL R53, R60.reuse, R32 ;  /* 0x000000203c357220 */ /* 0x048fe20000400000 */
[C---:B------:R-:W-:Y:S01]  /*7380*/  FMUL R54, R3.reuse, R33 ;  /* 0x0000002103367220 */ /* 0x040fe20000400000 */
[----:B------:R-:W-:Y:S07]  /*7390*/  LDSM.16.M88.4 R20, [R0+UR6+0x20e00] ;  /* 0x020e00060014783b */ /* 0x000fee0008000200 */
[----:B------:R-:W-:Y:S04]  /*73a0*/  STL.64 [R1+0x1b0], R16 ;  /* 0x0001b01001007387 */ /* 0x000fe80000100a00 */
[----:B------:R1:W-:Y:S01]  /*73b0*/  STL.64 [R1+0x1b8], R18 ;  /* 0x0001b81201007387 */ /* 0x0003e20000100a00 */
[C---:B------:R-:W-:Y:S03]  /*73c0*/  HMMA.16816.F32 R12, R48.reuse, R30, R40 ;  /* 0x0000001e300c723c */ /* 0x040fe60000001828 */
[----:B------:R-:W-:Y:S05]  /*73d0*/  STL.64 [R1+0x1f0], R8 ;  /* 0x0001f00801007387 */ /* 0x000fea0000100a00 */
[C---:B-1----:R-:W-:Y:S01]  /*73e0*/  HMMA.16816.F32 R16, R48.reuse, R26, R36 ;  /* 0x0000001a3010723c */ /* 0x042fe20000001824 */
[----:B------:R1:W-:Y:S04]  /*73f0*/  STL.64 [R1+0x1f8], R10 ;  /* 0x0001f80a01007387 */ /* 0x0003e80000100a00 */
[----:B------:R-:W2:Y:S03]  /*7400*/  LDSM.16.M88.4 R24, [R0+UR6+0x20c00] ;  /* 0x020c00060018783b */ /* 0x000ea60008000200 */
[----:B-1----:R-:W-:Y:S11]  /*7410*/  HMMA.16816.F32 R8, R48, R34, R44 ;  /* 0x000000223008723c */ /* 0x002ff6000000182c */
[----:B------:R-:W-:Y:S04]  /*7420*/  STL.64 [R1+0x230], R16 ;  /* 0x0002301001007387 */ /* 0x000fe80000100a00 */
[----:B------:R-:W-:Y:S04]  /*7430*/  STL.64 [R1+0x238], R18 ;  /* 0x0002381201007387 */ /* 0x000fe80000100a00 */
[----:B------:R-:W3:Y:S04]  /*7440*/  LDL.LU R31, [R1+0x1a0] ;  /* 0x0001a000011f7983 */ /* 0x000ee80000300800 */
[----:B------:R-:W-:Y:S04]  /*7450*/  STL.64 [R1+0x270], R12 ;  /* 0x0002700c01007387 */ /* 0x000fe80000100a00 */
[----:B------:R1:W-:Y:S04]  /*7460*/  STL.64 [R1+0x278], R14 ;  /* 0x0002780e01007387 */ /* 0x0003e80000100a00 */
[----:B------:R-:W4:Y:S04]  /*7470*/  LDL.LU R30, [R1+0x1a4] ;  /* 0x0001a400011e7983 */ /* 0x000f280000300800 */
[----:B------:R-:W-:Y:S04]  /*7480*/  STL.64 [R1+0x2a0], R8 ;  /* 0x0002a00801007387 */ /* 0x000fe80000100a00 */
[----:B------:R5:W-:Y:S04]  /*7490*/  STL.64 [R1+0x2a8], R10 ;  /* 0x0002a80a01007387 */ /* 0x000be80000100a00 */
[----:B------:R-:W2:Y:S04]  /*74a0*/  LDL.LU R29, [R1+0x1a8] ;  /* 0x0001a800011d7983 */ /* 0x000ea80000300800 */
[----:B------:R-:W2:Y:S01]  /*74b0*/  LDL.LU R28, [R1+0x1ac] ;  /* 0x0001ac00011c7983 */ /* 0x000ea20000300800 */
[----:B0-----:R-:W-:Y:S03]  /*74c0*/  HMMA.16816.F32 R52, R56, R4, R52 ;  /* 0x000000043834723c */ /* 0x001fe60000001834 */
[----:B-1----:R-:W2:Y:S04]  /*74d0*/  LDL.LU R15, [R1+0x1e0] ;  /* 0x0001e000010f7983 */ /* 0x002ea80000300800 */
[----:B------:R-:W2:Y:S04]  /*74e0*/  LDL.LU R14, [R1+0x1e4] ;  /* 0x0001e400010e7983 */ /* 0x000ea80000300800 */
[----:B------:R-:W2:Y:S04]  /*74f0*/  LDL.LU R13, [R1+0x1e8] ;  /* 0x0001e800010d7983 */ /* 0x000ea80000300800 */
[----:B------:R-:W2:Y:S04]  /*7500*/  LDL.LU R12, [R1+0x1ec] ;  /* 0x0001ec00010c7983 */ /* 0x000ea80000300800 */
[----:B-----5:R-:W5:Y:S04]  /*7510*/  LDL.LU R11, [R1+0x220] ;  /* 0x00022000010b7983 */ /* 0x020f680000300800 */
[----:B------:R-:W5:Y:S04]  /*7520*/  LDL.LU R10, [R1+0x224] ;  /* 0x00022400010a7983 */ /* 0x000f680000300800 */
[----:B------:R-:W5:Y:S04]  /*7530*/  LDL.LU R9, [R1+0x228] ;  /* 0x0002280001097983 */ /* 0x000f680000300800 */
[----:B------:R-:W5:Y:S01]  /*7540*/  LDL.LU R8, [R1+0x22c] ;  /* 0x00022c0001087983 */ /* 0x000f620000300800 */
[----:B------:R-:W-:Y:S03]  /*7550*/  HMMA.16816.F32 R4, R48, R6, R52 ;  /* 0x000000063004723c */ /* 0x000fe60000001834 */
[----:B------:R-:W5:Y:S04]  /*7560*/  LDL.LU R36, [R1+0x260] ;  /* 0x0002600001247983 */ /* 0x000f680000300800 */
[----:B------:R-:W5:Y:S04]  /*7570*/  LDL.LU R37, [R1+0x264] ;  /* 0x0002640001257983 */ /* 0x000f680000300800 */
[----:B------:R-:W0:Y:S08]  /*7580*/  LDSM.16.M88.4 R16, [R0+UR6+0x21000] ;  /* 0x021000060010783b */ /* 0x000e300008000200 */
[----:B------:R1:W-:Y:S04]  /*7590*/  STL.64 [R1+0x2e0], R4 ;  /* 0x0002e00401007387 */ /* 0x0003e80000100a00 */
[----:B------:R-:W-:Y:S04]  /*75a0*/  STL.64 [R1+0x2e8], R6 ;  /* 0x0002e80601007387 */ /* 0x000fe80000100a00 */
[----:B------:R-:W5:Y:S04]  /*75b0*/  LDL.LU R38, [R1+0x268] ;  /* 0x0002680001267983 */ /* 0x000f680000300800 */
[----:B------:R-:W5:Y:S04]  /*75c0*/  LDL.LU R39, [R1+0x26c] ;  /* 0x00026c0001277983 */ /* 0x000f680000300800 */
[----:B------:R-:W5:Y:S04]  /*75d0*/  LDL.LU R40, [R1+0x290] ;  /* 0x0002900001287983 */ /* 0x000f680000300800 */
[----:B------:R-:W5:Y:S04]  /*75e0*/  LDL.LU R41, [R1+0x294] ;  /* 0x0002940001297983 */ /* 0x000f680000300800 */
[----:B-1----:R-:W5:Y:S04]  /*75f0*/  LDL.LU R5, [R1+0x298] ;  /* 0x0002980001057983 */ /* 0x002f680000300800 */
[----:B------:R-:W5:Y:S04]  /*7600*/  LDL.LU R4, [R1+0x29c] ;  /* 0x00029c0001047983 */ /* 0x000f680000300800 */
[----:B------:R-:W5:Y:S04]  /*7610*/  LDL.LU R52, [R1+0x2d0] ;  /* 0x0002d00001347983 */ /* 0x000f680000300800 */
[----:B------:R-:W5:Y:S01]  /*7620*/  LDL.LU R53, [R1+0x2d4] ;  /* 0x0002d40001357983 */ /* 0x000f620000300800 */
[C---:B---3--:R-:W-:Y:S01]  /*7630*/  FMUL R44, R60.reuse, R31 ;  /* 0x0000001f3c2c7220 */ /* 0x048fe20000400000 */
[----:B----4-:R-:W-:Y:S01]  /*7640*/  FMUL R45, R60, R30 ;  /* 0x0000001e3c2d7220 */ /* 0x010fe20000400000 */
[C---:B--2---:R-:W-:Y:S01]  /*7650*/  FMUL R46, R3.reuse, R29 ;  /* 0x0000001d032e7220 */ /* 0x044fe20000400000 */
[----:B------:R-:W-:-:S07]  /*7660*/  FMUL R47, R3, R28 ;  /* 0x0000001c032f7220 */ /* 0x000fce0000400000 */
[----:B------:R-:W-:Y:S01]  /*7670*/  HMMA.16816.F32 R44, R56, R24, R44 ;  /* 0x00000018382c723c */ /* 0x000fe2000000182c */
[----:B------:R-:W2:Y:S04]  /*7680*/  LDL.LU R25, [R1+0x2d8] ;  /* 0x0002d80001197983 */ /* 0x000ea80000300800 */
[----:B------:R-:W3:Y:S01]  /*7690*/  LDL.LU R24, [R1+0x2dc] ;  /* 0x0002dc0001187983 */ /* 0x000ee20000300800 */
[C---:B------:R-:W-:Y:S01]  /*76a0*/  FMUL R28, R60.reuse, R15 ;  /* 0x0000000f3c1c7220 */ /* 0x040fe20000400000 */
[C---:B------:R-:W-:Y:S01]  /*76b0*/  FMUL R29, R60.reuse, R14 ;  /* 0x0000000e3c1d7220 */ /* 0x040fe20000400000 */
[C---:B------:R-:W-:Y:S01]  /*76c0*/  FMUL R30, R3.reuse, R13 ;  /* 0x0000000d031e7220 */ /* 0x040fe20000400000 */
[C---:B------:R-:W-:Y:S02]  /*76d0*/  FMUL R31, R3.reuse, R12 ;  /* 0x0000000c031f7220 */ /* 0x040fe40000400000 */
[----:B------:R-:W1:Y:S01]  /*76e0*/  LDSM.16.M88.4 R12, [R0+UR6+0x21200] ;  /* 0x02120006000c783b */ /* 0x000e620008000200 */
[C---:B-----5:R-:W-:Y:S01]  /*76f0*/  FMUL R32, R60.reuse, R11 ;  /* 0x0000000b3c207220 */ /* 0x060fe20000400000 */
[----:B------:R-:W-:Y:S01]  /*7700*/  FMUL R33, R60, R10 ;  /* 0x0000000a3c217220 */ /* 0x000fe20000400000 */
[C---:B------:R-:W-:Y:S01]  /*7710*/  FMUL R34, R3.reuse, R9 ;  /* 0x0000000903227220 */ /* 0x040fe20000400000 */
[----:B------:R-:W-:-:S02]  /*7720*/  FMUL R35, R3, R8 ;  /* 0x0000000803237220 */ /* 0x000fc40000400000 */
[----:B------:R-:W4:Y:S01]  /*7730*/  LDSM.16.M88.4 R8, [R0+UR6+0x21400] ;  /* 0x021400060008783b */ /* 0x000f220008000200 */
[C---:B------:R-:W-:Y:S01]  /*7740*/  FMUL R36, R60.reuse, R36 ;  /* 0x000000243c247220 */ /* 0x040fe20000400000 */
[----:B------:R-:W-:Y:S01]  /*7750*/  HMMA.16816.F32 R28, R56, R20, R28 ;  /* 0x00000014381c723c */ /* 0x000fe2000000181c */
[----:B------:R-:W-:-:S07]  /*7760*/  FMUL R37, R60, R37 ;  /* 0x000000253c257220 */ /* 0x000fce0000400000 */
[----:B0-----:R-:W-:Y:S01]  /*7770*/  HMMA.16816.F32 R32, R56, R16, R32 ;  /* 0x000000103820723c */ /* 0x001fe20000001820 */
[C---:B------:R-:W-:Y:S01]  /*7780*/  FMUL R38, R3.reuse, R38 ;  /* 0x0000002603267220 */ /* 0x040fe20000400000 */
[C---:B------:R-:W-:Y:S01]  /*7790*/  FMUL R39, R3.reuse, R39 ;  /* 0x0000002703277220 */ /* 0x040fe20000400000 */
[C---:B------:R-:W-:Y:S01]  /*77a0*/  FMUL R40, R60.reuse, R40 ;  /* 0x000000283c287220 */ /* 0x040fe20000400000 */
[----:B------:R-:W-:Y:S01]  /*77b0*/  FMUL R41, R60, R41 ;  /* 0x000000293c297220 */ /* 0x000fe20000400000 */
[C---:B------:R-:W-:Y:S01]  /*77c0*/  FMUL R42, R3.reuse, R5 ;  /* 0x00000005032a7220 */ /* 0x040fe20000400000 */
[----:B------:R-:W-:-:S03]  /*77d0*/  FMUL R43, R3, R4 ;  /* 0x00000004032b7220 */ /* 0x000fc60000400000 */
[C---:B-1----:R-:W-:Y:S01]  /*77e0*/  HMMA.16816.F32 R36, R56.reuse, R12, R36 ;  /* 0x0000000c3824723c */ /* 0x042fe20000001824 */
[----:B------:R-:W0:Y:S07]  /*77f0*/  LDSM.16.M88.4 R4, [R0+UR6+0x21600] ;  /* 0x021600060004783b */ /* 0x000e2e0008000200 */
[----:B----4-:R-:W-:Y:S08]  /*7800*/  HMMA.16816.F32 R40, R56, R8, R40 ;  /* 0x000000083828723c */ /* 0x010ff00000001828 */
[C---:B------:R-:W-:Y:S08]  /*7810*/  HMMA.16816.F32 R20, R48.reuse, R22, R28 ;  /* 0x000000163014723c */ /* 0x040ff0000000181c */
[C---:B------:R-:W-:Y:S08]  /*7820*/  HMMA.16816.F32 R16, R48.reuse, R18, R32 ;  /* 0x000000123010723c */ /* 0x040ff00000001820 */
[C---:B------:R-:W-:Y:S08]  /*7830*/  HMMA.16816.F32 R12, R48.reuse, R14, R36 ;  /* 0x0000000e300c723c */ /* 0x040ff00000001824 */
[----:B------:R-:W-:Y:S01]  /*7840*/  HMMA.16816.F32 R8, R48, R10, R40 ;  /* 0x0000000a3008723c */ /* 0x000fe20000001828 */
[C---:B--2---:R-:W-:Y:S01]  /*7850*/  FMUL R54, R3.reuse, R25 ;  /* 0x0000001903367220 */ /* 0x044fe20000400000 */
[----:B---3--:R-:W-:-:S06]  /*7860*/  FMUL R55, R3, R24 ;  /* 0x0000001803377220 */ /* 0x008fcc0000400000 */
[----:B------:R-:W-:-:S15]  /*7870*/  HMMA.16816.F32 R24, R48, R26, R44 ;  /* 0x0000001a3018723c */ /* 0x000fde000000182c */
[----:B------:R-:W-:-:S04]  /*7880*/  NOP ;  /* 0x0000000000007918 */ /* 0x000fc80000000000 */
[----:B------:R-:W-:Y:S04]  /*7890*/  STL.64 [R1+0x1a0], R24 ;  /* 0x0001a01801007387 */ /* 0x000fe80000100a00 */
[----:B------:R-:W-:Y:S04]  /*78a0*/  STL.64 [R1+0x1a8], R26 ;  /* 0x0001a81a01007387 */ /* 0x000fe80000100a00 */
[----:B------:R-:W-:Y:S04]  /*78b0*/  STL.64 [R1+0x1e0], R20 ;  /* 0x0001e01401007387 */ /* 0x000fe80000100a00 */
[----:B------:R-:W-:Y:S04]  /*78c0*/  STL.64 [R1+0x1e8], R22 ;  /* 0x0001e81601007387 */ /* 0x000fe80000100a00 */
[----:B------:R-:W-:Y:S04]  /*78d0*/  STL.64 [R1+0x220], R16 ;  /* 0x0002201001007387 */ /* 0x000fe80000100a00 */
[----:B------:R-:W-:Y:S04]  /*78e0*/  STL.64 [R1+0x228], R18 ;  /* 0x0002281201007387 */ /* 0x000fe80000100a00 */
[----:B------:R-:W2:Y:S04]  /*78f0*/  LDL.LU R33, [R1+0x190] ;  /* 0x0001900001217983 */ /* 0x000ea80000300800 */
[----:B------:R-:W-:Y:S04]  /*7900*/  STL.64 [R1+0x260], R12 ;  /* 0x0002600c01007387 */ /* 0x000fe80000100a00 */
[----:B------:R1:W-:Y:S04]  /*7910*/  STL.64 [R1+0x268], R14 ;  /* 0x0002680e01007387 */ /* 0x0003e80000100a00 */
[----:B------:R-:W3:Y:S04]  /*7920*/  LDL.LU R32, [R1+0x194] ;  /* 0x0001940001207983 */ /* 0x000ee80000300800 */
[----:B------:R4:W-:Y:S04]  /*7930*/  STL.64 [R1+0x290], R8 ;  /* 0x0002900801007387 */ /* 0x0009e80000100a00 */
[----:B------:R-:W-:Y:S04]  /*7940*/  STL.64 [R1+0x298], R10 ;  /* 0x0002980a01007387 */ /* 0x000fe80000100a00 */
[----:B------:R-:W5:Y:S04]  /*7950*/  LDL.LU R31, [R1+0x198] ;  /* 0x00019800011f7983 */ /* 0x000f680000300800 */
[----:B------:R-:W5:Y:S01]  /*7960*/  LDL.LU R30, [R1+0x19c] ;  /* 0x00019c00011e7983 */ /* 0x000f620000300800 */
[C---:B------:R-:W-:Y:S01]  /*7970*/  FMUL R52, R60.reuse, R52 ;  /* 0x000000343c347220 */ /* 0x040fe20000400000 */
[----:B------:R-:W-:-:S02]  /*7980*/  FMUL R53, R60, R53 ;  /* 0x000000353c357220 */ /* 0x000fc40000400000 */
[----:B------:R-:W5:Y:S04]  /*7990*/  LDL.LU R28, [R1+0x1d0] ;  /* 0x0001d000011c7983 */ /* 0x000f680000300800 */
[----:B------:R-:W5:Y:S01]  /*79a0*/  LDL.LU R29, [R1+0x1d4] ;  /* 0x0001d400011d7983 */ /* 0x000f620000300800 */
[----:B0-----:R-:W-:Y:S03]  /*79b0*/  HMMA.16816.F32 R52, R56, R4, R52 ;  /* 0x000000043834723c */ /* 0x001fe60000001834 */
[----:B-1----:R-:W5:Y:S04]  /*79c0*/  LDL.LU R15, [R1+0x1d8] ;  /* 0x0001d800010f7983 */ /* 0x002f680000300800 */
[----:B------:R-:W5:Y:S04]  /*79d0*/  LDL.LU R14, [R1+0x1dc] ;  /* 0x0001dc00010e7983 */ /* 0x000f680000300800 */
[----:B------:R-:W5:Y:S04]  /*79e0*/  LDL.LU R13, [R1+0x210] ;  /* 0x00021000010d7983 */ /* 0x000f680000300800 */
[----:B------:R-:W5:Y:S04]  /*79f0*/  LDL.LU R12, [R1+0x214] ;  /* 0x00021400010c7983 */ /* 0x000f680000300800 */
[----:B------:R-:W0:Y:S01]  /*7a00*/  LDSM.16.M88.4 R24, [R0+UR6+0x21800] ;  /* 0x021800060018783b */ /* 0x000e220008000200 */
[----:B------:R-:W-:Y:S03]  /*7a10*/  HMMA.16816.F32 R4, R48, R6, R52 ;  /* 0x000000063004723c */ /* 0x000fe60000001834 */
[----:B----4-:R-:W4:Y:S04]  /*7a20*/  LDL.LU R9, [R1+0x218] ;  /* 0x0002180001097983 */ /* 0x010f280000300800 */
[----:B------:R-:W4:Y:S04]  /*7a30*/  LDL.LU R8, [R1+0x21c] ;  /* 0x00021c0001087983 */ /* 0x000f280000300800 */
[----:B------:R-:W4:Y:S04]  /*7a40*/  LDL.LU R36, [R1+0x250] ;  /* 0x0002500001247983 */ /* 0x000f280000300800 */
[----:B------:R-:W4:Y:S04]  /*7a50*/  LDL.LU R37, [R1+0x254] ;  /* 0x0002540001257983 */ /* 0x000f280000300800 */
[----:B------:R1:W-:Y:S04]  /*7a60*/  STL.64 [R1+0x2d0], R4 ;  /* 0x0002d00401007387 */ /* 0x0003e80000100a00 */
[----:B------:R-:W-:Y:S04]  /*7a70*/  STL.64 [R1+0x2d8], R6 ;  /* 0x0002d80601007387 */ /* 0x000fe80000100a00 */
[----:B------:R-:W4:Y:S04]  /*7a80*/  LDL.LU R38, [R1+0x258] ;  /* 0x0002580001267983 */ /* 0x000f280000300800 */
[----:B------:R-:W4:Y:S04]  /*7a90*/  LDL.LU R39, [R1+0x25c] ;  /* 0x00025c0001277983 */ /* 0x000f280000300800 */
[----:B------:R-:W4:Y:S04]  /*7aa0*/  LDL.LU R40, [R1+0x280] ;  /* 0x0002800001287983 */ /* 0x000f280000300800 */
[----:B------:R-:W4:Y:S04]  /*7ab0*/  LDL.LU R41, [R1+0x284] ;  /* 0x0002840001297983 */ /* 0x000f280000300800 */
[----:B-1----:R-:W4:Y:S04]  /*7ac0*/  LDL.LU R5, [R1+0x288] ;  /* 0x0002880001057983 */ /* 0x002f280000300800 */
[----:B------:R-:W4:Y:S04]  /*7ad0*/  LDL.LU R4, [R1+0x28c] ;  /* 0x00028c0001047983 */ /* 0x000f280000300800 */
[----:B------:R-:W4:Y:S04]  /*7ae0*/  LDL.LU R52, [R1+0x2c0] ;  /* 0x0002c00001347983 */ /* 0x000f280000300800 */
[----:B------:R-:W4:Y:S04]  /*7af0*/  LDL.LU R53, [R1+0x2c4] ;  /* 0x0002c40001357983 */ /* 0x000f280000300800 */
[----:B------:R-:W1:Y:S04]  /*7b00*/  LDSM.16.M88.4 R20, [R0+UR6+0x21a00] ;  /* 0x021a00060014783b */ /* 0x000e680008000200 */
[----:B------:R-:W0:Y:S01]  /*7b10*/  LDSM.16.M88.4 R16, [R0+UR6+0x21c00] ;  /* 0x021c00060010783b */ /* 0x000e220008000200 */
[C---:B--2---:R-:W-:Y:S01]  /*7b20*/  FMUL R44, R60.reuse, R33 ;  /* 0x000000213c2c7220 */ /* 0x044fe20000400000 */
[----:B---3--:R-:W-:Y:S01]  /*7b30*/  FMUL R45, R60, R32 ;  /* 0x000000203c2d7220 */ /* 0x008fe20000400000 */
[C---:B-----5:R-:W-:Y:S01]  /*7b40*/  FMUL R46, R3.reuse, R31 ;  /* 0x0000001f032e7220 */ /* 0x060fe20000400000 */
[----:B------:R-:W-:-:S07]  /*7b50*/  FMUL R47, R3, R30 ;  /* 0x0000001e032f7220 */ /* 0x000fce0000400000 */
[----:B0-----:R-:W-:Y:S01]  /*7b60*/  HMMA.16816.F32 R44, R56, R24, R44 ;  /* 0x00000018382c723c */ /* 0x001fe2000000182c */
[----:B------:R-:W2:Y:S04]  /*7b70*/  LDL.LU R25, [R1+0x2c8] ;  /* 0x0002c80001197983 */ /* 0x000ea80000300800 */
[----:B------:R-:W3:Y:S01]  /*7b80*/  LDL.LU R24, [R1+0x2cc] ;  /* 0x0002cc0001187983 */ /* 0x000ee20000300800 */
[C---:B------:R-:W-:Y:S01]  /*7b90*/  FMUL R30, R3.reuse, R15 ;  /* 0x0000000f031e7220 */ /* 0x040fe20000400000 */
[C---:B------:R-:W-:Y:S01]  /*7ba0*/  FMUL R31, R3.reuse, R14 ;  /* 0x0000000e031f7220 */ /* 0x040fe20000400000 */
[C---:B------:R-:W-:Y:S01]  /*7bb0*/  FMUL R32, R60.reuse, R13 ;  /* 0x0000000d3c207220 */ /* 0x040fe20000400000 */
[C---:B------:R-:W-:Y:S02]  /*7bc0*/  FMUL R33, R60.reuse, R12 ;  /* 0x0000000c3c217220 */ /* 0x040fe40000400000 */
[----:B------:R-:W0:Y:S01]  /*7bd0*/  LDSM.16.M88.4 R12, [R0+UR6+0x21e00] ;  /* 0x021e0006000c783b */ /* 0x000e220008000200 */
[C---:B------:R-:W-:Y:S01]  /*7be0*/  FMUL R28, R60.reuse, R28 ;  /* 0x0000001c3c1c7220 */ /* 0x040fe20000400000 */
[----:B------:R-:W-:Y:S01]  /*7bf0*/  FMUL R29, R60, R29 ;  /* 0x0000001d3c1d7220 */ /* 0x000fe20000400000 */
[C---:B----4-:R-:W-:Y:S01]  /*7c00*/  FMUL R34, R3.reuse, R9 ;  /* 0x0000000903227220 */ /* 0x050fe20000400000 */
[----:B------:R-:W-:-:S05]  /*7c10*/  FMUL R35, R3, R8 ;  /* 0x0000000803237220 */ /* 0x000fca0000400000 */
[----:B-1----:R-:W-:Y:S01]  /*7c20*/  HMMA.16816.F32 R28, R56, R20, R28 ;  /* 0x00000014381c723c */ /* 0x002fe2000000181c */
[----:B------:R-:W1:Y:S01]  /*7c30*/  LDSM.16.M88.4 R8, [R0+UR6+0x22000] ;  /* 0x022000060008783b */ /* 0x000e620008000200 */
[C---:B------:R-:W-:Y:S01]  /*7c40*/  FMUL R36, R60.reuse, R36 ;  /* 0x000000243c247220 */ /* 0x040fe20000400000 */
[----:B------:R-:W-:-:S05]  /*7c50*/  FMUL R37, R60, R37 ;  /* 0x000000253c257220 */ /* 0x000fca0000400000 */
[C---:B------:R-:W-:Y:S01]  /*7c60*/  HMMA.16816.F32 R32, R56.reuse, R16, R32 ;  /* 0x000000103820723c */ /* 0x040fe20000001820 */
[C---:B------:R-:W-:Y:S01]  /*7c70*/  FMUL R38, R3.reuse, R38 ;  /* 0x0000002603267220 */ /* 0x040fe20000400000 */
[C---:B------:R-:W-:Y:S01]  /*7c80*/  FMUL R39, R3.reuse, R39 ;  /* 0x0000002703277220 */ /* 0x040fe20000400000 */
[C---:B------:R-:W-:Y:S01]  /*7c90*/  FMUL R42, R3.reuse, R5 ;  /* 0x00000005032a7220 */ /* 0x040fe20000400000 */
[----:B------:R-:W-:Y:S02]  /*7ca0*/  FMUL R43, R3, R4 ;  /* 0x00000004032b7220 */ /* 0x000fe40000400000 */
[----:B------:R-:W4:Y:S03]  /*7cb0*/  LDSM.16.M88.4 R4, [R0+UR6+0x22200] ;  /* 0x022200060004783b */ /* 0x000f260008000200 */
[----:B0-----:R-:W-:Y:S08]  /*7cc0*/  HMMA.16816.F32 R36, R56, R12, R36 ;  /* 0x0000000c3824723c */ /* 0x001ff00000001824 */
[C---:B------:R-:W-:Y:S08]  /*7cd0*/  HMMA.16816.F32 R20, R48.reuse, R22, R28 ;  /* 0x000000163014723c */ /* 0x040ff0000000181c */
[----:B------:R-:W-:Y:S01]  /*7ce0*/  HMMA.16816.F32 R16, R48, R18, R32 ;  /* 0x000000123010723c */ /* 0x000fe20000001820 */
[----:B------:R-:W-:-:S07]  /*7cf0*/  FMUL R52, R60, R52 ;  /* 0x000000343c347220 */ /* 0x000fce0000400000 */
[----:B------:R-:W-:Y:S01]  /*7d00*/  HMMA.16816.F32 R12, R48, R14, R36 ;  /* 0x0000000e300c723c */ /* 0x000fe20000001824 */
[C---:B------:R-:W-:Y:S01]  /*7d10*/  FMUL R53, R60.reuse, R53 ;  /* 0x000000353c357220 */ /* 0x040fe20000400000 */
[C---:B------:R-:W-:Y:S01]  /*7d20*/  FMUL R40, R60.reuse, R40 ;  /* 0x000000283c287220 */ /* 0x040fe20000400000 */
[----:B------:R-:W-:-:S07]  /*7d30*/  FMUL R41, R60, R41 ;  /* 0x000000293c297220 */ /* 0x000fce0000400000 */
[----:B-1----:R-:W-:-:S15]  /*7d40*/  HMMA.16816.F32 R40, R56, R8, R40 ;  /* 0x000000083828723c */ /* 0x002fde0000001828 */
[----:B------:R-:W-:-:S05]  /*7d50*/  NOP ;  /* 0x0000000000007918 */ /* 0x000fca0000000000 */
[----:B------:R-:W-:Y:S01]  /*7d60*/  HMMA.16816.F32 R8, R48, R10, R40 ;  /* 0x0000000a3008723c */ /* 0x000fe20000001828 */
[C---:B--2---:R-:W-:Y:S01]  /*7d70*/  FMUL R54, R3.reuse, R25 ;  /* 0x0000001903367220 */ /* 0x044fe20000400000 */
[----:B---3--:R-:W-:-:S06]  /*7d80*/  FMUL R55, R3, R24 ;  /* 0x0000001803377220 */ /* 0x008fcc0000400000 */
[----:B------:R-:W-:Y:S08]  /*7d90*/  HMMA.16816.F32 R24, R48, R26, R44 ;  /* 0x0000001a3018723c */ /* 0x000ff0000000182c */
[----:B----4-:R-:W-:Y:S11]  /*7da0*/  HMMA.16816.F32 R52, R56, R4, R52 ;  /* 0x000000043834723c */ /* 0x010ff60000001834 */
[----:B------:R0:W-:Y:S04]  /*7db0*/  STL.64 [R1+0x190], R24 ;  /* 0x0001901801007387 */ /* 0x0001e80000100a00 */
[----:B------:R1:W-:Y:S04]  /*7dc0*/  STL.64 [R1+0x198], R26 ;  /* 0x0001981a01007387 */ /* 0x0003e80000100a00 */
[----:B------:R-:W-:Y:S04]  /*7dd0*/  STL.64 [R1+0x1d0], R20 ;  /* 0x0001d01401007387 */ /* 0x000fe80000100a00 */
[----:B------:R-:W-:Y:S04]  /*7de0*/  STL.64 [R1+0x1d8], R22 ;  /* 0x0001d81601007387 */ /* 0x000fe80000100a00 */
[----:B------:R-:W2:Y:S04]  /*7df0*/  LDL.LU R4, [R1+0x20] ;  /* 0x0000200001047983 */ /* 0x000ea80000300800 */
[----:B------:R-:W-:Y:S04]  /*7e00*/  STL.64 [R1+0x210], R16 ;  /* 0x0002101001007387 */ /* 0x000fe80000100a00 */
[----:B------:R-:W-:Y:S04]  /*7e10*/  STL.64 [R1+0x218], R18 ;  /* 0x0002181201007387 */ /* 0x000fe80000100a00 */
[----:B------:R-:W3:Y:S04]  /*7e20*/  LDL.LU R5, [R1+0x24] ;  /* 0x0000240001057983 */ /* 0x000ee80000300800 */
[----:B------:R-:W-:Y:S04]  /*7e30*/  STL.64 [R1+0x250], R12 ;  /* 0x0002500c01007387 */ /* 0x000fe80000100a00 */
[----:B------:R4:W-:Y:S04]  /*7e40*/  STL.64 [R1+0x258], R14 ;  /* 0x0002580e01007387 */ /* 0x0009e80000100a00 */
[----:B------:R-:W5:Y:S04]  /*7e50*/  LDL.LU R29, [R1+0x28] ;  /* 0x00002800011d7983 */ /* 0x000f680000300800 */
[----:B------:R-:W5:Y:S04]  /*7e60*/  LDL.LU R28, [R1+0x2c] ;  /* 0x00002c00011c7983 */ /* 0x000f680000300800 */
[----:B0-----:R-:W5:Y:S04]  /*7e70*/  LDL.LU R24, [R1+0x10c] ;  /* 0x00010c0001187983 */ /* 0x001f680000300800 */
[----:B-1----:R-:W5:Y:S04]  /*7e80*/  LDL.LU R27, [R1+0x100] ;  /* 0x00010000011b7983 */ /* 0x002f680000300800 */
[----:B------:R-:W5:Y:S04]  /*7e90*/  LDL.LU R26, [R1+0x104] ;  /* 0x00010400011a7983 */ /* 0x000f680000300800 */
[----:B------:R0:W-:Y:S04]  /*7ea0*/  STL.64 [R1+0x280], R8 ;  /* 0x0002800801007387 */ /* 0x0001e80000100a00 */
[----:B------:R1:W-:Y:S04]  /*7eb0*/  STL.64 [R1+0x288], R10 ;  /* 0x0002880a01007387 */ /* 0x0003e80000100a00 */
[----:B------:R-:W5:Y:S01]  /*7ec0*/  LDL.LU R25, [R1+0x108] ;  /* 0x0001080001197983 */ /* 0x000f620000300800 */
[----:B----4-:R-:W-:Y:S03]  /*7ed0*/  HMMA.16816.F32 R12, R48, R6, R52 ;  /* 0x00000006300c723c */ /* 0x010fe60000001834 */
[----:B0-----:R-:W4:Y:S04]  /*7ee0*/  LDL.LU R8, [R1] ;  /* 0x0000000001087983 */ /* 0x001f280000300800 */
[----:B------:R-:W4:Y:S04]  /*7ef0*/  LDL.LU R9, [R1+0x4] ;  /* 0x0000040001097983 */ /* 0x000f280000300800 */
[----:B------:R-:W0:Y:S04]  /*7f00*/  LDSM.16.M88.4 R16, [R0+UR6+0x22800] ;  /* 0x022800060010783b */ /* 0x000e280008000200 */
[----:B------:R-:W-:Y:S04]  /*7f10*/  LDSM.16.M88.4 R20, [R0+UR6+0x22600] ;  /* 0x022600060014783b */ /* 0x000fe80008000200 */
[----:B------:R-:W-:Y:S04]  /*7f20*/  STL.64 [R1+0x2c0], R12 ;  /* 0x0002c00c01007387 */ /* 0x000fe80000100a00 */
[----:B------:R-:W-:Y:S04]  /*7f30*/  STL.64 [R1+0x2c8], R14 ;  /* 0x0002c80e01007387 */ /* 0x000fe80000100a00 */
[----:B-1----:R-:W4:Y:S04]  /*7f40*/  LDL.LU R10, [R1+0x8] ;  /* 0x00000800010a7983 */ /* 0x002f280000300800 */
[----:B------:R-:W4:Y:S04]  /*7f50*/  LDL.LU R11, [R1+0xc] ;  /* 0x00000c00010b7983 */ /* 0x000f280000300800 */
[----:B------:R-:W1:Y:S04]  /*7f60*/  LDSM.16.M88.4 R12, [R0+UR6+0x22400] ;  /* 0x02240006000c783b */ /* 0x000e680008000200 */
[----:B------:R-:W-:Y:S04]  /*7f70*/  STL.64 [R1+0x4c0], R50 ;  /* 0x0004c03201007387 */ /* 0x000fe80000100a00 */
[----:B------:R-:W-:Y:S01]  /*7f80*/  STL.64 [R1+0x4b8], R48 ;  /* 0x0004b83001007387 */ /* 0x000fe20000100a00 */
[----:B0-----:R-:W-:Y:S01]  /*7f90*/  IMAD.MOV.U32 R46, RZ, RZ, R19 ;  /* 0x000000ffff2e7224 */ /* 0x001fe200078e0013 */
[----:B------:R-:W-:-:S02]  /*7fa0*/  MOV R47, R18 ;  /* 0x00000012002f7202 */ /* 0x000fc40000000f00 */
[----:B-1----:R0:W-:Y:S04]  /*7fb0*/  STL.64 [R1+0xf8], R14 ;  /* 0x0000f80e01007387 */ /* 0x0021e80000100a00 */
[----:B------:R-:W-:Y:S04]  /*7fc0*/  STL.64 [R1+0xe8], R22 ;  /* 0x0000e81601007387 */ /* 0x000fe80000100a00 */
[----:B------:R1:W-:Y:S04]  /*7fd0*/  STL [R1+0x4dc], R46 ;  /* 0x0004dc2e01007387 */ /* 0x0003e80000100800 */
[----:B------:R0:W-:Y:S01]  /*7fe0*/  STL [R1+0x4d8], R47 ;  /* 0x0004d82f01007387 */ /* 0x0001e20000100800 */
[C---:B--2---:R-:W-:Y:S01]  /*7ff0*/  FMUL R4, R60.reuse, R4 ;  /* 0x000000043c047220 */ /* 0x044fe20000400000 */
[----:B---3--:R-:W-:Y:S01]  /*8000*/  FMUL R5, R60, R5 ;  /* 0x000000053c057220 */ /* 0x008fe20000400000 */
[C---:B-----5:R-:W-:Y:S01]  /*8010*/  FMUL R6, R3.reuse, R29 ;  /* 0x0000001d03067220 */ /* 0x060fe20000400000 */
[----:B------:R-:W-:-:S02]  /*8020*/  FMUL R7, R3, R28 ;  /* 0x0000001c03077220 */ /* 0x000fc40000400000 */
[----:B------:R-:W-:Y:S05]  /*8030*/  LDSM.16.M88.4 R28, [R0+UR6+0x22a00] ;  /* 0x022a0006001c783b */ /* 0x000fea0008000200 */
[----:B0-----:R-:W-:-:S15]  /*8040*/  HMMA.16816.F32 R12, R56, R12, R4 ;  /* 0x0000000c380c723c */ /* 0x001fde0000001804 */
[----:B------:R-:W-:-:S04]  /*8050*/  NOP ;  /* 0x0000000000007918 */ /* 0x000fc80000000000 */
[----:B-1----:R-:W-:Y:S01]  /*8060*/  IMAD.MOV.U32 R46, RZ, RZ, R12 ;  /* 0x000000ffff2e7224 */ /* 0x002fe200078e000c */
[----:B------:R0:W-:Y:S01]  /*8070*/  STL.64 [R1+0x28], R14 ;  /* 0x0000280e01007387 */ /* 0x0001e20000100a00 */
[----:B------:R-:W-:-:S03]  /*8080*/  MOV R47, R13 ;  /* 0x0000000d002f7202 */ /* 0x000fc60000000f00 */
[----:B------:R-:W2:Y:S04]  /*8090*/  LDL.LU R12, [R1+0x130] ;  /* 0x00013000010c7983 */ /* 0x000ea80000300800 */
[----:B------:R-:W3:Y:S04]  /*80a0*/  LDL.LU R13, [R1+0x134] ;  /* 0x00013400010d7983 */ /* 0x000ee80000300800 */
[----:B0-----:R-:W5:Y:S04]  /*80b0*/  LDL.LU R14, [R1+0x138] ;  /* 0x00013800010e7983 */ /* 0x001f680000300800 */
[----:B------:R-:W5:Y:S01]  /*80c0*/  LDL.LU R15, [R1+0x13c] ;  /* 0x00013c00010f7983 */ /* 0x000f620000300800 */
[C---:B------:R-:W-:Y:S01]  /*80d0*/  FMUL R4, R60.reuse, R27 ;  /* 0x0000001b3c047220 */ /* 0x040fe20000400000 */
[----:B------:R-:W-:Y:S01]  /*80e0*/  FMUL R5, R60, R26 ;  /* 0x0000001a3c057220 */ /* 0x000fe20000400000 */
[C---:B------:R-:W-:Y:S01]  /*80f0*/  FMUL R6, R3.reuse, R25 ;  /* 0x0000001903067220 */ /* 0x040fe20000400000 */
[----:B------:R-:W-:-:S02]  /*8100*/  FMUL R7, R3, R24 ;  /* 0x0000001803077220 */ /* 0x000fc40000400000 */
[----:B------:R-:W5:Y:S04]  /*8110*/  LDL.LU R24, [R1+0x120] ;  /* 0x0001200001187983 */ /* 0x000f680000300800 */
[----:B------:R-:W5:Y:S01]  /*8120*/  LDL.LU R23, [R1+0x124] ;  /* 0x0001240001177983 */ /* 0x000f620000300800 */
[----:B------:R-:W-:Y:S03]  /*8130*/  HMMA.16816.F32 R4, R56, R20, R4 ;  /* 0x000000143804723c */ /* 0x000fe60000001804 */
[----:B------:R-:W5:Y:S04]  /*8140*/  LDL.LU R22, [R1+0x128] ;  /* 0x0001280001167983 */ /* 0x000f680000300800 */
[----:B------:R-:W5:Y:S01]  /*8150*/  LDL.LU R20, [R1+0x12c] ;  /* 0x00012c0001147983 */ /* 0x000f620000300800 */
[C---:B----4-:R-:W-:Y:S01]  /*8160*/  FMUL R8, R60.reuse, R8 ;  /* 0x000000083c087220 */ /* 0x050fe20000400000 */
[----:B------:R-:W-:Y:S01]  /*8170*/  FMUL R9, R60, R9 ;  /* 0x000000093c097220 */ /* 0x000fe20000400000 */
[C---:B------:R-:W-:Y:S01]  /*8180*/  FMUL R10, R3.reuse, R10 ;  /* 0x0000000a030a7220 */ /* 0x040fe20000400000 */
[----:B------:R-:W-:-:S07]  /*8190*/  FMUL R11, R3, R11 ;  /* 0x0000000b030b7220 */ /* 0x000fce0000400000 */
[----:B------:R-:W-:Y:S01]  /*81a0*/  HMMA.16816.F32 R8, R56, R16, R8 ;  /* 0x000000103808723c */ /* 0x000fe20000001808 */
[----:B------:R-:W-:Y:S04]  /*81b0*/  STL.64 [R1+0x4a0], R6 ;  /* 0x0004a00601007387 */ /* 0x000fe80000100a00 */
[----:B------:R-:W-:Y:S04]  /*81c0*/  STL.64 [R1+0x498], R4 ;  /* 0x0004980401007387 */ /* 0x000fe80000100a00 */
[----:B------:R-:W4:Y:S04]  /*81d0*/  LDL.LU R16, [R1+0x140] ;  /* 0x0001400001107983 */ /* 0x000f280000300800 */
[----:B------:R-:W4:Y:S04]  /*81e0*/  LDL.LU R17, [R1+0x144] ;  /* 0x0001440001117983 */ /* 0x000f280000300800 */
[----:B------:R-:W4:Y:S04]  /*81f0*/  LDL.LU R18, [R1+0x148] ;  /* 0x0001480001127983 */ /* 0x000f280000300800 */
[----:B------:R-:W4:Y:S04]  /*8200*/  LDL.LU R19, [R1+0x14c] ;  /* 0x00014c0001137983 */ /* 0x000f280000300800 */
[----:B------:R-:W4:Y:S04]  /*8210*/  LDL.LU R21, [R1+0x44] ;  /* 0x0000440001157983 */ /* 0x000f280000300800 */
[----:B------:R-:W4:Y:S04]  /*8220*/  LDL.LU R25, [R1+0x48] ;  /* 0x0000480001197983 */ /* 0x000f280000300800 */
[----:B------:R-:W0:Y:S04]  /*8230*/  LDSM.16.M88.4 R4, [R0+UR6+0x22c00] ;  /* 0x022c00060004783b */ /* 0x000e280008000200 */
[----:B------:R-:W-:Y:S04]  /*8240*/  STL.64 [R1+0x490], R10 ;  /* 0x0004900a01007387 */ /* 0x000fe80000100a00 */
[----:B------:R-:W-:Y:S04]  /*8250*/  STL.64 [R1+0x488], R8 ;  /* 0x0004880801007387 */ /* 0x000fe80000100a00 */
[----:B0-----:R-:W-:Y:S01]  /*8260*/  STL.64 [R1+0xb8], R6 ;  /* 0x0000b80601007387 */ /* 0x001fe20000100a00 */
[C---:B--2---:R-:W-:Y:S01]  /*8270*/  FMUL R12, R60.reuse, R12 ;  /* 0x0000000c3c0c7220 */ /* 0x044fe20000400000 */
[----:B---3--:R-:W-:Y:S01]  /*8280*/  FMUL R13, R60, R13 ;  /* 0x0000000d3c0d7220 */ /* 0x008fe20000400000 */
[C---:B-----5:R-:W-:Y:S01]  /*8290*/  FMUL R14, R3.reuse, R14 ;  /* 0x0000000e030e7220 */ /* 0x060fe20000400000 */
[----:B------:R-:W-:-:S07]  /*82a0*/  FMUL R15, R3, R15 ;  /* 0x0000000f030f7220 */ /* 0x000fce0000400000 */
[----:B------:R-:W-:Y:S01]  /*82b0*/  HMMA.16816.F32 R12, R56, R28, R12 ;  /* 0x0000001c380c723c */ /* 0x000fe2000000180c */
[C---:B------:R-:W-:Y:S01]  /*82c0*/  FMUL R52, R60.reuse, R24 ;  /* 0x000000183c347220 */ /* 0x040fe20000400000 */
[----:B------:R-:W-:Y:S01]  /*82d0*/  FMUL R53, R60, R23 ;  /* 0x000000173c357220 */ /* 0x000fe20000400000 */
[C---:B------:R-:W-:Y:S01]  /*82e0*/  FMUL R54, R3.reuse, R22 ;  /* 0x0000001603367220 */ /* 0x040fe20000400000 */
[----:B------:R-:W-:-:S15]  /*82f0*/  FMUL R55, R3, R20 ;  /* 0x0000001403377220 */ /* 0x000fde0000400000 */
[----:B------:R0:W-:Y:S04]  /*8300*/  STL.64 [R1+0x480], R14 ;  /* 0x0004800e01007387 */ /* 0x0001e80000100a00 */
[----:B------:R1:W-:Y:S04]  /*8310*/  STL.64 [R1+0x478], R12 ;  /* 0x0004780c01007387 */ /* 0x0003e80000100a00 */
[----:B0-----:R-:W2:Y:S04]  /*8320*/  LDL.LU R15, [R1+0x150] ;  /* 0x00015000010f7983 */ /* 0x001ea80000300800 */
[----:B------:R-:W3:Y:S04]  /*8330*/  LDL.LU R14, [R1+0x154] ;  /* 0x00015400010e7983 */ /* 0x000ee80000300800 */
[----:B-1----:R-:W5:Y:S04]  /*8340*/  LDL.LU R13, [R1+0x158] ;  /* 0x00015800010d7983 */ /* 0x002f680000300800 */
[----:B------:R-:W5:Y:S01]  /*8350*/  LDL.LU R12, [R1+0x15c] ;  /* 0x00015c00010c7983 */ /* 0x000f620000300800 */
[----:B------:R-:W-:Y:S03]  /*8360*/  HMMA.16816.F32 R52, R56, R4, R52 ;  /* 0x000000043834723c */ /* 0x000fe60000001834 */
[----:B------:R-:W0:Y:S01]  /*8370*/  LDSM.16.M88.4 R4, [R0+UR6+0x22e00] ;  /* 0x022e00060004783b */ /* 0x000e220008000200 */
[C---:B----4-:R-:W-:Y:S01]  /*8380*/  FMUL R16, R60.reuse, R16 ;  /* 0x000000103c107220 */ /* 0x050fe20000400000 */
[----:B------:R-:W-:Y:S01]  /*8390*/  FMUL R17, R60, R17 ;  /* 0x000000113c117220 */ /* 0x000fe20000400000 */
[C---:B------:R-:W-:Y:S01]  /*83a0*/  FMUL R18, R3.reuse, R18 ;  /* 0x0000001203127220 */ /* 0x040fe20000400000 */
[----:B------:R-:W-:Y:S01]  /*83b0*/  FMUL R19, R3, R19 ;  /* 0x0000001303137220 */ /* 0x000fe20000400000 */
[----:B------:R-:W4:Y:S04]  /*83c0*/  LDL.LU R26, [R1+0x30] ;  /* 0x00003000011a7983 */ /* 0x000f280000300800 */
[----:B------:R-:W4:Y:S04]  /*83d0*/  LDL.LU R27, [R1+0x3c] ;  /* 0x00003c00011b7983 */ /* 0x000f280000300800 */
[----:B------:R-:W4:Y:S04]  /*83e0*/  LDL.LU R61, [R1+0x50] ;  /* 0x00005000013d7983 */ /* 0x000f280000300800 */
[----:B------:R-:W-:Y:S04]  /*83f0*/  STL.64 [R1+0x470], R54 ;  /* 0x0004703601007387 */ /* 0x000fe80000100a00 */
[----:B------:R-:W-:Y:S01]  /*8400*/  STL.64 [R1+0x468], R52 ;  /* 0x0004683401007387 */ /* 0x000fe20000100a00 */
[----:B------:R-:W-:-:S03]  /*8410*/  FADD R28, R25, R21 ;  /* 0x00000015191c7221 */ /* 0x000fc60000000000 */
[----:B------:R-:W4:Y:S01]  /*8420*/  LDL.LU R24, [R1+0x160] ;  /* 0x0001600001187983 */ /* 0x000f220000300800 */
[----:B0-----:R-:W-:-:S15]  /*8430*/  HMMA.16816.F32 R16, R56, R4, R16 ;  /* 0x000000043810723c */ /* 0x001fde0000001810 */
[----:B------:R-:W-:-:S04]  /*8440*/  NOP ;  /* 0x0000000000007918 */ /* 0x000fc80000000000 */
[----:B------:R-:W-:Y:S04]  /*8450*/  STL [R1+0x460], R17 ;  /* 0x0004601101007387 */ /* 0x000fe80000100800 */
[----:B------:R-:W-:Y:S04]  /*8460*/  STL [R1+0x45c], R18 ;  /* 0x00045c1201007387 */ /* 0x000fe80000100800 */
[----:B------:R-:W-:Y:S04]  /*8470*/  STL [R1+0x458], R19 ;  /* 0x0004581301007387 */ /* 0x000fe80000100800 */
[----:B------:R-:W4:Y:S04]  /*8480*/  LDL.LU R25, [R1+0x164] ;  /* 0x0001640001197983 */ /* 0x000f280000300800 */
[----:B------:R-:W4:Y:S04]  /*8490*/  LDL.LU R9, [R1+0x168] ;  /* 0x0001680001097983 */ /* 0x000f280000300800 */
[----:B------:R-:W4:Y:S01]  /*84a0*/  LDL.LU R8, [R1+0x16c] ;  /* 0x00016c0001087983 */ /* 0x000f220000300800 */
[----:B------:R-:W-:Y:S01]  /*84b0*/  MOV R50, R6 ;  /* 0x0000000600327202 */ /* 0x000fe20000000f00 */
[----:B------:R-:W-:-:S02]  /*84c0*/  IMAD.MOV.U32 R49, RZ, RZ, R7 ;  /* 0x000000ffff317224 */ /* 0x000fc400078e0007 */
[----:B------:R-:W0:Y:S04]  /*84d0*/  LDSM.16.M88.4 R4, [R0+UR6+0x23000] ;  /* 0x023000060004783b */ /* 0x000e280008000200 */
[----:B------:R-:W4:Y:S04]  /*84e0*/  LDL.LU R44, [R1+0x40] ;  /* 0x00004000012c7983 */ /* 0x000f280000300800 */
[----:B------:R-:W4:Y:S01]  /*84f0*/  LDL.LU R45, [R1+0x54] ;  /* 0x00005400012d7983 */ /* 0x000f220000300800 */
[C---:B--2---:R-:W-:Y:S01]  /*8500*/  FMUL R20, R60.reuse, R15 ;  /* 0x0000000f3c147220 */ /* 0x044fe20000400000 */
[----:B---3--:R-:W-:Y:S01]  /*8510*/  FMUL R21, R60, R14 ;  /* 0x0000000e3c157220 */ /* 0x008fe20000400000 */
[C---:B-----5:R-:W-:Y:S01]  /*8520*/  FMUL R22, R3.reuse, R13 ;  /* 0x0000000d03167220 */ /* 0x060fe20000400000 */
[----:B------:R-:W-:-:S07]  /*8530*/  FMUL R23, R3, R12 ;  /* 0x0000000c03177220 */ /* 0x000fce0000400000 */
[----:B0-----:R-:W-:-:S15]  /*8540*/  HMMA.16816.F32 R20, R56, R4, R20 ;  /* 0x000000043814723c */ /* 0x001fde0000001814 */
[----:B------:R-:W-:-:S04]  /*8550*/  NOP ;  /* 0x0000000000007918 */ /* 0x000fc80000000000 */
[----:B------:R0:W-:Y:S04]  /*8560*/  STL.64 [R1+0x450], R22 ;  /* 0x0004501601007387 */ /* 0x0001e80000100a00 */
[----:B------:R-:W-:Y:S04]  /*8570*/  STL.64 [R1+0x448], R20 ;  /* 0x0004481401007387 */ /* 0x000fe80000100a00 */
[----:B------:R-:W2:Y:S04]  /*8580*/  LDL.LU R19, [R1+0x170] ;  /* 0x0001700001137983 */ /* 0x000ea80000300800 */
[----:B------:R-:W3:Y:S04]  /*8590*/  LDL.LU R17, [R1+0x174] ;  /* 0x0001740001117983 */ /* 0x000ee80000300800 */
[----:B------:R-:W5:Y:S04]  /*85a0*/  LDL.LU R15, [R1+0x178] ;  /* 0x00017800010f7983 */ /* 0x000f680000300800 */
[----:B------:R-:W5:Y:S01]  /*85b0*/  LDL.LU R14, [R1+0x17c] ;  /* 0x00017c00010e7983 */ /* 0x000f620000300800 */
[----:B----4-:R-:W-:Y:S01]  /*85c0*/  FADD R28, R61, R28 ;  /* 0x0000001c3d1c7221 */ /* 0x010fe20000000000 */
[----:B------:R-:W-:-:S02]  /*85d0*/  FADD R33, R27, R26 ;  /* 0x0000001a1b217221 */ /* 0x000fc40000000000 */
[----:B------:R-:W4:Y:S04]  /*85e0*/  LDL.LU R61, [R1+0x4c] ;  /* 0x00004c00013d7983 */ /* 0x000f280000300800 */
[----:B0-----:R-:W4:Y:S04]  /*85f0*/  LDL.LU R23, [R1+0x180] ;  /* 0x0001800001177983 */ /* 0x001f280000300800 */
[----:B------:R-:W4:Y:S01]  /*8600*/  LDL.LU R22, [R1+0x184] ;  /* 0x0001840001167983 */ /* 0x000f220000300800 */
[----:B------:R-:W-:-:S03]  /*8610*/  FMUL R26, R3, R9 ;  /* 0x00000009031a7220 */ /* 0x000fc60000400000 */
[----:B------:R-:W4:Y:S01]  /*8620*/  LDL.LU R9, [R1+0x188] ;  /* 0x0001880001097983 */ /* 0x000f220000300800 */
[----:B------:R-:W-:-:S03]  /*8630*/  FMUL R27, R3, R8 ;  /* 0x00000008031b7220 */ /* 0x000fc60000400000 */
[----:B------:R-:W4:Y:S01]  /*8640*/  LDL.LU R8, [R1+0x18c] ;  /* 0x00018c0001087983 */ /* 0x000f220000300800 */
[----:B------:R-:W-:Y:S01]  /*8650*/  IMAD.MOV.U32 R48, RZ, RZ, R6 ;  /* 0x000000ffff307224 */ /* 0x000fe200078e0006 */
[----:B------:R-:W-:Y:S02]  /*8660*/  MOV R18, R7 ;  /* 0x0000000700127202 */ /* 0x000fe40000000f00 */
[----:B------:R-:W0:Y:S01]  /*8670*/  LDSM.16.M88.4 R4, [R0+UR6+0x23200] ;  /* 0x023200060004783b */ /* 0x000e220008000200 */
[C---:B------:R-:W-:Y:S01]  /*8680*/  FMUL R24, R60.reuse, R24 ;  /* 0x000000183c187220 */ /* 0x040fe20000400000 */
[----:B------:R-:W-:Y:S01]  /*8690*/  FMUL R25, R60, R25 ;  /* 0x000000193c197220 */ /* 0x000fe20000400000 */
[----:B------:R-:W-:Y:S02]  /*86a0*/  IMAD.MOV.U32 R11, RZ, RZ, R30 ;  /* 0x000000ffff0b7224 */ /* 0x000fe400078e001e */
[----:B------:R-:W-:Y:S02]  /*86b0*/  IMAD.MOV.U32 R10, RZ, RZ, R31 ;  /* 0x000000ffff0a7224 */ /* 0x000fe400078e001f */
[----:B------:R-:W-:Y:S01]  /*86c0*/  FADD R32, R45, R28 ;  /* 0x0000001c2d207221 */ /* 0x000fe20000000000 */
[----:B0-----:R-:W-:Y:S01]  /*86d0*/  IMAD.MOV.U32 R13, RZ, RZ, R6 ;  /* 0x000000ffff0d7224 */ /* 0x001fe200078e0006 */
[----:B------:R-:W-:Y:S01]  /*86e0*/  HMMA.16816.F32 R24, R56, R4, R24 ;  /* 0x000000043818723c */ /* 0x000fe20000001818 */
[----:B------:R-:W-:-:S02]  /*86f0*/  IMAD.MOV.U32 R12, RZ, RZ, R7 ;  /* 0x000000ffff0c7224 */ /* 0x000fc400078e0007 */
[----:B------:R-:W0:-:S15]  /*8700*/  LDSM.16.M88.4 R4, [R0+UR6+0x23400] ;  /* 0x023400060004783b */ /* 0x000e1e0008000200 */
[----:B------:R-:W-:Y:S01]  /*8710*/  NOP ;  /* 0x0000000000007918 */ /* 0x000fe20000000000 */
[----:B------:R-:W-:Y:S04]  /*8720*/  STL.64 [R1+0x440], R26 ;  /* 0x0004401a01007387 */ /* 0x000fe80000100a00 */
[----:B------:R-:W-:Y:S04]  /*8730*/  STL.64 [R1+0x438], R24 ;  /* 0x0004381801007387 */ /* 0x000fe80000100a00 */
[----:B------:R-:W4:Y:S04]  /*8740*/  LDL.LU R38, [R1+0x14] ;  /* 0x0000140001267983 */ /* 0x000f280000300800 */
[----:B------:R-:W4:Y:S01]  /*8750*/  LDL.LU R39, [R1+0x18] ;  /* 0x0000180001277983 */ /* 0x000f220000300800 */
[----:B------:R-:W-:Y:S01]  /*8760*/  FADD R33, R44, R33 ;  /* 0x000000212c217221 */ /* 0x000fe20000000000 */
[----:B------:R-:W-:-:S02]  /*8770*/  FADD R36, R2, R32 ;  /* 0x0000002002247221 */ /* 0x000fc40000000000 */
[----:B------:R-:W-:Y:S01]  /*8780*/  LDSM.16.M88.4 R24, [R0+UR6+0x23800] ;  /* 0x023800060018783b */ /* 0x000fe20008000200 */
[----:B0-----:R-:W-:Y:S01]  /*8790*/  MOV R21, R6 ;  /* 0x0000000600157202 */ /* 0x001fe20000000f00 */
[----:B------:R-:W-:Y:S02]  /*87a0*/  IMAD.MOV.U32 R20, RZ, RZ, R7 ;  /* 0x000000ffff147224 */ /* 0x000fe400078e0007 */
[C---:B--2---:R-:W-:Y:S02]  /*87b0*/  FMUL R28, R60.reuse, R19 ;  /* 0x000000133c1c7220 */ /* 0x044fe40000400000 */
[----:B------:R-:W2:Y:S01]  /*87c0*/  LDL.LU R19, [R1+0x1c0] ;  /* 0x0001c00001137983 */ /* 0x000ea20000300800 */
[----:B---3--:R-:W-:-:S03]  /*87d0*/  FMUL R29, R60, R17 ;  /* 0x000000113c1d7220 */ /* 0x008fc60000400000 */
[----:B------:R-:W3:Y:S01]  /*87e0*/  LDL.LU R17, [R1+0x1c4] ;  /* 0x0001c40001117983 */ /* 0x000ee20000300800 */
[----:B-----5:R-:W-:-:S03]  /*87f0*/  FMUL R30, R3, R15 ;  /* 0x0000000f031e7220 */ /* 0x020fc60000400000 */
[----:B------:R-:W5:Y:S01]  /*8800*/  LDL.LU R15, [R1+0x1c8] ;  /* 0x0001c800010f7983 */ /* 0x000f620000300800 */
[----:B------:R-:W-:-:S03]  /*8810*/  FMUL R31, R3, R14 ;  /* 0x0000000e031f7220 */ /* 0x000fc60000400000 */
[----:B------:R-:W5:Y:S04]  /*8820*/  LDL.LU R14, [R1+0x1cc] ;  /* 0x0001cc00010e7983 */ /* 0x000f680000300800 */
[----:B------:R-:W-:Y:S01]  /*8830*/  HMMA.16816.F32 R28, R56, R4, R28 ;  /* 0x00000004381c723c */ /* 0x000fe2000000181c */
[----:B------:R-:W0:Y:S01]  /*8840*/  LDSM.16.M88.4 R4, [R0+UR6+0x23600] ;  /* 0x023600060004783b */ /* 0x000e220008000200 */
[----:B----4-:R-:W-:Y:S01]  /*8850*/  FADD R37, R61, R33 ;  /* 0x000000213d257221 */ /* 0x010fe20000000000 */
[C---:B------:R-:W-:Y:S01]  /*8860*/  FMUL R32, R60.reuse, R23 ;  /* 0x000000173c207220 */ /* 0x040fe20000400000 */
[----:B------:R-:W-:-:S15]  /*8870*/  FMUL R33, R60, R22 ;  /* 0x000000163c217220 */ /* 0x000fde0000400000 */
[----:B------:R-:W-:Y:S04]  /*8880*/  STL.64 [R1+0x430], R30 ;  /* 0x0004301e01007387 */ /* 0x000fe80000100a00 */
[----:B------:R-:W-:Y:S04]  /*8890*/  STL.64 [R1+0x428], R28 ;  /* 0x0004281c01007387 */ /* 0x000fe80000100a00 */
[----:B------:R-:W4:Y:S01]  /*88a0*/  LDL.LU R45, [R1+0x1c] ;  /* 0x00001c00012d7983 */ /* 0x000f220000300800 */
[----:B------:R-:W-:-:S03]  /*88b0*/  FMUL R34, R3, R9 ;  /* 0x0000000903227220 */ /* 0x000fc60000400000 */
[----:B------:R-:W4:Y:S01]  /*88c0*/  LDL.LU R44, [R1+0x34] ;  /* 0x00003400012c7983 */ /* 0x000f220000300800 */
[----:B------:R-:W-:-:S03]  /*88d0*/  FMUL R35, R3, R8 ;  /* 0x0000000803237220 */ /* 0x000fc60000400000 */
[----:B------:R-:W4:Y:S04]  /*88e0*/  LDL.LU R9, [R1+0x200] ;  /* 0x0002000001097983 */ /* 0x000f280000300800 */
[----:B------:R-:W4:Y:S01]  /*88f0*/  LDL.LU R8, [R1+0x204] ;  /* 0x0002040001087983 */ /* 0x000f220000300800 */
[----:B0-----:R-:W-:Y:S03]  /*8900*/  HMMA.16816.F32 R32, R56, R4, R32 ;  /* 0x000000043820723c */ /* 0x001fe60000001820 */
[----:B------:R-:W4:Y:S04]  /*8910*/  LDL.LU R5, [R1+0x208] ;  /* 0x0002080001057983 */ /* 0x000f280000300800 */
[----:B------:R-:W4:Y:S01]  /*8920*/  LDL.LU R4, [R1+0x20c] ;  /* 0x00020c0001047983 */ /* 0x000f220000300800 */
[----:B------:R-:W-:Y:S01]  /*8930*/  IMAD.MOV.U32 R61, RZ, RZ, R6 ;  /* 0x000000ffff3d7224 */ /* 0x000fe200078e0006 */
[----:B------:R-:W-:-:S02]  /*8940*/  MOV R2, R7 ;  /* 0x0000000700027202 */ /* 0x000fc40000000f00 */
[----:B------:R-:W4:Y:S04]  /*8950*/  LDL.LU R6, [R1+0x38] ;  /* 0x0000380001067983 */ /* 0x000f280000300800 */
[----:B------:R-:W4:Y:S04]  /*8960*/  LDL.LU R7, [R1+0x11c] ;  /* 0x00011c0001077983 */ /* 0x000f280000300800 */
[----:B------:R-:W-:Y:S04]  /*8970*/  STL.64 [R1+0x420], R34 ;  /* 0x0004202201007387 */ /* 0x000fe80000100a00 */
[----:B------:R0:W-:Y:S02]  /*8980*/  STL.64 [R1+0x418], R32 ;  /* 0x0004182001007387 */ /* 0x0001e40000100a00 */
[----:B0-----:R-:W-:-:S02]  /*8990*/  IMAD.MOV.U32 R33, RZ, RZ, R26 ;  /* 0x000000ffff217224 */ /* 0x001fc400078e001a */
[----:B------:R-:W-:Y:S02]  /*89a0*/  IMAD.MOV.U32 R32, RZ, RZ, R27 ;  /* 0x000000ffff207224 */ /* 0x000fe400078e001b */
[----:B------:R-:W-:Y:S01]  /*89b0*/  FADD R41, R38, R37 ;  /* 0x0000002526297221 */ /* 0x000fe20000000000 */
[----:B------:R-:W-:Y:S01]  /*89c0*/  FADD R40, R39, R36 ;  /* 0x0000002427287221 */ /* 0x000fe20000000000 */
[C---:B--2---:R-:W-:Y:S01]  /*89d0*/  FMUL R36, R60.reuse, R19 ;  /* 0x000000133c247220 */ /* 0x044fe20000400000 */
[----:B---3--:R-:W-:Y:S01]  /*89e0*/  FMUL R37, R60, R17 ;  /* 0x000000113c257220 */ /* 0x008fe20000400000 */
[C---:B-----5:R-:W-:Y:S01]  /*89f0*/  FMUL R38, R3.reuse, R15 ;  /* 0x0000000f03267220 */ /* 0x060fe20000400000 */
[----:B------:R-:W-:-:S07]  /*8a00*/  FMUL R39, R3, R14 ;  /* 0x0000000e03277220 */ /* 0x000fce0000400000 */
[----:B------:R-:W-:Y:S01]  /*8a10*/  HMMA.16816.F32 R36, R56, R24, R36 ;  /* 0x000000183824723c */ /* 0x000fe20000001824 */
[----:B------:R-:W0:Y:S01]  /*8a20*/  LDSM.16.M88.4 R24, [R0+UR6+0x23a00] ;  /* 0x023a00060018783b */ /* 0x000e220008000200 */
[----:B----4-:R-:W-:Y:S01]  /*8a30*/  FADD R45, R45, R41 ;  /* 0x000000292d2d7221 */ /* 0x010fe20000000000 */
[----:B------:R-:W-:Y:S01]  /*8a40*/  FADD R44, R44, R40 ;  /* 0x000000282c2c7221 */ /* 0x000fe20000000000 */
[C---:B------:R-:W-:Y:S01]  /*8a50*/  FMUL R40, R60.reuse, R9 ;  /* 0x000000093c287220 */ /* 0x040fe20000400000 */
[----:B------:R-:W-:Y:S01]  /*8a60*/  FMUL R41, R60, R8 ;  /* 0x000000083c297220 */ /* 0x000fe20000400000 */
[C---:B------:R-:W-:Y:S01]  /*8a70*/  FMUL R42, R3.reuse, R5 ;  /* 0x00000005032a7220 */ /* 0x040fe20000400000 */
[----:B------:R-:W-:-:S07]  /*8a80*/  FMUL R43, R3, R4 ;  /* 0x00000004032b7220 */ /* 0x000fce0000400000 */
[----:B0-----:R-:W-:Y:S05]  /*8a90*/  HMMA.16816.F32 R40, R56, R24, R40 ;  /* 0x000000183828723c */ /* 0x001fea0000001828 */
[----:B------:R-:W-:Y:S04]  /*8aa0*/  STL.64 [R1+0x4b0], R38 ;  /* 0x0004b02601007387 */ /* 0x000fe80000100a00 */
[----:B------:R0:W-:Y:S04]  /*8ab0*/  STL.64 [R1+0x4a8], R36 ;  /* 0x0004a82401007387 */ /* 0x0001e80000100a00 */
[----:B------:R-:W2:Y:S04]  /*8ac0*/  LDL.LU R51, [R1+0x2f0] ;  /* 0x0002f00001337983 */ /* 0x000ea80000300800 */
[----:B------:R-:W3:Y:S04]  /*8ad0*/  LDL.LU R9, [R1+0x240] ;  /* 0x0002400001097983 */ /* 0x000ee80000300800 */
[----:B------:R-:W4:Y:S01]  /*8ae0*/  LDL.LU R8, [R1+0x244] ;  /* 0x0002440001087983 */ /* 0x000f220000300800 */
[----:B------:R-:W-:-:S03]  /*8af0*/  FADD R19, R6, R45 ;  /* 0x0000002d06137221 */ /* 0x000fc60000000000 */
[----:B------:R-:W5:Y:S01]  /*8b00*/  LDL.LU R5, [R1+0x248] ;  /* 0x0002480001057983 */ /* 0x000f620000300800 */
[----:B------:R-:W-:-:S03]  /*8b10*/  FADD R17, R7, R44 ;  /* 0x0000002c07117221 */ /* 0x000fc60000000000 */
[----:B------:R-:W2:Y:S01]  /*8b20*/  LDL.LU R4, [R1+0x24c] ;  /* 0x00024c0001047983 */ /* 0x000ea20000300800 */
[----:B0-----:R-:W-:-:S03]  /*8b30*/  IMAD.MOV.U32 R36, RZ, RZ, R46 ;  /* 0x000000ffff247224 */ /* 0x001fc600078e002e */
[----:B------:R-:W-:Y:S01]  /*8b40*/  STL.64 [R1+0x4d0], R42 ;  /* 0x0004d02a01007387 */ /* 0x000fe20000100a00 */
[----:B------:R-:W-:-:S03]  /*8b50*/  MOV R37, R47 ;  /* 0x0000002f00257202 */ /* 0x000fc60000000f00 */
[----:B------:R-:W-:Y:S04]  /*8b60*/  STL.64 [R1+0x4c8], R40 ;  /* 0x0004c82801007387 */ /* 0x000fe80000100a00 */
[----:B------:R-:W2:Y:S04]  /*8b70*/  LDL.LU R6, [R1+0xf8] ;  /* 0x0000f80001067983 */ /* 0x000ea80000300800 */
[----:B------:R-:W2:Y:S04]  /*8b80*/  LDL.LU R7, [R1+0xfc] ;  /* 0x0000fc0001077983 */ /* 0x000ea80000300800 */
[----:B------:R-:W2:Y:S04]  /*8b90*/  LDL.LU R46, [R1+0x4dc] ;  /* 0x0004dc00012e7983 */ /* 0x000ea80000300800 */
[----:B------:R-:W5:Y:S01]  /*8ba0*/  LDL.LU R47, [R1+0x4d8] ;  /* 0x0004d800012f7983 */ /* 0x000f620000300800 */
[----:B------:R-:W-:-:S03]  /*8bb0*/  IMAD.MOV.U32 R55, RZ, RZ, R10 ;  /* 0x000000ffff377224 */ /* 0x000fc600078e000a */
[----:B------:R-:W5:Y:S01]  /*8bc0*/  LDL.LU R38, [R1+0x28] ;  /* 0x0000280001267983 */ /* 0x000f620000300800 */
[----:B------:R-:W-:-:S03]  /*8bd0*/  IMAD.MOV.U32 R54, RZ, RZ, R11 ;  /* 0x000000ffff367224 */ /* 0x000fc600078e000b */
[----:B------:R-:W5:Y:S04]  /*8be0*/  LDL.LU R39, [R1+0x2c] ;  /* 0x00002c0001277983 */ /* 0x000f680000300800 */
[----:B------:R-:W5:Y:S04]  /*8bf0*/  LDL.LU R10, [R1+0xe8] ;  /* 0x0000e800010a7983 */ /* 0x000f680000300800 */
[----:B------:R-:W5:Y:S04]  /*8c00*/  LDL.LU R11, [R1+0xec] ;  /* 0x0000ec00010b7983 */ /* 0x000f680000300800 */
[----:B------:R-:W0:Y:S01]  /*8c10*/  LDSM.16.M88.4 R40, [R0+UR6+0x23c00] ;  /* 0x023c00060028783b */ /* 0x000e220008000200 */
[----:B---3--:R-:W-:-:S03]  /*8c20*/  FMUL R44, R60, R9 ;  /* 0x000000093c2c7220 */ /* 0x008fc60000400000 */
[----:B------:R-:W3:Y:S01]  /*8c30*/  LDL.LU R9, [R1+0x2b0] ;  /* 0x0002b00001097983 */ /* 0x000ee20000300800 */
[----:B----4-:R-:W-:-:S03]  /*8c40*/  FMUL R45, R60, R8 ;  /* 0x000000083c2d7220 */ /* 0x010fc60000400000 */
[----:B------:R-:W4:Y:S01]  /*8c50*/  LDL.LU R8, [R1+0x2b4] ;  /* 0x0002b40001087983 */ /* 0x000f220000300800 */
[----:B--2---:R-:W-:Y:S02]  /*8c60*/  IMAD.MOV.U32 R15, RZ, RZ, R46 ;  /* 0x000000ffff0f7224 */ /* 0x004fe400078e002e */
[C---:B-----5:R-:W-:Y:S02]  /*8c70*/  FMUL R46, R3.reuse, R5 ;  /* 0x00000005032e7220 */ /* 0x060fe40000400000 */
[----:B------:R-:W2:Y:S01]  /*8c80*/  LDL.LU R5, [R1+0x2b8] ;  /* 0x0002b80001057983 */ /* 0x000ea20000300800 */
[----:B------:R-:W-:Y:S01]  /*8c90*/  MOV R14, R47 ;  /* 0x0000002f000e7202 */ /* 0x000fe20000000f00 */
[----:B------:R-:W-:Y:S02]  /*8ca0*/  FMUL R47, R3, R4 ;  /* 0x00000004032f7220 */ /* 0x000fe40000400000 */
[----:B------:R-:W5:Y:S01]  /*8cb0*/  LDL.LU R4, [R1+0x2bc] ;  /* 0x0002bc0001047983 */ /* 0x000f620000300800 */
[----:B------:R-:W-:Y:S01]  /*8cc0*/  MOV R29, R26 ;  /* 0x0000001a001d7202 */ /* 0x000fe20000000f00 */
[----:B------:R-:W-:Y:S01]  /*8cd0*/  FADD R19, R51, R19 ;  /* 0x0000001333137221 */ /* 0x000fe20000000000 */
[----:B------:R-:W-:-:S02]  /*8ce0*/  IMAD.MOV.U32 R22, RZ, RZ, R50 ;  /* 0x000000ffff167224 */ /* 0x000fc400078e0032 */
[----:B------:R-:W-:Y:S02]  /*8cf0*/  IMAD.MOV.U32 R23, RZ, RZ, R49 ;  /* 0x000000ffff177224 */ /* 0x000fe400078e0031 */
[----:B------:R-:W-:Y:S02]  /*8d00*/  IMAD.MOV.U32 R26, RZ, RZ, R48 ;  /* 0x000000ffff1a7224 */ /* 0x000fe400078e0030 */
[----:B------:R-:W1:Y:S01]  /*8d10*/  LDSM.16.M88.4 R48, [R0+UR6+0x23e00] ;  /* 0x023e00060030783b */ /* 0x000e620008000200 */
[----:B0-----:R-:W-:Y:S01]  /*8d20*/  IMAD.MOV.U32 R25, RZ, RZ, R42 ;  /* 0x000000ffff197224 */ /* 0x001fe200078e002a */
[----:B------:R-:W-:Y:S01]  /*8d30*/  MOV R24, R43 ;  /* 0x0000002b00187202 */ /* 0x000fe20000000f00 */
[----:B------:R-:W-:Y:S01]  /*8d40*/  HMMA.16816.F32 R44, R56, R40, R44 ;  /* 0x00000028382c723c */ /* 0x000fe2000000182c */
[----:B------:R-:W-:Y:S01]  /*8d50*/  MOV R34, R21 ;  /* 0x0000001500227202 */ /* 0x000fe20000000f00 */
[----:B------:R-:W-:Y:S01]  /*8d60*/  IMAD.MOV.U32 R35, RZ, RZ, R20 ;  /* 0x000000ffff237224 */ /* 0x000fe200078e0014 */
[----:B-1----:R-:W-:Y:S01]  /*8d70*/  MOV R21, R50 ;  /* 0x0000003200157202 */ /* 0x002fe20000000f00 */
[----:B------:R-:W-:-:S02]  /*8d80*/  IMAD.MOV.U32 R20, RZ, RZ, R51 ;  /* 0x000000ffff147224 */ /* 0x000fc400078e0033 */
[C---:B---3--:R-:W-:Y:S01]  /*8d90*/  FMUL R40, R60.reuse, R9 ;  /* 0x000000093c287220 */ /* 0x048fe20000400000 */
[----:B----4-:R-:W-:Y:S01]  /*8da0*/  FMUL R41, R60, R8 ;  /* 0x000000083c297220 */ /* 0x010fe20000400000 */
[C---:B--2---:R-:W-:Y:S01]  /*8db0*/  FMUL R42, R3.reuse, R5 ;  /* 0x00000005032a7220 */ /* 0x044fe20000400000 */
[----:B-----5:R-:W-:-:S07]  /*8dc0*/  FMUL R43, R3, R4 ;  /* 0x00000004032b7220 */ /* 0x020fce0000400000 */
[----:B------:R-:W-:Y:S01]  /*8dd0*/  HMMA.16816.F32 R56, R56, R48, R40 ;  /* 0x000000303838723c */ /* 0x000fe20000001828 */
[----:B------:R-:W2:Y:S04]  /*8de0*/  LDL.LU.64 R42, [R1+0x4d0] ;  /* 0x0004d000012a7983 */ /* 0x000ea80000300a00 */
[----:B------:R-:W2:Y:S04]  /*8df0*/  LDL.LU.64 R40, [R1+0x4c8] ;  /* 0x0004c80001287983 */ /* 0x000ea80000300a00 */
[----:B------:R-:W3:Y:S04]  /*8e00*/  LDL.LU.64 R50, [R1+0x4c0] ;  /* 0x0004c00001327983 */ /* 0x000ee80000300a00 */
[----:B------:R-:W3:Y:S02]  /*8e10*/  LDL.LU.64 R48, [R1+0x4b8] ;  /* 0x0004b80001307983 */ /* 0x000ee40000300a00 */
[----:B---3--:R-:W-:Y:S02]  /*8e20*/  HMMA.16816.F32 R4, R48, R6, R36 ;  /* 0x000000063004723c */ /* 0x008fe40000001824 */
[----:B------:R-:W3:Y:S04]  /*8e30*/  LDL.LU.64 R38, [R1+0x4b0] ;  /* 0x0004b00001267983 */ /* 0x000ee80000300a00 */
[----:B------:R-:W3:-:S13]  /*8e40*/  LDL.LU.64 R36, [R1+0x4a8] ;  /* 0x0004a80001247983 */ /* 0x000eda0000300a00 */
[----:B------:R-:W-:Y:S04]  /*8e50*/  STL.64 [R1+0x20], R4 ;  /* 0x0000200401007387 */ /* 0x000fe80000100a00 */
[----:B------:R0:W-:Y:S04]  /*8e60*/  STL.64 [R1+0x28], R6 ;  /* 0x0000280601007387 */ /* 0x0001e80000100a00 */
[----:B0-----:R-:W4:Y:S04]  /*8e70*/  LDL.LU.64 R6, [R1+0x4a0] ;  /* 0x0004a00001067983 */ /* 0x001f280000300a00 */
[----:B------:R-:W4:Y:S02]  /*8e80*/  LDL.LU.64 R4, [R1+0x498] ;  /* 0x0004980001047983 */ /* 0x000f240000300a00 */
[----:B----4-:R-:W-:Y:S02]  /*8e90*/  HMMA.16816.F32 R4, R48, R10, R4 ;  /* 0x0000000a3004723c */ /* 0x010fe40000001804 */
[----:B------:R-:W4:Y:S04]  /*8ea0*/  LDL.LU.64 R10, [R1+0x490] ;  /* 0x00049000010a7983 */ /* 0x000f280000300a00 */
[----:B------:R-:W4:Y:S01]  /*8eb0*/  LDL.LU.64 R8, [R1+0x488] ;  /* 0x0004880001087983 */ /* 0x000f220000300a00 */
[----:B------:R-:W-:-:S02]  /*8ec0*/  IMAD.MOV.U32 R30, RZ, RZ, R13 ;  /* 0x000000ffff1e7224 */ /* 0x000fc400078e000d */
[----:B------:R-:W-:-:S10]  /*8ed0*/  IMAD.MOV.U32 R31, RZ, RZ, R12 ;  /* 0x000000ffff1f7224 */ /* 0x000fd400078e000c */
[----:B------:R-:W-:Y:S04]  /*8ee0*/  STL.64 [R1+0x100], R4 ;  /* 0x0001000401007387 */ /* 0x000fe80000100a00 */
[----:B------:R0:W-:Y:S04]  /*8ef0*/  STL.64 [R1+0x108], R6 ;  /* 0x0001080601007387 */ /* 0x0001e80000100a00 */
[----:B0-----:R-:W5:Y:S01]  /*8f00*/  LDL R7, [R1+0x110] ;  /* 0x0001100001077983 */ /* 0x001f620000100800 */
[----:B----4-:R-:W-:Y:S03]  /*8f10*/  HMMA.16816.F32 R8, R48, R14, R8 ;  /* 0x0000000e3008723c */ /* 0x010fe60000001808 */
[----:B------:R-:W4:Y:S04]  /*8f20*/  LDL.LU.64 R14, [R1+0x480] ;  /* 0x00048000010e7983 */ /* 0x000f280000300a00 */
[----:B------:R-:W4:Y:S01]  /*8f30*/  LDL.LU.64 R12, [R1+0x478] ;  /* 0x00047800010c7983 */ /* 0x000f220000300a00 */
[----:B------:R-:W-:Y:S01]  /*8f40*/  IMAD.MOV.U32 R28, RZ, RZ, R27 ;  /* 0x000000ffff1c7224 */ /* 0x000fe200078e001b */
[----:B------:R-:W-:-:S02]  /*8f50*/  MOV R27, R18 ;  /* 0x00000012001b7202 */ /* 0x000fc40000000f00 */
[----:B------:R-:W0:Y:S04]  /*8f60*/  SHFL.BFLY PT, R0, R17, 0x2, 0x1f ;  /* 0x0c401f0011007f89 */ /* 0x000e2800000e0000 */
[----:B------:R-:W1:Y:S04]  /*8f70*/  SHFL.BFLY PT, R18, R19, 0x2, 0x1f ;  /* 0x0c401f0013127f89 */ /* 0x000e6800000e0000 */
[----:B------:R-:W-:Y:S04]  /*8f80*/  STL.64 [R1], R8 ;  /* 0x0000000801007387 */ /* 0x000fe80000100a00 */
[----:B------:R0:W-:Y:S04]  /*8f90*/  STL.64 [R1+0x8], R10 ;  /* 0x0000080a01007387 */ /* 0x0001e80000100a00 */
[----:B0-----:R-:W2:Y:S01]  /*8fa0*/  LDL.LU R11, [R1+0x114] ;  /* 0x00011400010b7983 */ /* 0x001ea20000300800 */
[----:B------:R-:W-:Y:S01]  /*8fb0*/  FADD R4, R17, R0 ;  /* 0x0000000011047221 */ /* 0x000fe20000000000 */
[----:B-1----:R-:W-:Y:S01]  /*8fc0*/  FADD R0, R19, R18 ;  /* 0x0000001213007221 */ /* 0x002fe20000000000 */
[----:B----4-:R-:W-:Y:S01]  /*8fd0*/  HMMA.16816.F32 R12, R48, R54, R12 ;  /* 0x00000036300c723c */ /* 0x010fe2000000180c */
[----:B------:R-:W4:Y:S04]  /*8fe0*/  LDL.LU.64 R54, [R1+0x470] ;  /* 0x0004700001367983 */ /* 0x000f280000300a00 */
[----:B------:R-:W4:-:S14]  /*8ff0*/  LDL.LU.64 R52, [R1+0x468] ;  /* 0x0004680001347983 */ /* 0x000f1c0000300a00 */
[----:B------:R-:W-:Y:S04]  /*9000*/  STL.64 [R1+0x130], R12 ;  /* 0x0001300c01007387 */ /* 0x000fe80000100a00 */
[----:B------:R0:W-:Y:S04]  /*9010*/  STL.64 [R1+0x138], R14 ;  /* 0x0001380e01007387 */ /* 0x0001e80000100a00 */
[----:B0-----:R-:W4:Y:S04]  /*9020*/  LDL.LU R14, [R1+0xb8] ;  /* 0x0000b800010e7983 */ /* 0x001f280000300800 */
[----:B------:R-:W4:Y:S04]  /*9030*/  LDL.LU R15, [R1+0xbc] ;  /* 0x0000bc00010f7983 */ /* 0x000f280000300800 */
[----:B------:R-:W2:Y:S04]  /*9040*/  LDL.LU R17, [R1+0x460] ;  /* 0x0004600001117983 */ /* 0x000ea80000300800 */
[----:B------:R-:W2:Y:S04]  /*9050*/  LDL.LU R18, [R1+0x45c] ;  /* 0x00045c0001127983 */ /* 0x000ea80000300800 */
[----:B------:R-:W2:Y:S01]  /*9060*/  LDL.LU R19, [R1+0x458] ;  /* 0x0004580001137983 */ /* 0x000ea20000300800 */
[----:B----4-:R-:W-:Y:S01]  /*9070*/  HMMA.16816.F32 R12, R48, R14, R52 ;  /* 0x0000000e300c723c */ /* 0x010fe20000001834 */
[----:B------:R-:W-:Y:S01]  /*9080*/  IMAD.MOV.U32 R54, RZ, RZ, R21 ;  /* 0x000000ffff367224 */ /* 0x000fe200078e0015 */
[----:B------:R-:W-:-:S06]  /*9090*/  MOV R55, R20 ;  /* 0x0000001400377202 */ /* 0x000fcc0000000f00 */
[----:B--2---:R-:W-:Y:S11]  /*90a0*/  HMMA.16816.F32 R16, R48, R22, R16 ;  /* 0x000000163010723c */ /* 0x004ff60000001810 */
[----:B------:R0:W-:Y:S04]  /*90b0*/  STL.64 [R1+0x120], R12 ;  /* 0x0001200c01007387 */ /* 0x0001e80000100a00 */
[----:B------:R-:W-:Y:S04]  /*90c0*/  STL.64 [R1+0x128], R14 ;  /* 0x0001280e01007387 */ /* 0x000fe80000100a00 */
[----:B0-----:R-:W2:Y:S04]  /*90d0*/  LDL.LU R12, [R1+0x2f8] ;  /* 0x0002f800010c7983 */ /* 0x001ea80000300800 */
[----:B------:R-:W4:Y:S04]  /*90e0*/  LDL.LU R10, [R1+0x2fc] ;  /* 0x0002fc00010a7983 */ /* 0x000f280000300800 */
[----:B------:R-:W2:Y:S04]  /*90f0*/  LDL R9, [R1+0x404] ;  /* 0x0004040001097983 */ /* 0x000ea80000100800 */
[----:B------:R-:W2:Y:S04]  /*9100*/  LDL R8, [R1+0x2f4] ;  /* 0x0002f40001087983 */ /* 0x000ea80000100800 */
[----:B------:R-:W2:Y:S04]  /*9110*/  LDL.LU.64 R22, [R1+0x450] ;  /* 0x0004500001167983 */ /* 0x000ea80000300a00 */
[----:B------:R-:W2:Y:S04]  /*9120*/  LDL.LU.64 R20, [R1+0x448] ;  /* 0x0004480001147983 */ /* 0x000ea80000300a00 */
[----:B------:R-:W-:Y:S04]  /*9130*/  STL.64 [R1+0x140], R16 ;  /* 0x0001401001007387 */ /* 0x000fe80000100a00 */
[----:B------:R0:W-:Y:S02]  /*9140*/  STL.64 [R1+0x148], R18 ;  /* 0x0001481201007387 */ /* 0x0001e40000100a00 */
[----:B0-----:R-:W-:-:S02]  /*9150*/  IMAD.MOV.U32 R18, RZ, RZ, R25 ;  /* 0x000000ffff127224 */ /* 0x001fc400078e0019 */
[----:B------:R-:W-:Y:S01]  /*9160*/  IMAD.MOV.U32 R19, RZ, RZ, R24 ;  /* 0x000000ffff137224 */ /* 0x000fe200078e0018 */
[----:B--2---:R-:W-:Y:S01]  /*9170*/  HMMA.16816.F32 R20, R48, R26, R20 ;  /* 0x0000001a3014723c */ /* 0x004fe20000001814 */
[----:B------:R-:W2:Y:S04]  /*9180*/  LDL.LU.64 R26, [R1+0x440] ;  /* 0x00044000011a7983 */ /* 0x000ea80000300a00 */
[----:B------:R-:W2:-:S14]  /*9190*/  LDL.LU.64 R24, [R1+0x438] ;  /* 0x0004380001187983 */ /* 0x000e9c0000300a00 */
[----:B------:R-:W-:Y:S04]  /*91a0*/  STL.64 [R1+0x150], R20 ;  /* 0x0001501401007387 */ /* 0x000fe80000100a00 */
[----:B------:R0:W-:Y:S02]  /*91b0*/  STL.64 [R1+0x158], R22 ;  /* 0x0001581601007387 */ /* 0x0001e40000100a00 */
[----:B0-----:R-:W-:Y:S01]  /*91c0*/  MOV R22, R29 ;  /* 0x0000001d00167202 */ /* 0x001fe20000000f00 */
[----:B------:R-:W-:Y:S01]  /*91d0*/  IMAD.MOV.U32 R23, RZ, RZ, R28 ;  /* 0x000000ffff177224 */ /* 0x000fe200078e001c */
[----:B--2---:R-:W-:Y:S01]  /*91e0*/  HMMA.16816.F32 R24, R48, R30, R24 ;  /* 0x0000001e3018723c */ /* 0x004fe20000001818 */
[----:B------:R-:W2:Y:S04]  /*91f0*/  LDL.LU.64 R30, [R1+0x430] ;  /* 0x00043000011e7983 */ /* 0x000ea80000300a00 */
[----:B------:R-:W2:-:S14]  /*9200*/  LDL.LU.64 R28, [R1+0x428] ;  /* 0x00042800011c7983 */ /* 0x000e9c0000300a00 */
[----:B------:R-:W-:Y:S04]  /*9210*/  STL.64 [R1+0x160], R24 ;  /* 0x0001601801007387 */ /* 0x000fe80000100a00 */
[----:B------:R0:W-:Y:S02]  /*9220*/  STL.64 [R1+0x168], R26 ;  /* 0x0001681a01007387 */ /* 0x0001e40000100a00 */
[----:B0-----:R-:W-:Y:S01]  /*9230*/  IMAD.MOV.U32 R26, RZ, RZ, R33 ;  /* 0x000000ffff1a7224 */ /* 0x001fe200078e0021 */
[----:B------:R-:W-:Y:S01]  /*9240*/  MOV R27, R32 ;  /* 0x00000020001b7202 */ /* 0x000fe20000000f00 */
[----:B--2---:R-:W-:Y:S01]  /*9250*/  HMMA.16816.F32 R28, R48, R34, R28 ;  /* 0x00000022301c723c */ /* 0x004fe2000000181c */
[----:B------:R-:W2:Y:S04]  /*9260*/  LDL.LU.64 R34, [R1+0x420] ;  /* 0x0004200001227983 */ /* 0x000ea80000300a00 */
[----:B------:R-:W2:-:S14]  /*9270*/  LDL.LU.64 R32, [R1+0x418] ;  /* 0x0004180001207983 */ /* 0x000e9c0000300a00 */
[----:B------:R-:W-:Y:S04]  /*9280*/  STL.64 [R1+0x170], R28 ;  /* 0x0001701c01007387 */ /* 0x000fe80000100a00 */
[----:B------:R0:W-:Y:S02]  /*9290*/  STL.64 [R1+0x178], R30 ;  /* 0x0001781e01007387 */ /* 0x0001e40000100a00 */
[----:B0-----:R-:W-:Y:S02]  /*92a0*/  IMAD.MOV.U32 R30, RZ, RZ, R61 ;  /* 0x000000ffff1e7224 */ /* 0x001fe400078e003d */
[----:B------:R-:W5:Y:S01]  /*92b0*/  LDL.LU R61, [R1+0x414] ;  /* 0x00041400013d7983 */ /* 0x000f620000300800 */
[----:B------:R-:W-:-:S03]  /*92c0*/  IMAD.MOV.U32 R31, RZ, RZ, R2 ;  /* 0x000000ffff1f7224 */ /* 0x000fc600078e0002 */
[----:B------:R-:W5:Y:S04]  /*92d0*/  LDL.LU R2, [R1+0x410] ;  /* 0x0004100001027983 */ /* 0x000f680000300800 */
[----:B------:R-:W0:Y:S04]  /*92e0*/  SHFL.BFLY PT, R5, R4, 0x1, 0x1f ;  /* 0x0c201f0004057f89 */ /* 0x000e2800000e0000 */
[----:B------:R-:W1:Y:S01]  /*92f0*/  SHFL.BFLY PT, R6, R0, 0x1, 0x1f ;  /* 0x0c201f0000067f89 */ /* 0x000e6200000e0000 */
[----:B------:R-:W-:Y:S01]  /*9300*/  IMAD R11, R8, 0x20, R11 ;  /* 0x00000020080b7824 */ /* 0x000fe200078e020b */
[----:B------:R-:W-:Y:S01]  /*9310*/  UIADD3 UR4, UPT, UPT, UR4, 0x20, URZ ;  /* 0x0000002004047890 */ /* 0x000fe2000fffe0ff */
[----:B0-----:R-:W-:Y:S01]  /*9320*/  FADD R4, R4, R5 ;  /* 0x0000000504047221 */ /* 0x001fe20000000000 */
[----:B-1----:R-:W-:-:S03]  /*9330*/  FADD R0, R0, R6 ;  /* 0x0000000600007221 */ /* 0x002fc60000000000 */
[----:B------:R-:W-:Y:S01]  /*9340*/  FFMA R12, R60, R12, R4 ;  /* 0x0000000c3c0c7223 */ /* 0x000fe20000000004 */
[----:B----4-:R-:W-:Y:S01]  /*9350*/  FFMA R10, R3, R10, R0 ;  /* 0x0000000a030a7223 */ /* 0x010fe20000000000 */
[----:B------:R-:W-:Y:S01]  /*9360*/  UISETP.GE.AND UP0, UPT, UR4, UR5, UPT ;  /* 0x000000050400728c */ /* 0x000fe2000bf06270 */
[C---:B--2---:R-:W-:Y:S08]  /*9370*/  HMMA.16816.F32 R32, R48.reuse, R30, R32 ;  /* 0x0000001e3020723c */ /* 0x044ff00000001820 */
[C---:B---3--:R-:W-:Y:S08]  /*9380*/  HMMA.16816.F32 R28, R48.reuse, R26, R36 ;  /* 0x0000001a301c723c */ /* 0x048ff00000001824 */
[C---:B------:R-:W-:Y:S08]  /*9390*/  HMMA.16816.F32 R24, R48.reuse, R22, R40 ;  /* 0x000000163018723c */ /* 0x040ff00000001828 */
[C---:B------:R-:W-:Y:S08]  /*93a0*/  HMMA.16816.F32 R20, R48.reuse, R18, R44 ;  /* 0x000000123014723c */ /* 0x040ff0000000182c */
[----:B------:R-:W-:Y:S01]  /*93b0*/  HMMA.16816.F32 R16, R48, R54, R56 ;  /* 0x000000363010723c */ /* 0x000fe20000001838 */
[----:B------:R1:W-:Y:S04]  /*93c0*/  STL.64 [R1+0x180], R32 ;  /* 0x0001802001007387 */ /* 0x0003e80000100a00 */
        /* <DEDUP_REMOVED lines=9> */
[----:B------:R1:W-:Y:S04]  /*9460*/  STL [R1+0x2f8], R12 ;  /* 0x0002f80c01007387 */ /* 0x0003e80000100800 */
[----:B------:R1:W-:Y:S04]  /*9470*/  STL [R1+0x2fc], R10 ;  /* 0x0002fc0a01007387 */ /* 0x0003e80000100800 */
[----:B------:R1:W-:Y:S01]  /*9480*/  STL [R1+0x114], R11 ;  /* 0x0001140b01007387 */ /* 0x0003e20000100800 */
[----:B-----5:R-:W-:Y:S01]  /*9490*/  LEA R2, R9, R2, 0x5 ;  /* 0x0000000209027211 */ /* 0x020fe200078e28ff */
[----:B------:R-:W-:Y:S01]  /*94a0*/  IMAD.MOV.U32 R44, RZ, RZ, R7 ;  /* 0x000000ffff2c7224 */ /* 0x000fe200078e0007 */
[----:B------:R-:W-:Y:S01]  /*94b0*/  MOV R45, R61 ;  /* 0x0000003d002d7202 */ /* 0x000fe20000000f00 */
[----:B------:R-:W-:Y:S06]  /*94c0*/  BRA.U !UP0, `(.L_x_1) ;  /* 0xffffffc108bc7547 */ /* 0x000fec000b83ffff */
[----:B------:R-:W-:Y:S01]  /*94d0*/  IMAD.MOV.U32 R0, RZ, RZ, R7 ;  /* 0x000000ffff007224 */ /* 0x000fe200078e0007 */
[----:B------:R0:W-:Y:S04]  /*94e0*/  STL [R1+0x300], R61 ;  /* 0x0003003d01007387 */ /* 0x0001e80000100800 */
[----:B------:R0:W-:Y:S02]  /*94f0*/  STL [R1+0x304], R0 ;  /* 0x0003040001007387 */ /* 0x0001e40000100800 */
.L_x_0:
[----:B------:R-:W2:Y:S01]  /*9500*/  LDL.LU R9, [R1+0x2fc] ;  /* 0x0002fc0001097983 */ /* 0x000ea20000300800 */
[----:B------:R-:W-:Y:S01]  /*9510*/  IMAD.MOV.U32 R7, RZ, RZ, 0x3dc6b27f ;  /* 0x3dc6b27fff077424 */ /* 0x000fe200078e00ff */
[----:B------:R-:W3:Y:S02]  /*9520*/  LDCU.64 UR4, c[0x0][0x3e0] ;  /* 0x00007c00ff0477ac */ /* 0x000ee40008000a00 */
[----:B------:R-:W4:Y:S01]  /*9530*/  LDL.LU R2, [R1+0x2f8] ;  /* 0x0002f80001027983 */ /* 0x000f220000300800 */
[----:B-1----:R-:W1:Y:S01]  /*9540*/  S2R R10, SR_TID.X ;  /* 0x00000000000a7919 */ /* 0x002e620000002100 */
[----:B------:R-:W-:Y:S01]  /*9550*/  BAR.SYNC.DEFER_BLOCKING 0x0 ;  /* 0x0000000000007b1d */ /* 0x000fe20000010000 */
[C---:B----4-:R-:W-:Y:S01]  /*9560*/  FMUL R3, R2.reuse, 8388608 ;  /* 0x4b00000002037820 */ /* 0x050fe20000400000 */
[C---:B------:R-:W-:Y:S02]  /*9570*/  FSETP.GEU.AND P0, PT, R2.reuse, 1.175494350822287508e-38, PT ;  /* 0x008000000200780b */ /* 0x040fe40003f0e000 */
[----:B------:R-:W-:-:S02]  /*9580*/  FSETP.GEU.AND P2, PT, |R2|, 1.175494350822287508e-38, PT ;  /* 0x008000000200780b */ /* 0x000fc40003f4e200 */
[----:B------:R-:W-:Y:S02]  /*9590*/  FSEL R3, R3, R2, !P0 ;  /* 0x0000000203037208 */ /* 0x000fe40004000000 */
[----:B------:R-:W-:Y:S02]  /*95a0*/  FSEL R4, RZ, -23, P0 ;  /* 0xc1b80000ff047808 */ /* 0x000fe40000000000 */
[C---:B------:R-:W-:Y:S01]  /*95b0*/  ISETP.GE.U32.AND P0, PT, R3.reuse, 0x7f800000, PT ;  /* 0x7f8000000300780c */ /* 0x040fe20003f06070 */
[----:B0-----:R-:W-:-:S05]  /*95c0*/  VIADD R0, R3, 0xc0cafb0d ;  /* 0xc0cafb0d03007836 */ /* 0x001fca0000000000 */
[----:B------:R-:W-:-:S04]  /*95d0*/  LOP3.LUT R0, R0, 0xff800000, RZ, 0xc0, !PT ;  /* 0xff80000000007812 */ /* 0x000fc800078ec0ff */
[-C--:B------:R-:W-:Y:S02]  /*95e0*/  IADD3 R5, PT, PT, R3, -R0.reuse, RZ ;  /* 0x8000000003057210 */ /* 0x080fe40007ffe0ff */
[----:B------:R-:W-:-:S05]  /*95f0*/  I2FP.F32.S32 R0, R0 ;  /* 0x0000000000007245 */ /* 0x000fca0000201400 */
[----:B------:R-:W-:Y:S01]  /*9600*/  FFMA.FTZ R6, R0, 1.1920928955078125e-07, R4 ;  /* 0x3400000000067823 */ /* 0x000fe20000010004 */
[----:B------:R-:W-:-:S04]  /*9610*/  FADD R0, R5, -1 ;  /* 0xbf80000005007421 */ /* 0x000fc80000000000 */
[----:B------:R-:W-:-:S04]  /*9620*/  FFMA.FTZ R4, R0, R7, -0.16845393180847167969 ;  /* 0xbe2c7f3000047423 */ /* 0x000fc80000010007 */
[----:B------:R-:W-:-:S04]  /*9630*/  FFMA.FTZ R4, R0, R4, 0.1716887056827545166 ;  /* 0x3e2fcf2a00047423 */ /* 0x000fc80000010004 */
[----:B------:R-:W-:-:S04]  /*9640*/  FFMA.FTZ R4, R0, R4, -0.17900948226451873779 ;  /* 0xbe374e4300047423 */ /* 0x000fc80000010004 */
[----:B------:R-:W-:-:S04]  /*9650*/  FFMA.FTZ R4, R0, R4, 0.20512372255325317383 ;  /* 0x3e520bf400047423 */ /* 0x000fc80000010004 */
[----:B------:R-:W-:-:S04]  /*9660*/  FFMA.FTZ R4, R0, R4, -0.24046532809734344482 ;  /* 0xbe763c8b00047423 */ /* 0x000fc80000010004 */
[----:B------:R-:W-:-:S04]  /*9670*/  FFMA.FTZ R4, R0, R4, 0.28857114911079406738 ;  /* 0x3e93bf9900047423 */ /* 0x000fc80000010004 */
[----:B------:R-:W-:-:S04]  /*9680*/  FFMA.FTZ R4, R0, R4, -0.36067417263984680176 ;  /* 0xbeb8aa4900047423 */ /* 0x000fc80000010004 */
[----:B------:R-:W-:-:S04]  /*9690*/  FFMA.FTZ R4, R0, R4, 0.48089820146560668945 ;  /* 0x3ef6384a00047423 */ /* 0x000fc80000010004 */
[----:B------:R-:W-:-:S04]  /*96a0*/  FFMA.FTZ R4, R0, R4, -0.72134751081466674805 ;  /* 0xbf38aa3b00047423 */ /* 0x000fc80000010004 */
[----:B------:R-:W-:-:S04]  /*96b0*/  FMUL R4, R0, R4 ;  /* 0x0000000400047220 */ /* 0x000fc80000400000 */
[----:B------:R-:W-:-:S04]  /*96c0*/  FMUL R4, R0, R4 ;  /* 0x0000000400047220 */ /* 0x000fc80000400000 */
[----:B------:R-:W-:Y:S01]  /*96d0*/  FFMA.FTZ R0, R0, 1.4426950216293334961, R4 ;  /* 0x3fb8aa3b00007823 */ /* 0x000fe20000010004 */
[----:B------:R-:W-:-:S03]  /*96e0*/  @P0 IMAD.MOV.U32 R4, RZ, RZ, 0x7f800000 ;  /* 0x7f800000ff040424 */ /* 0x000fc600078e00ff */
[----:B------:R-:W-:Y:S01]  /*96f0*/  FADD R8, R6, R0 ;  /* 0x0000000006087221 */ /* 0x000fe20000000000 */
[----:B--2---:R-:W-:Y:S01]  /*9700*/  MOV R0, R9 ;  /* 0x0000000900007202 */ /* 0x004fe20000000f00 */
[C---:B------:R-:W-:Y:S01]  /*9710*/  @P0 FFMA.FTZ R8, R3.reuse, R4, +INF ;  /* 0x7f80000003080423 */ /* 0x040fe20000010004 */
[----:B------:R-:W-:Y:S02]  /*9720*/  FSETP.NEU.AND P0, PT, R3, RZ, PT ;  /* 0x000000ff0300720b */ /* 0x000fe40003f0d000 */
[C---:B------:R-:W-:Y:S01]  /*9730*/  FSETP.GEU.AND P1, PT, R0.reuse, 1.175494350822287508e-38, PT ;  /* 0x008000000000780b */ /* 0x040fe20003f2e000 */
[----:B------:R-:W-:Y:S01]  /*9740*/  FMUL R3, R0, 8388608 ;  /* 0x4b00000000037820 */ /* 0x000fe20000400000 */
[----:B------:R-:W-:Y:S02]  /*9750*/  STL [R1+0x2f4], R8 ;  /* 0x0002f40801007387 */ /* 0x000fe40000100800 */
[----:B------:R-:W-:Y:S02]  /*9760*/  FSEL R4, RZ, -23, P1 ;  /* 0xc1b80000ff047808 */ /* 0x000fe40000800000 */
[----:B------:R-:W-:-:S02]  /*9770*/  FSEL R5, R3, R0, !P1 ;  /* 0x0000000003057208 */ /* 0x000fc40004800000 */
[----:B------:R-:W-:-:S03]  /*9780*/  FSETP.GT.AND P1, PT, |R2|, 8.50705917302346158658e+37, PT ;  /* 0x7e8000000200780b */ /* 0x000fc60003f24200 */
[----:B------:R-:W-:Y:S01]  /*9790*/  VIADD R3, R5, 0xc0cafb0d ;  /* 0xc0cafb0d05037836 */ /* 0x000fe20000000000 */
[----:B------:R0:W-:Y:S04]  /*97a0*/  STL [R1+0x18], R5 ;  /* 0x0000180501007387 */ /* 0x0001e80000100800 */
[----:B------:R-:W-:-:S05]  /*97b0*/  LOP3.LUT R3, R3, 0xff800000, RZ, 0xc0, !PT ;  /* 0xff80000003037812 */ /* 0x000fca00078ec0ff */
[----:B------:R-:W-:Y:S01]  /*97c0*/  @P1 FMUL R2, R2, 0.25 ;  /* 0x3e80000002021820 */ /* 0x000fe20000400000 */
[----:B0-----:R-:W-:Y:S01]  /*97d0*/  IMAD.IADD R5, R5, 0x1, -R3 ;  /* 0x0000000105057824 */ /* 0x001fe200078e0a03 */
[----:B------:R-:W-:Y:S02]  /*97e0*/  I2FP.F32.S32 R3, R3 ;  /* 0x0000000300037245 */ /* 0x000fe40000201400 */
[----:B------:R-:W-:-:S03]  /*97f0*/  @!P2 FMUL R2, R2, 16777216 ;  /* 0x4b8000000202a820 */ /* 0x000fc60000400000 */
[----:B------:R-:W-:Y:S01]  /*9800*/  FFMA.FTZ R6, R3, 1.1920928955078125e-07, R4 ;  /* 0x3400000003067823 */ /* 0x000fe20000010004 */
[----:B------:R-:W-:Y:S01]  /*9810*/  FADD R3, R5, -1 ;  /* 0xbf80000005037421 */ /* 0x000fe20000000000 */
[----:B------:R0:W2:Y:S03]  /*9820*/  MUFU.RCP R11, R2 ;  /* 0x00000002000b7308 */ /* 0x0000a60000001000 */
        /* <DEDUP_REMOVED lines=11> */
[----:B------:R-:W-:-:S04]  /*98e0*/  FFMA.FTZ R3, R3, 1.4426950216293334961, R4 ;  /* 0x3fb8aa3b03037823 */ /* 0x000fc80000010004 */
[----:B------:R-:W-:-:S05]  /*98f0*/  FADD R3, R6, R3 ;  /* 0x0000000306037221 */ /* 0x000fca0000000000 */
[----:B------:R4:W-:Y:S04]  /*9900*/  STL [R1+0x2f0], R3 ;  /* 0x0002f00301007387 */ /* 0x0009e80000100800 */
[----:B----4-:R-:W4:Y:S04]  /*9910*/  LDL.LU R3, [R1+0x1f0] ;  /* 0x0001f00001037983 */ /* 0x010f280000300800 */
[----:B0-----:R-:W5:Y:S01]  /*9920*/  LDL.LU R2, [R1+0x1b0] ;  /* 0x0001b00001027983 */ /* 0x001f620000300800 */
[C---:B------:R-:W-:Y:S02]  /*9930*/  FSETP.GT.AND P3, PT, |R0|.reuse, 8.50705917302346158658e+37, PT ;  /* 0x7e8000000000780b */ /* 0x040fe40003f64200 */
[C---:B------:R-:W-:Y:S01]  /*9940*/  FSETP.GEU.AND P4, PT, |R0|.reuse, 1.175494350822287508e-38, PT ;  /* 0x008000000000780b */ /* 0x040fe20003f8e200 */
[----:B--2---:R0:W-:Y:S04]  /*9950*/  STL [R1+0x10], R11 ;  /* 0x0000100b01007387 */ /* 0x0041e80000100800 */
[----:B------:R-:W2:Y:S04]  /*9960*/  LDL.LU R7, [R1+0x1b4] ;  /* 0x0001b40001077983 */ /* 0x000ea80000300800 */
[----:B------:R-:W2:Y:S02]  /*9970*/  LDL.LU R6, [R1+0x1fc] ;  /* 0x0001fc0001067983 */ /* 0x000ea40000300800 */
[----:B------:R-:W-:-:S02]  /*9980*/  @P3 FMUL R0, R0, 0.25 ;  /* 0x3e80000000003820 */ /* 0x000fc40000400000 */
[----:B------:R-:W2:Y:S02]  /*9990*/  LDL.LU R5, [R1+0x1f8] ;  /* 0x0001f80001057983 */ /* 0x000ea40000300800 */
[----:B------:R-:W-:-:S04]  /*99a0*/  @!P4 FMUL R0, R0, 16777216 ;  /* 0x4b8000000000c820 */ /* 0x000fc80000400000 */
[----:B------:R0:W0:Y:S01]  /*99b0*/  MUFU.RCP R16, R0 ;  /* 0x0000000000107308 */ /* 0x0000220000001000 */
[----:B----4-:R-:W-:Y:S01]  /*99c0*/  @P1 FMUL R3, R3, 0.25 ;  /* 0x3e80000003031820 */ /* 0x010fe20000400000 */
[----:B-----5:R-:W-:-:S03]  /*99d0*/  @P1 FMUL R2, R2, 0.25 ;  /* 0x3e80000002021820 */ /* 0x020fc60000400000 */
[----:B------:R-:W-:Y:S01]  /*99e0*/  @!P2 FMUL R3, R3, 16777216 ;  /* 0x4b8000000303a820 */ /* 0x000fe20000400000 */
[----:B------:R-:W-:-:S03]  /*99f0*/  @!P2 FMUL R2, R2, 16777216 ;  /* 0x4b8000000202a820 */ /* 0x000fc60000400000 */
[C---:B------:R-:W-:Y:S01]  /*9a00*/  FMUL R3, R11.reuse, R3 ;  /* 0x000000030b037220 */ /* 0x040fe20000400000 */
[----:B------:R-:W-:-:S05]  /*9a10*/  FMUL R4, R11, R2 ;  /* 0x000000020b047220 */ /* 0x000fca0000400000 */
[----:B------:R-:W-:Y:S02]  /*9a20*/  F2FP.F16.F32.PACK_AB R4, R3, R4 ;  /* 0x000000040304723e */ /* 0x000fe400000000ff */
[----:B------:R-:W4:Y:S04]  /*9a30*/  LDL.LU R3, [R1+0x1bc] ;  /* 0x0001bc0001037983 */ /* 0x000f280000300800 */
[----:B------:R-:W5:Y:S04]  /*9a40*/  LDL.LU R2, [R1+0x1b8] ;  /* 0x0001b80001027983 */ /* 0x000f680000300800 */
[----:B0-----:R-:W3:Y:S01]  /*9a50*/  LDL.LU R0, [R1+0x1f4] ;  /* 0x0001f40001007983 */ /* 0x001ee20000300800 */
[----:B--2---:R-:W-:Y:S01]  /*9a60*/  @P3 FMUL R5, R5, 0.25 ;  /* 0x3e80000005053820 */ /* 0x004fe20000400000 */
[----:B------:R-:W-:-:S03]  /*9a70*/  @P1 FMUL R7, R7, 0.25 ;  /* 0x3e80000007071820 */ /* 0x000fc60000400000 */
[----:B------:R-:W-:Y:S01]  /*9a80*/  @!P4 FMUL R5, R5, 16777216 ;  /* 0x4b8000000505c820 */ /* 0x000fe20000400000 */
[----:B------:R-:W-:-:S03]  /*9a90*/  @!P2 FMUL R7, R7, 16777216 ;  /* 0x4b8000000707a820 */ /* 0x000fc60000400000 */
[----:B------:R-:W-:Y:S01]  /*9aa0*/  FMUL R8, R16, R5 ;  /* 0x0000000510087220 */ /* 0x000fe20000400000 */
[----:B------:R-:W-:Y:S01]  /*9ab0*/  FMUL R5, R11, R7 ;  /* 0x000000070b057220 */ /* 0x000fe20000400000 */
[----:B------:R-:W-:-:S04]  /*9ac0*/  @P3 FMUL R6, R6, 0.25 ;  /* 0x3e80000006063820 */ /* 0x000fc80000400000 */
[----:B------:R-:W-:-:S04]  /*9ad0*/  @!P4 FMUL R6, R6, 16777216 ;  /* 0x4b8000000606c820 */ /* 0x000fc80000400000 */
[----:B------:R-:W-:Y:S01]  /*9ae0*/  FMUL R9, R16, R6 ;  /* 0x0000000610097220 */ /* 0x000fe20000400000 */
[----:B------:R0:W-:Y:S01]  /*9af0*/  STL [R1+0x4bc], R16 ;  /* 0x0004bc1001007387 */ /* 0x0001e20000100800 */
[----:B---3--:R-:W-:-:S04]  /*9b00*/  @P1 FMUL R0, R0, 0.25 ;  /* 0x3e80000000001820 */ /* 0x008fc80000400000 */
[----:B------:R-:W-:-:S04]  /*9b10*/  @!P2 FMUL R0, R0, 16777216 ;  /* 0x4b8000000000a820 */ /* 0x000fc80000400000 */
[----:B------:R-:W-:Y:S02]  /*9b20*/  FMUL R0, R11, R0 ;  /* 0x000000000b007220 */ /* 0x000fe40000400000 */
[----:B------:R-:W2:Y:S01]  /*9b30*/  S2R R11, SR_TID.X ;  /* 0x00000000000b7919 */ /* 0x000ea20000002100 */
[----:B----4-:R-:W-:Y:S01]  /*9b40*/  @P3 FMUL R3, R3, 0.25 ;  /* 0x3e80000003033820 */ /* 0x010fe20000400000 */
[----:B-----5:R-:W-:-:S03]  /*9b50*/  @P3 FMUL R2, R2, 0.25 ;  /* 0x3e80000002023820 */ /* 0x020fc60000400000 */
[----:B------:R-:W-:Y:S01]  /*9b60*/  @!P4 FMUL R3, R3, 16777216 ;  /* 0x4b8000000303c820 */ /* 0x000fe20000400000 */
[----:B------:R-:W-:Y:S01]  /*9b70*/  @!P4 FMUL R2, R2, 16777216 ;  /* 0x4b8000000202c820 */ /* 0x000fe20000400000 */
[----:B------:R-:W-:Y:S02]  /*9b80*/  F2FP.F16.F32.PACK_AB R5, R0, R5 ;  /* 0x000000050005723e */ /* 0x000fe400000000ff */
[C---:B------:R-:W-:Y:S01]  /*9b90*/  FMUL R7, R16.reuse, R3 ;  /* 0x0000000310077220 */ /* 0x040fe20000400000 */
[----:B------:R-:W-:Y:S01]  /*9ba0*/  FMUL R6, R16, R2 ;  /* 0x0000000210067220 */ /* 0x000fe20000400000 */
[C---:B-1----:R-:W-:Y:S02]  /*9bb0*/  SHF.L.U32 R2, R10.reuse, 0x3, RZ ;  /* 0x000000030a027819 */ /* 0x042fe400000006ff */
[----:B------:R-:W-:Y:S02]  /*9bc0*/  LOP3.LUT R3, R10, 0x8, RZ, 0xc0, !PT ;  /* 0x000000080a037812 */ /* 0x000fe400078ec0ff */
[----:B------:R-:W-:-:S02]  /*9bd0*/  LOP3.LUT R2, R2, 0xf80, RZ, 0xc0, !PT ;  /* 0x00000f8002027812 */ /* 0x000fc400078ec0ff */
[----:B--2---:R-:W-:-:S04]  /*9be0*/  LOP3.LUT R11, R11, 0x7, RZ, 0xc0, !PT ;  /* 0x000000070b0b7812 */ /* 0x004fc800078ec0ff */
[----:B------:R-:W-:-:S05]  /*9bf0*/  LEA R0, R11, UR6, 0x4 ;  /* 0x000000060b007c11 */ /* 0x000fca000f8e20ff */
[----:B------:R-:W-:-:S04]  /*9c00*/  IMAD R61, R3, 0x200, R0 ;  /* 0x00000200033d7824 */ /* 0x000fc800078e0200 */
[----:B------:R-:W-:-:S05]  /*9c10*/  IMAD.IADD R61, R2, 0x1, R61 ;  /* 0x00000001023d7824 */ /* 0x000fca00078e023d */
[----:B------:R-:W-:Y:S04]  /*9c20*/  STL [R1+0x4b4], R61 ;  /* 0x0004b43d01007387 */ /* 0x000fe80000100800 */
[----:B0-----:R-:W2:Y:S01]  /*9c30*/  LDL.LU R16, [R1+0x238] ;  /* 0x0002380001107983 */ /* 0x001ea20000300800 */
[----:B------:R-:W-:Y:S01]  /*9c40*/  SHF.L.U32 R2, R10, 0x2, RZ ;  /* 0x000000020a027819 */ /* 0x000fe200000006ff */
[----:B------:R-:W-:-:S03]  /*9c50*/  IMAD R0, R11, -0x8, R0 ;  /* 0xfffffff80b007824 */ /* 0x000fc600078e0200 */
[----:B------:R-:W-:-:S05]  /*9c60*/  LOP3.LUT R2, R2, 0x3c0, RZ, 0xc0, !PT ;  /* 0x000003c002027812 */ /* 0x000fca00078ec0ff */
[----:B------:R-:W-:-:S05]  /*9c70*/  IMAD.IADD R0, R2, 0x1, R0 ;  /* 0x0000000102007824 */ /* 0x000fca00078e0200 */
[----:B------:R-:W-:Y:S04]  /*9c80*/  STL [R1+0x30], R0 ;  /* 0x0000300001007387 */ /* 0x000fe80000100800 */
[----:B------:R-:W3:Y:S04]  /*9c90*/  LDL.LU R60, [R1+0x23c] ;  /* 0x00023c00013c7983 */ /* 0x000ee80000300800 */
[----:B------:R-:W4:Y:S04]  /*9ca0*/  LDL.LU R59, [R1+0x278] ;  /* 0x00027800013b7983 */ /* 0x000f280000300800 */
        /* <DEDUP_REMOVED lines=40> */
[----:B------:R-:W5:Y:S01]  /*9f30*/  LDL.LU R18, [R1+0x14c] ;  /* 0x00014c0001127983 */ /* 0x000f620000300800 */
[----:B------:R-:W-:-:S03]  /*9f40*/  F2FP.F16.F32.PACK_AB R6, R8, R6 ;  /* 0x000000060806723e */ /* 0x000fc600000000ff */
[----:B------:R-:W5:Y:S01]  /*9f50*/  LDL.LU R17, [R1+0x158] ;  /* 0x0001580001117983 */ /* 0x000f620000300800 */
[----:B------:R-:W-:-:S03]  /*9f60*/  F2FP.F16.F32.PACK_AB R7, R9, R7 ;  /* 0x000000070907723e */ /* 0x000fc600000000ff */
[----:B------:R-:W5:Y:S04]  /*9f70*/  LDL.LU R15, [R1+0x15c] ;  /* 0x00015c00010f7983 */ /* 0x000f680000300800 */
[----:B------:R-:W5:Y:S04]  /*9f80*/  LDL.LU R14, [R1+0x168] ;  /* 0x00016800010e7983 */ /* 0x000f680000300800 */
[----:B------:R-:W5:Y:S04]  /*9f90*/  LDL.LU R13, [R1+0x16c] ;  /* 0x00016c00010d7983 */ /* 0x000f680000300800 */
[----:B------:R-:W5:Y:S04]  /*9fa0*/  LDL.LU R12, [R1+0x178] ;  /* 0x00017800010c7983 */ /* 0x000f680000300800 */
[----:B------:R-:W5:Y:S04]  /*9fb0*/  LDL.LU R11, [R1+0x17c] ;  /* 0x00017c00010b7983 */ /* 0x000f680000300800 */
[----:B------:R-:W5:Y:S04]  /*9fc0*/  LDL.LU R10, [R1+0x188] ;  /* 0x00018800010a7983 */ /* 0x000f680000300800 */
[----:B------:R-:W5:Y:S04]  /*9fd0*/  LDL.LU R9, [R1+0x18c] ;  /* 0x00018c0001097983 */ /* 0x000f680000300800 */
[----:B------:R0:W-:Y:S04]  /*9fe0*/  STSM.16.M88.4 [R61], R4 ;  /* 0x000000043d007844 */ /* 0x0001e80000000200 */
[----:B------:R-:W5:Y:S04]  /*9ff0*/  LDL.LU R8, [R1+0x1c8] ;  /* 0x0001c80001087983 */ /* 0x000f680000300800 */
[----:B0-----:R-:W5:Y:S04]  /*a000*/  LDL.LU R7, [R1+0x1cc] ;  /* 0x0001cc0001077983 */ /* 0x001f680000300800 */
[----:B------:R-:W5:Y:S04]  /*a010*/  LDL.LU R6, [R1+0x208] ;  /* 0x0002080001067983 */ /* 0x000f680000300800 */
[----:B------:R-:W5:Y:S04]  /*a020*/  LDL.LU R5, [R1+0x2bc] ;  /* 0x0002bc0001057983 */ /* 0x000f680000300800 */
[----:B------:R-:W5:Y:S04]  /*a030*/  LDL.LU R4, [R1+0x2b8] ;  /* 0x0002b80001047983 */ /* 0x000f680000300800 */
[----:B------:R-:W5:Y:S04]  /*a040*/  LDL.LU R3, [R1+0x24c] ;  /* 0x00024c0001037983 */ /* 0x000f680000300800 */
[----:B------:R-:W5:Y:S04]  /*a050*/  LDL.LU R2, [R1+0x248] ;  /* 0x0002480001027983 */ /* 0x000f680000300800 */
[----:B------:R-:W5:Y:S04]  /*a060*/  LDL.LU R0, [R1+0x20c] ;  /* 0x00020c0001007983 */ /* 0x000f680000300800 */
[----:B------:R-:W5:Y:S01]  /*a070*/  LDL R61, [R1+0x18] ;  /* 0x00001800013d7983 */ /* 0x000f620000100800 */
[----:B--2---:R-:W-:-:S04]  /*a080*/  @P3 FMUL R16, R16, 0.25 ;  /* 0x3e80000010103820 */ /* 0x004fc80000400000 */
[----:B------:R-:W-:-:S05]  /*a090*/  @!P4 FMUL R16, R16, 16777216 ;  /* 0x4b8000001010c820 */ /* 0x000fca0000400000 */
[----:B------:R0:W-:Y:S04]  /*a0a0*/  STL [R1+0x14], R16 ;  /* 0x0000141001007387 */ /* 0x0001e80000100800 */
[----:B0-----:R-:W2:Y:S01]  /*a0b0*/  LDL.LU R16, [R1+0x4bc] ;  /* 0x0004bc0001107983 */ /* 0x001ea20000300800 */
[----:B---3--:R-:W-:Y:S01]  /*a0c0*/  @P3 FMUL R60, R60, 0.25 ;  /* 0x3e8000003c3c3820 */ /* 0x008fe20000400000 */
[----:B----4-:R-:W-:Y:S01]  /*a0d0*/  @P3 FMUL R59, R59, 0.25 ;  /* 0x3e8000003b3b3820 */ /* 0x010fe20000400000 */
[----:B-----5:R-:W-:Y:S01]  /*a0e0*/  @P3 FMUL R58, R58, 0.25 ;  /* 0x3e8000003a3a3820 */ /* 0x020fe20000400000 */
[----:B------:R-:W-:Y:S01]  /*a0f0*/  @P3 FMUL R57, R57, 0.25 ;  /* 0x3e80000039393820 */ /* 0x000fe20000400000 */
        /* <DEDUP_REMOVED lines=47> */
[----:B------:R-:W-:-:S03]  /*a3f0*/  @P3 FMUL R8, R8, 0.25 ;  /* 0x3e80000008083820 */ /* 0x000fc60000400000 */
[----:B------:R-:W-:Y:S01]  /*a400*/  @!P4 FMUL R9, R9, 16777216 ;  /* 0x4b8000000909c820 */ /* 0x000fe20000400000 */
[----:B------:R-:W-:Y:S01]  /*a410*/  @!P4 FMUL R8, R8, 16777216 ;  /* 0x4b8000000808c820 */ /* 0x000fe20000400000 */
[----:B------:R-:W-:Y:S01]  /*a420*/  @P3 FMUL R7, R7, 0.25 ;  /* 0x3e80000007073820 */ /* 0x000fe20000400000 */
[----:B------:R-:W-:Y:S01]  /*a430*/  @P3 FMUL R5, R5, 0.25 ;  /* 0x3e80000005053820 */ /* 0x000fe20000400000 */
[----:B------:R-:W-:-:S03]  /*a440*/  @P3 FMUL R4, R4, 0.25 ;  /* 0x3e80000004043820 */ /* 0x000fc60000400000 */
[----:B------:R-:W-:Y:S01]  /*a450*/  @!P4 FMUL R5, R5, 16777216 ;  /* 0x4b8000000505c820 */ /* 0x000fe20000400000 */
[----:B------:R-:W-:Y:S01]  /*a460*/  @P3 FMUL R3, R3, 0.25 ;  /* 0x3e80000003033820 */ /* 0x000fe20000400000 */
[----:B------:R-:W-:Y:S01]  /*a470*/  @!P4 FMUL R4, R4, 16777216 ;  /* 0x4b8000000404c820 */ /* 0x000fe20000400000 */
[----:B------:R-:W-:Y:S01]  /*a480*/  @P3 FMUL R2, R2, 0.25 ;  /* 0x3e80000002023820 */ /* 0x000fe20000400000 */
[----:B------:R-:W-:Y:S01]  /*a490*/  @P3 FMUL R6, R6, 0.25 ;  /* 0x3e80000006063820 */ /* 0x000fe20000400000 */
[----:B------:R-:W-:Y:S01]  /*a4a0*/  @!P4 FMUL R3, R3, 16777216 ;  /* 0x4b8000000303c820 */ /* 0x000fe20000400000 */
[----:B------:R-:W-:Y:S01]  /*a4b0*/  @P3 FMUL R0, R0, 0.25 ;  /* 0x3e80000000003820 */ /* 0x000fe20000400000 */
[----:B------:R-:W-:Y:S01]  /*a4c0*/  @!P4 FMUL R2, R2, 16777216 ;  /* 0x4b8000000202c820 */ /* 0x000fe20000400000 */
[----:B------:R-:W-:Y:S02]  /*a4d0*/  ISETP.GE.U32.AND P3, PT, R61, 0x7f800000, PT ;  /* 0x7f8000003d00780c */ /* 0x000fe40003f66070 */
[----:B------:R-:W-:Y:S01]  /*a4e0*/  @!P4 FMUL R0, R0, 16777216 ;  /* 0x4b8000000000c820 */ /* 0x000fe20000400000 */
        /* <DEDUP_REMOVED lines=15> */
[C---:B--2---:R-:W-:Y:S01]  /*a5e0*/  FMUL R61, R16.reuse, R5 ;  /* 0x00000005103d7220 */ /* 0x044fe20000400000 */
[C---:B------:R-:W-:Y:S01]  /*a5f0*/  FMUL R5, R16.reuse, R4 ;  /* 0x0000000410057220 */ /* 0x040fe20000400000 */
[C---:B------:R-:W-:Y:S01]  /*a600*/  FMUL R4, R16.reuse, R3 ;  /* 0x0000000310047220 */ /* 0x040fe20000400000 */
[C---:B------:R-:W-:Y:S01]  /*a610*/  FMUL R3, R16.reuse, R2 ;  /* 0x0000000210037220 */ /* 0x040fe20000400000 */
[C---:B------:R-:W-:Y:S01]  /*a620*/  FMUL R0, R16.reuse, R0 ;  /* 0x0000000010007220 */ /* 0x040fe20000400000 */
[----:B------:R-:W-:Y:S01]  /*a630*/  STL [R1+0x198], R61 ;  /* 0x0001983d01007387 */ /* 0x000fe20000100800 */
[----:B------:R-:W-:-:S03]  /*a640*/  FMUL R2, R16, R6 ;  /* 0x0000000610027220 */ /* 0x000fc60000400000 */
[----:B------:R-:W-:Y:S04]  /*a650*/  STL [R1+0x18c], R5 ;  /* 0x00018c0501007387 */ /* 0x000fe80000100800 */
[----:B------:R-:W-:Y:S04]  /*a660*/  STL [R1+0x188], R4 ;  /* 0x0001880401007387 */ /* 0x000fe80000100800 */
[----:B------:R0:W-:Y:S04]  /*a670*/  STL [R1+0x17c], R3 ;  /* 0x00017c0301007387 */ /* 0x0001e80000100800 */
[----:B------:R1:W-:Y:S01]  /*a680*/  STL [R1+0x178], R0 ;  /* 0x0001780001007387 */ /* 0x0003e20000100800 */
[----:B0-----:R-:W-:-:S03]  /*a690*/  FMUL R3, R16, R7 ;  /* 0x0000000710037220 */ /* 0x001fc60000400000 */
[----:B------:R0:W-:Y:S01]  /*a6a0*/  STL [R1+0x16c], R2 ;  /* 0x00016c0201007387 */ /* 0x0001e20000100800 */
[----:B-1----:R-:W-:-:S03]  /*a6b0*/  FMUL R0, R16, R8 ;  /* 0x0000000810007220 */ /* 0x002fc60000400000 */
[----:B------:R1:W-:Y:S04]  /*a6c0*/  STL [R1+0x168], R3 ;  /* 0x0001680301007387 */ /* 0x0003e80000100800 */
[----:B------:R2:W-:Y:S01]  /*a6d0*/  STL [R1+0x15c], R0 ;  /* 0x00015c0001007387 */ /* 0x0005e20000100800 */
[C---:B0-----:R-:W-:Y:S01]  /*a6e0*/  FMUL R2, R16.reuse, R9 ;  /* 0x0000000910027220 */ /* 0x041fe20000400000 */
[----:B-1----:R-:W-:-:S04]  /*a6f0*/  FMUL R3, R16, R10 ;  /* 0x0000000a10037220 */ /* 0x002fc80000400000 */
[----:B------:R0:W-:Y:S01]  /*a700*/  STL [R1+0x158], R2 ;  /* 0x0001580201007387 */ /* 0x0001e20000100800 */
[----:B--2---:R-:W-:-:S03]  /*a710*/  FMUL R0, R16, R11 ;  /* 0x0000000b10007220 */ /* 0x004fc60000400000 */
        /* <DEDUP_REMOVED lines=12> */
[----:B------:R1:W-:Y:S01]  /*a7e0*/  STL [R1+0x11c], R3 ;  /* 0x00011c0301007387 */ /* 0x0003e20000100800 */
[----:B------:R-:W-:-:S03]  /*a7f0*/  @!P4 FMUL R24, R24, 16777216 ;  /* 0x4b8000001818c820 */ /* 0x000fc60000400000 */
[----:B------:R2:W-:Y:S01]  /*a800*/  STL [R1+0x118], R0 ;  /* 0x0001180001007387 */ /* 0x0005e20000100800 */
[C---:B0-----:R-:W-:Y:S01]  /*a810*/  FMUL R2, R16.reuse, R19 ;  /* 0x0000001310027220 */ /* 0x041fe20000400000 */
[----:B-1----:R-:W-:-:S04]  /*a820*/  FMUL R3, R16, R20 ;  /* 0x0000001410037220 */ /* 0x002fc80000400000 */
[----:B------:R0:W-:Y:S01]  /*a830*/  STL [R1+0x114], R2 ;  /* 0x0001140201007387 */ /* 0x0001e20000100800 */
[----:B--2---:R-:W-:-:S03]  /*a840*/  FMUL R0, R16, R21 ;  /* 0x0000001510007220 */ /* 0x004fc60000400000 */
[----:B------:R1:W-:Y:S01]  /*a850*/  STL [R1+0x110], R3 ;  /* 0x0001100301007387 */ /* 0x0003e20000100800 */
[----:B------:R-:W-:Y:S01]  /*a860*/  @!P4 FMUL R25, R25, 16777216 ;  /* 0x4b8000001919c820 */ /* 0x000fe20000400000 */
[----:B------:R-:W-:Y:S02]  /*a870*/  @!P4 FMUL R26, R26, 16777216 ;  /* 0x4b8000001a1ac820 */ /* 0x000fe40000400000 */
[----:B------:R2:W-:Y:S01]  /*a880*/  STL [R1+0x10c], R0 ;  /* 0x00010c0001007387 */ /* 0x0005e20000100800 */
[C---:B0-----:R-:W-:Y:S01]  /*a890*/  FMUL R2, R16.reuse, R22 ;  /* 0x0000001610027220 */ /* 0x041fe20000400000 */
[----:B------:R-:W-:Y:S01]  /*a8a0*/  @!P4 FMUL R27, R27, 16777216 ;  /* 0x4b8000001b1bc820 */ /* 0x000fe20000400000 */
[----:B-1----:R-:W-:-:S03]  /*a8b0*/  FMUL R3, R16, R23 ;  /* 0x0000001710037220 */ /* 0x002fc60000400000 */
[----:B------:R0:W-:Y:S01]  /*a8c0*/  STL [R1+0x108], R2 ;  /* 0x0001080201007387 */ /* 0x0001e20000100800 */
[----:B--2---:R-:W-:-:S03]  /*a8d0*/  FMUL R0, R16, R24 ;  /* 0x0000001810007220 */ /* 0x004fc60000400000 */
[----:B------:R1:W-:Y:S01]  /*a8e0*/  STL [R1+0xfc], R3 ;  /* 0x0000fc0301007387 */ /* 0x0003e20000100800 */
[----:B------:R-:W-:Y:S01]  /*a8f0*/  @!P4 FMUL R28, R28, 16777216 ;  /* 0x4b8000001c1cc820 */ /* 0x000fe20000400000 */
[----:B------:R-:W-:Y:S02]  /*a900*/  @!P4 FMUL R29, R29, 16777216 ;  /* 0x4b8000001d1dc820 */ /* 0x000fe40000400000 */
[----:B------:R2:W-:Y:S01]  /*a910*/  STL [R1+0xf8], R0 ;  /* 0x0000f80001007387 */ /* 0x0005e20000100800 */
[----:B0-----:R-:W-:Y:S01]  /*a920*/  FMUL R2, R16, R25 ;  /* 0x0000001910027220 */ /* 0x001fe20000400000 */
        /* <DEDUP_REMOVED lines=24> */
[----:B-1----:R-:W-:Y:S02]  /*aab0*/  FMUL R3, R16, R35 ;  /* 0x0000002310037220 */ /* 0x002fe40000400000 */
[----:B--2---:R-:W2:Y:S04]  /*aac0*/  LDL.LU R0, [R1+0x14] ;  /* 0x0000140001007983 */ /* 0x004ea80000300800 */
[----:B------:R0:W-:Y:S04]  /*aad0*/  STL [R1+0xd0], R2 ;  /* 0x0000d00201007387 */ /* 0x0001e80000100800 */
[----:B0-----:R0:W3:Y:S04]  /*aae0*/  LDL R2, [R1+0x2f0] ;  /* 0x0002f00001027983 */ /* 0x0010e80000100800 */
[----:B------:R1:W-:Y:S04]  /*aaf0*/  STL [R1+0xcc], R3 ;  /* 0x0000cc0301007387 */ /* 0x0003e80000100800 */
[----:B-1----:R-:W3:Y:S04]  /*ab00*/  LDL.LU R3, [R1+0x18] ;  /* 0x0000180001037983 */ /* 0x002ee80000300800 */
[----:B------:R-:W4:Y:S01]  /*ab10*/  LDL.LU R4, [R1+0x30] ;  /* 0x0000300001047983 */ /* 0x000f220000300800 */
[----:B------:R-:W-:Y:S01]  /*ab20*/  @!P4 FMUL R36, R36, 16777216 ;  /* 0x4b8000002424c820 */ /* 0x000fe20000400000 */
[----:B------:R-:W-:Y:S01]  /*ab30*/  @!P4 FMUL R37, R37, 16777216 ;  /* 0x4b8000002525c820 */ /* 0x000fe20000400000 */
[----:B------:R-:W-:-:S02]  /*ab40*/  @!P4 FMUL R38, R38, 16777216 ;  /* 0x4b8000002626c820 */ /* 0x000fc40000400000 */
[C---:B------:R-:W-:Y:S01]  /*ab50*/  FMUL R5, R16.reuse, R36 ;  /* 0x0000002410057220 */ /* 0x040fe20000400000 */
[----:B------:R-:W-:Y:S01]  /*ab60*/  @!P4 FMUL R39, R39, 16777216 ;  /* 0x4b8000002727c820 */ /* 0x000fe20000400000 */
[C---:B------:R-:W-:Y:S01]  /*ab70*/  FMUL R7, R16.reuse, R37 ;  /* 0x0000002510077220 */ /* 0x040fe20000400000 */
[----:B------:R-:W-:Y:S01]  /*ab80*/  FMUL R6, R16, R38 ;  /* 0x0000002610067220 */ /* 0x000fe20000400000 */
[----:B------:R-:W-:Y:S01]  /*ab90*/  @!P4 FMUL R40, R40, 16777216 ;  /* 0x4b8000002828c820 */ /* 0x000fe20000400000 */
[----:B------:R1:W-:Y:S01]  /*aba0*/  STL [R1+0xc8], R5 ;  /* 0x0000c80501007387 */ /* 0x0003e20000100800 */
[----:B------:R-:W-:Y:S01]  /*abb0*/  @!P4 FMUL R41, R41, 16777216 ;  /* 0x4b8000002929c820 */ /* 0x000fe20000400000 */
[----:B------:R-:W-:Y:S02]  /*abc0*/  @!P4 FMUL R42, R42, 16777216 ;  /* 0x4b8000002a2ac820 */ /* 0x000fe40000400000 */
[----:B------:R5:W-:Y:S01]  /*abd0*/  STL [R1+0xc4], R7 ;  /* 0x0000c40701007387 */ /* 0x000be20000100800 */
[----:B-1----:R-:W-:-:S03]  /*abe0*/  FMUL R5, R16, R39 ;  /* 0x0000002710057220 */ /* 0x002fc60000400000 */
[----:B------:R1:W-:Y:S01]  /*abf0*/  STL [R1+0xc0], R6 ;  /* 0x0000c00601007387 */ /* 0x0003e20000100800 */
[----:B------:R-:W-:Y:S01]  /*ac00*/  @!P4 FMUL R43, R43, 16777216 ;  /* 0x4b8000002b2bc820 */ /* 0x000fe20000400000 */
[----:B-----5:R-:W-:Y:S02]  /*ac10*/  FMUL R7, R16, R40 ;  /* 0x0000002810077220 */ /* 0x020fe40000400000 */
[----:B------:R5:W-:Y:S01]  /*ac20*/  STL [R1+0xbc], R5 ;  /* 0x0000bc0501007387 */ /* 0x000be20000100800 */
[----:B------:R-:W-:Y:S01]  /*ac30*/  @!P4 FMUL R44, R44, 16777216 ;  /* 0x4b8000002c2cc820 */ /* 0x000fe20000400000 */
[----:B------:R-:W-:Y:S01]  /*ac40*/  @!P4 FMUL R45, R45, 16777216 ;  /* 0x4b8000002d2dc820 */ /* 0x000fe20000400000 */
[C---:B-1----:R-:W-:Y:S01]  /*ac50*/  FMUL R6, R16.reuse, R41 ;  /* 0x0000002910067220 */ /* 0x042fe20000400000 */
[----:B------:R1:W-:Y:S01]  /*ac60*/  STL [R1+0xb8], R7 ;  /* 0x0000b80701007387 */ /* 0x0003e20000100800 */
[----:B-----5:R-:W-:-:S03]  /*ac70*/  FMUL R5, R16, R42 ;  /* 0x0000002a10057220 */ /* 0x020fc60000400000 */
[----:B------:R5:W-:Y:S01]  /*ac80*/  STL [R1+0xb4], R6 ;  /* 0x0000b40601007387 */ /* 0x000be20000100800 */
[----:B------:R-:W-:Y:S01]  /*ac90*/  @!P4 FMUL R46, R46, 16777216 ;  /* 0x4b8000002e2ec820 */ /* 0x000fe20000400000 */
[----:B------:R-:W-:Y:S02]  /*aca0*/  @!P4 FMUL R47, R47, 16777216 ;  /* 0x4b8000002f2fc820 */ /* 0x000fe40000400000 */
[----:B------:R0:W-:Y:S01]  /*acb0*/  STL [R1+0xa4], R5 ;  /* 0x0000a40501007387 */ /* 0x0001e20000100800 */
[----:B-1----:R-:W-:Y:S01]  /*acc0*/  FMUL R7, R16, R43 ;  /* 0x0000002b10077220 */ /* 0x002fe20000400000 */
[----:B------:R-:W-:Y:S01]  /*acd0*/  @!P4 FMUL R48, R48, 16777216 ;  /* 0x4b8000003030c820 */ /* 0x000fe20000400000 */
[----:B-----5:R-:W-:-:S03]  /*ace0*/  FMUL R6, R16, R44 ;  /* 0x0000002c10067220 */ /* 0x020fc60000400000 */
[----:B------:R1:W-:Y:S01]  /*acf0*/  STL [R1+0x9c], R7 ;  /* 0x00009c0701007387 */ /* 0x0003e20000100800 */
[----:B0-----:R-:W-:-:S03]  /*ad00*/  FMUL R5, R16, R45 ;  /* 0x0000002d10057220 */ /* 0x001fc60000400000 */
[----:B------:R0:W-:Y:S01]  /*ad10*/  STL [R1+0x98], R6 ;  /* 0x0000980601007387 */ /* 0x0001e20000100800 */
[----:B------:R-:W-:Y:S01]  /*ad20*/  @!P4 FMUL R49, R49, 16777216 ;  /* 0x4b8000003131c820 */ /* 0x000fe20000400000 */
[----:B------:R-:W-:Y:S02]  /*ad30*/  @!P4 FMUL R50, R50, 16777216 ;  /* 0x4b8000003232c820 */ /* 0x000fe40000400000 */
[----:B------:R5:W-:Y:S01]  /*ad40*/  STL [R1+0x94], R5 ;  /* 0x0000940501007387 */ /* 0x000be20000100800 */
[C---:B-1----:R-:W-:Y:S01]  /*ad50*/  FMUL R7, R16.reuse, R46 ;  /* 0x0000002e10077220 */ /* 0x042fe20000400000 */
[----:B------:R-:W-:Y:S01]  /*ad60*/  @!P4 FMUL R51, R51, 16777216 ;  /* 0x4b8000003333c820 */ /* 0x000fe20000400000 */
[----:B0-----:R-:W-:-:S03]  /*ad70*/  FMUL R6, R16, R47 ;  /* 0x0000002f10067220 */ /* 0x001fc60000400000 */
[----:B------:R0:W-:Y:S01]  /*ad80*/  STL [R1+0x80], R7 ;  /* 0x0000800701007387 */ /* 0x0001e20000100800 */
[----:B-----5:R-:W-:-:S03]  /*ad90*/  FMUL R5, R16, R48 ;  /* 0x0000003010057220 */ /* 0x020fc60000400000 */
        /* <DEDUP_REMOVED lines=8> */
[----:B-----5:R-:W-:-:S03]  /*ae20*/  FMUL R5, R16, R51 ;  /* 0x0000003310057220 */ /* 0x020fc60000400000 */
        /* <DEDUP_REMOVED lines=8> */
[----:B-----5:R-:W-:-:S03]  /*aeb0*/  FMUL R5, R16, R54 ;  /* 0x0000003610057220 */ /* 0x020fc60000400000 */
[----:B------:R1:W-:Y:S04]  /*aec0*/  STL [R1+0x58], R6 ;  /* 0x0000580601007387 */ /* 0x0003e80000100800 */
[----:B------:R5:W-:Y:S01]  /*aed0*/  STL [R1+0x50], R5 ;  /* 0x0000500501007387 */ /* 0x000be20000100800 */
[C---:B0-----:R-:W-:Y:S01]  /*aee0*/  FMUL R7, R16.reuse, R55 ;  /* 0x0000003710077220 */ /* 0x041fe20000400000 */
[----:B-1----:R-:W-:-:S04]  /*aef0*/  FMUL R6, R16, R56 ;  /* 0x0000003810067220 */ /* 0x002fc80000400000 */
[----:B------:R-:W-:Y:S01]  /*af00*/  STL [R1+0x4c], R7 ;  /* 0x00004c0701007387 */ /* 0x000fe20000100800 */
[----:B-----5:R-:W-:-:S03]  /*af10*/  FMUL R5, R16, R57 ;  /* 0x0000003910057220 */ /* 0x020fc60000400000 */
[----:B------:R-:W-:Y:S04]  /*af20*/  STL [R1+0x48], R6 ;  /* 0x0000480601007387 */ /* 0x000fe80000100800 */
[----:B------:R0:W-:Y:S02]  /*af30*/  STL [R1+0x44], R5 ;  /* 0x0000440501007387 */ /* 0x0001e40000100800 */
[----:B0-----:R-:W0:Y:S01]  /*af40*/  S2R R5, SR_TID.X ;  /* 0x0000000000057919 */ /* 0x001e220000002100 */
[----:B------:R-:W-:Y:S01]  /*af50*/  @!P4 FMUL R58, R58, 16777216 ;  /* 0x4b8000003a3ac820 */ /* 0x000fe20000400000 */
[----:B------:R-:W-:-:S03]  /*af60*/  @!P4 FMUL R59, R59, 16777216 ;  /* 0x4b8000003b3bc820 */ /* 0x000fc60000400000 */
[C---:B------:R-:W-:Y:S01]  /*af70*/  FMUL R7, R16.reuse, R58 ;  /* 0x0000003a10077220 */ /* 0x040fe20000400000 */
[----:B------:R-:W-:Y:S01]  /*af80*/  FMUL R6, R16, R59 ;  /* 0x0000003b10067220 */ /* 0x000fe20000400000 */
[----:B------:R-:W-:-:S03]  /*af90*/  @!P4 FMUL R60, R60, 16777216 ;  /* 0x4b8000003c3cc820 */ /* 0x000fc60000400000 */
[----:B------:R-:W-:Y:S04]  /*afa0*/  STL [R1+0x34], R7 ;  /* 0x0000340701007387 */ /* 0x000fe80000100800 */
[----:B------:R2:W-:Y:S01]  /*afb0*/  STL [R1+0x1c], R6 ;  /* 0x00001c0601007387 */ /* 0x0005e20000100800 */
[----:B------:R-:W-:-:S05]  /*afc0*/  FMUL R61, R16, R60 ;  /* 0x0000003c103d7220 */ /* 0x000fca0000400000 */
[----:B------:R-:W-:Y:S01]  /*afd0*/  STL [R1+0x4b8], R61 ;  /* 0x0004b83d01007387 */ /* 0x000fe20000100800 */
[----:B0-----:R-:W-:Y:S01]  /*afe0*/  LOP3.LUT R5, R5, 0x8, RZ, 0xc0, !PT ;  /* 0x0000000805057812 */ /* 0x001fe200078ec0ff */
[----:B--2---:R-:W-:Y:S01]  /*aff0*/  FMUL R6, R16, R0 ;  /* 0x0000000010067220 */ /* 0x004fe20000400000 */
[----:B------:R-:W-:-:S04]  /*b000*/  @P3 IMAD.MOV.U32 R0, RZ, RZ, 0x7f800000 ;  /* 0x7f800000ff003424 */ /* 0x000fc800078e00ff */
[----:B------:R-:W-:Y:S01]  /*b010*/  STL [R1+0x8], R6 ;  /* 0x0000080601007387 */ /* 0x000fe20000100800 */
[----:B---3--:R-:W-:-:S05]  /*b020*/  @P3 FFMA.FTZ R2, R3, R0, +INF ;  /* 0x7f80000003023423 */ /* 0x008fca0000010000 */
[----:B------:R4:W-:Y:S01]  /*b030*/  @P3 STL [R1+0x2f0], R2 ;  /* 0x0002f00201003387 */ /* 0x0009e20000100800 */
[----:B------:R-:W-:Y:S01]  /*b040*/  BAR.SYNC.DEFER_BLOCKING 0x0 ;  /* 0x0000000000007b1d */ /* 0x000fe20000010000 */
[----:B----4-:R-:W-:-:S05]  /*b050*/  LEA.HI R2, R5, R4, RZ, 0x1f ;  /* 0x0000000405027211 */ /* 0x010fca00078ff8ff */
[----:B------:R-:W2:Y:S01]  /*b060*/  LDL.LU R0, [R1+0x230] ;  /* 0x0002300001007983 */ /* 0x000ea20000300800 */
[----:B------:R-:W-:-:S03]  /*b070*/  FSETP.NEU.AND P3, PT, R3, RZ, PT ;  /* 0x000000ff0300720b */ /* 0x000fc60003f6d000 */
[----:B------:R0:W-:Y:S04]  /*b080*/  STL [R1+0x19c], R2 ;  /* 0x00019c0201007387 */ /* 0x0001e80000100800 */
[----:B0-----:R-:W3:Y:S04]  /*b090*/  LDL.LU R2, [R1+0x234] ;  /* 0x0002340001027983 */ /* 0x001ee80000300800 */
[----:B------:R-:W4:Y:S04]  /*b0a0*/  LDL.LU R3, [R1+0x270] ;  /* 0x0002700001037983 */ /* 0x000f280000300800 */
[----:B------:R-:W5:Y:S04]  /*b0b0*/  LDL.LU R4, [R1+0x274] ;  /* 0x0002740001047983 */ /* 0x000f680000300800 */
        /* <DEDUP_REMOVED lines=32> */
[----:B------:R-:W2:Y:S04]  /*b2c0*/  LDL.LU R37, [R1] ;  /* 0x0000000001257983 */ /* 0x000ea80000300800 */
[----:B------:R-:W2:Y:S04]  /*b2d0*/  LDL.LU R38, [R1+0x4] ;  /* 0x0000040001267983 */ /* 0x000ea80000300800 */
[----:B------:R-:W2:Y:S04]  /*b2e0*/  LDL.LU R39, [R1+0x130] ;  /* 0x0001300001277983 */ /* 0x000ea80000300800 */
        /* <DEDUP_REMOVED lines=22> */
[----:B--2---:R-:W-:Y:S01]  /*b450*/  @P1 FMUL R39, R39, 0.25 ;  /* 0x3e80000027271820 */ /* 0x004fe20000400000 */
        /* <DEDUP_REMOVED lines=9> */
[----:B------:R-:W-:-:S04]  /*b4f0*/  @P1 FMUL R56, R56, 0.25 ;  /* 0x3e80000038381820 */ /* 0x000fc80000400000 */
[----:B------:R-:W-:Y:S01]  /*b500*/  @!P2 FMUL R56, R56, 16777216 ;  /* 0x4b8000003838a820 */ /* 0x000fe20000400000 */
[----:B------:R-:W-:Y:S01]  /*b510*/  @P1 FMUL R55, R55, 0.25 ;  /* 0x3e80000037371820 */ /* 0x000fe20000400000 */
[----:B------:R-:W-:Y:S01]  /*b520*/  @P1 FMUL R57, R57, 0.25 ;  /* 0x3e80000039391820 */ /* 0x000fe20000400000 */
[----:B------:R-:W-:Y:S02]  /*b530*/  @P1 FMUL R58, R58, 0.25 ;  /* 0x3e8000003a3a1820 */ /* 0x000fe40000400000 */
[----:B------:R-:W-:Y:S01]  /*b540*/  @!P2 FMUL R55, R55, 16777216 ;  /* 0x4b8000003737a820 */ /* 0x000fe20000400000 */
[----:B------:R-:W-:-:S05]  /*b550*/  FMUL R56, R61, R56 ;  /* 0x000000383d387220 */ /* 0x000fca0000400000 */
[----:B------:R0:W-:Y:S01]  /*b560*/  STL [R1+0xb0], R56 ;  /* 0x0000b03801007387 */ /* 0x0001e20000100800 */
[----:B------:R-:W-:Y:S01]  /*b570*/  @!P2 FMUL R58, R58, 16777216 ;  /* 0x4b8000003a3aa820 */ /* 0x000fe20000400000 */
[----:B------:R-:W-:Y:S01]  /*b580*/  @P1 FMUL R60, R60, 0.25 ;  /* 0x3e8000003c3c1820 */ /* 0x000fe20000400000 */
[----:B------:R-:W-:Y:S01]  /*b590*/  @!P2 FMUL R57, R57, 16777216 ;  /* 0x4b8000003939a820 */ /* 0x000fe20000400000 */
[----:B0-----:R-:W-:Y:S01]  /*b5a0*/  MOV R56, R61 ;  /* 0x0000003d00387202 */ /* 0x001fe20000000f00 */
[----:B------:R-:W-:Y:S01]  /*b5b0*/  @P1 FMUL R59, R59, 0.25 ;  /* 0x3e8000003b3b1820 */ /* 0x000fe20000400000 */
[----:B------:R-:W-:Y:S01]  /*b5c0*/  @P1 FMUL R54, R54, 0.25 ;  /* 0x3e80000036361820 */ /* 0x000fe20000400000 */
[----:B------:R-:W2:Y:S02]  /*b5d0*/  LDL.LU R61, [R1+0x4b8] ;  /* 0x0004b800013d7983 */ /* 0x000ea40000300800 */
[C---:B------:R-:W-:Y:S01]  /*b5e0*/  FMUL R55, R56.reuse, R55 ;  /* 0x0000003738377220 */ /* 0x040fe20000400000 */
[----:B------:R-:W-:Y:S01]  /*b5f0*/  FMUL R58, R56, R58 ;  /* 0x0000003a383a7220 */ /* 0x000fe20000400000 */
[----:B------:R-:W-:Y:S01]  /*b600*/  @P1 FMUL R53, R53, 0.25 ;  /* 0x3e80000035351820 */ /* 0x000fe20000400000 */
[----:B------:R-:W-:Y:S01]  /*b610*/  @P1 FMUL R52, R52, 0.25 ;  /* 0x3e80000034341820 */ /* 0x000fe20000400000 */
[----:B------:R-:W-:Y:S01]  /*b620*/  @!P2 FMUL R60, R60, 16777216 ;  /* 0x4b8000003c3ca820 */ /* 0x000fe20000400000 */
[----:B------:R0:W-:Y:S01]  /*b630*/  STL [R1+0xac], R55 ;  /* 0x0000ac3701007387 */ /* 0x0001e20000100800 */
[----:B------:R-:W-:Y:S01]  /*b640*/  @P1 FMUL R51, R51, 0.25 ;  /* 0x3e80000033331820 */ /* 0x000fe20000400000 */
[----:B------:R-:W-:Y:S01]  /*b650*/  @!P2 FMUL R59, R59, 16777216 ;  /* 0x4b8000003b3ba820 */ /* 0x000fe20000400000 */
[----:B------:R-:W-:Y:S01]  /*b660*/  @P1 FMUL R50, R50, 0.25 ;  /* 0x3e80000032321820 */ /* 0x000fe20000400000 */
[----:B------:R-:W-:Y:S01]  /*b670*/  @!P2 FMUL R54, R54, 16777216 ;  /* 0x4b8000003636a820 */ /* 0x000fe20000400000 */
[----:B------:R-:W-:Y:S01]  /*b680*/  @!P2 FMUL R53, R53, 16777216 ;  /* 0x4b8000003535a820 */ /* 0x000fe20000400000 */
[----:B------:R1:W-:Y:S01]  /*b690*/  STL [R1+0xa8], R58 ;  /* 0x0000a83a01007387 */ /* 0x0003e20000100800 */
[----:B0-----:R-:W-:Y:S01]  /*b6a0*/  FMUL R55, R56, R57 ;  /* 0x0000003938377220 */ /* 0x001fe20000400000 */
[----:B------:R-:W-:Y:S01]  /*b6b0*/  @!P2 FMUL R52, R52, 16777216 ;  /* 0x4b8000003434a820 */ /* 0x000fe20000400000 */
[----:B------:R-:W-:Y:S01]  /*b6c0*/  @!P2 FMUL R51, R51, 16777216 ;  /* 0x4b8000003333a820 */ /* 0x000fe20000400000 */
[----:B------:R-:W-:Y:S01]  /*b6d0*/  FMUL R57, R56, R59 ;  /* 0x0000003b38397220 */ /* 0x000fe20000400000 */
[----:B------:R-:W-:Y:S01]  /*b6e0*/  @!P2 FMUL R50, R50, 16777216 ;  /* 0x4b8000003232a820 */ /* 0x000fe20000400000 */
[----:B------:R0:W-:Y:S01]  /*b6f0*/  STL [R1+0xa0], R55 ;  /* 0x0000a03701007387 */ /* 0x0001e20000100800 */
[----:B-1----:R-:W-:Y:S01]  /*b700*/  FMUL R58, R56, R60 ;  /* 0x0000003c383a7220 */ /* 0x002fe20000400000 */
[----:B------:R-:W-:Y:S01]  /*b710*/  @!P2 FMUL R49, R49, 16777216 ;  /* 0x4b8000003131a820 */ /* 0x000fe20000400000 */
[----:B------:R-:W-:Y:S01]  /*b720*/  @!P2 FMUL R48, R48, 16777216 ;  /* 0x4b8000003030a820 */ /* 0x000fe20000400000 */
[----:B------:R-:W-:Y:S01]  /*b730*/  @!P2 FMUL R47, R47, 16777216 ;  /* 0x4b8000002f2fa820 */ /* 0x000fe20000400000 */
[----:B------:R-:W-:Y:S01]  /*b740*/  @P1 FMUL R46, R46, 0.25 ;  /* 0x3e8000002e2e1820 */ /* 0x000fe20000400000 */
[----:B------:R-:W-:Y:S01]  /*b750*/  STL [R1+0x90], R58 ;  /* 0x0000903a01007387 */ /* 0x000fe20000100800 */
[C---:B0-----:R-:W-:Y:S01]  /*b760*/  FMUL R55, R56.reuse, R54 ;  /* 0x0000003638377220 */ /* 0x041fe20000400000 */
[C---:B------:R-:W-:Y:S01]  /*b770*/  FMUL R54, R56.reuse, R53 ;  /* 0x0000003538367220 */ /* 0x040fe20000400000 */
[C---:B------:R-:W-:Y:S01]  /*b780*/  FMUL R53, R56.reuse, R52 ;  /* 0x0000003438357220 */ /* 0x040fe20000400000 */
[C---:B------:R-:W-:Y:S01]  /*b790*/  FMUL R52, R56.reuse, R51 ;  /* 0x0000003338347220 */ /* 0x040fe20000400000 */
[----:B------:R-:W-:Y:S01]  /*b7a0*/  STL [R1+0x8c], R57 ;  /* 0x00008c3901007387 */ /* 0x000fe20000100800 */
[C---:B------:R-:W-:Y:S01]  /*b7b0*/  FMUL R51, R56.reuse, R50 ;  /* 0x0000003238337220 */ /* 0x040fe20000400000 */
[C---:B------:R-:W-:Y:S01]  /*b7c0*/  FMUL R50, R56.reuse, R49 ;  /* 0x0000003138327220 */ /* 0x040fe20000400000 */
[C---:B------:R-:W-:Y:S01]  /*b7d0*/  FMUL R48, R56.reuse, R48 ;  /* 0x0000003038307220 */ /* 0x040fe20000400000 */
[----:B------:R-:W-:Y:S01]  /*b7e0*/  STL [R1+0x88], R55 ;  /* 0x0000883701007387 */ /* 0x000fe20000100800 */
[----:B------:R-:W-:Y:S01]  /*b7f0*/  FMUL R49, R56, R47 ;  /* 0x0000002f38317220 */ /* 0x000fe20000400000 */
[----:B------:R-:W-:-:S02]  /*b800*/  @!P2 FMUL R46, R46, 16777216 ;  /* 0x4b8000002e2ea820 */ /* 0x000fc40000400000 */
[----:B------:R-:W-:Y:S01]  /*b810*/  STL [R1+0x84], R54 ;  /* 0x0000843601007387 */ /* 0x000fe20000100800 */
[----:B------:R-:W-:Y:S02]  /*b820*/  IMAD.MOV.U32 R47, RZ, RZ, R56 ;  /* 0x000000ffff2f7224 */ /* 0x000fe400078e0038 */
[----:B------:R-:W-:Y:S01]  /*b830*/  @!P2 FMUL R45, R45, 16777216 ;  /* 0x4b8000002d2da820 */ /* 0x000fe20000400000 */
[----:B------:R-:W-:Y:S01]  /*b840*/  STL [R1+0x6c], R53 ;  /* 0x00006c3501007387 */ /* 0x000fe20000100800 */
[----:B------:R-:W-:-:S03]  /*b850*/  @!P2 FMUL R44, R44, 16777216 ;  /* 0x4b8000002c2ca820 */ /* 0x000fc60000400000 */
[----:B------:R-:W-:Y:S01]  /*b860*/  STL [R1+0x60], R52 ;  /* 0x0000603401007387 */ /* 0x000fe20000100800 */
[----:B------:R-:W-:-:S03]  /*b870*/  @!P2 FMUL R43, R43, 16777216 ;  /* 0x4b8000002b2ba820 */ /* 0x000fc60000400000 */
[----:B------:R-:W-:Y:S01]  /*b880*/  STL [R1+0x5c], R51 ;  /* 0x00005c3301007387 */ /* 0x000fe20000100800 */
[----:B------:R-:W-:-:S03]  /*b890*/  @!P2 FMUL R42, R42, 16777216 ;  /* 0x4b8000002a2aa820 */ /* 0x000fc60000400000 */
[----:B------:R-:W-:Y:S04]  /*b8a0*/  STL [R1+0x54], R50 ;  /* 0x0000543201007387 */ /* 0x000fe80000100800 */
[----:B------:R0:W-:Y:S01]  /*b8b0*/  STL [R1+0x40], R48 ;  /* 0x0000403001007387 */ /* 0x0001e20000100800 */
[----:B------:R-:W-:Y:S01]  /*b8c0*/  @!P2 FMUL R41, R41, 16777216 ;  /* 0x4b8000002929a820 */ /* 0x000fe20000400000 */
[C---:B------:R-:W-:Y:S02]  /*b8d0*/  FMUL R42, R47.reuse, R42 ;  /* 0x0000002a2f2a7220 */ /* 0x040fe40000400000 */
[----:B------:R-:W-:Y:S01]  /*b8e0*/  STL [R1+0x3c], R49 ;  /* 0x00003c3101007387 */ /* 0x000fe20000100800 */
[C---:B0-----:R-:W-:Y:S01]  /*b8f0*/  FMUL R48, R47.reuse, R46 ;  /* 0x0000002e2f307220 */ /* 0x041fe20000400000 */
[C---:B------:R-:W-:Y:S01]  /*b900*/  FMUL R46, R47.reuse, R45 ;  /* 0x0000002d2f2e7220 */ /* 0x040fe20000400000 */
[C---:B------:R-:W-:Y:S01]  /*b910*/  FMUL R45, R47.reuse, R44 ;  /* 0x0000002c2f2d7220 */ /* 0x040fe20000400000 */
[----:B------:R-:W-:-:S02]  /*b920*/  FMUL R44, R47, R43 ;  /* 0x0000002b2f2c7220 */ /* 0x000fc40000400000 */
[----:B------:R-:W-:Y:S01]  /*b930*/  STL [R1+0x38], R48 ;  /* 0x0000383001007387 */ /* 0x000fe20000100800 */
[----:B------:R-:W-:Y:S01]  /*b940*/  @!P2 FMUL R40, R40, 16777216 ;  /* 0x4b8000002828a820 */ /* 0x000fe20000400000 */
[----:B------:R-:W-:Y:S02]  /*b950*/  FMUL R43, R47, R41 ;  /* 0x000000292f2b7220 */ /* 0x000fe40000400000 */
[----:B------:R-:W-:Y:S01]  /*b960*/  STL [R1+0x30], R46 ;  /* 0x0000302e01007387 */ /* 0x000fe20000100800 */
[----:B------:R-:W-:-:S03]  /*b970*/  @!P2 FMUL R39, R39, 16777216 ;  /* 0x4b8000002727a820 */ /* 0x000fc60000400000 */
[----:B------:R-:W-:Y:S04]  /*b980*/  STL [R1+0x2c], R45 ;  /* 0x00002c2d01007387 */ /* 0x000fe80000100800 */
[----:B------:R-:W-:Y:S01]  /*b990*/  STL [R1+0x28], R44 ;  /* 0x0000282c01007387 */ /* 0x000fe20000100800 */
[----:B------:R-:W-:-:S03]  /*b9a0*/  FMUL R60, R47, R40 ;  /* 0x000000282f3c7220 */ /* 0x000fc60000400000 */
[----:B------:R-:W3:Y:S01]  /*b9b0*/  LDL.LU R41, [R1+0x70] ;  /* 0x0000700001297983 */ /* 0x000ee20000300800 */
[----:B------:R-:W-:-:S03]  /*b9c0*/  FMUL R59, R47, R39 ;  /* 0x000000272f3b7220 */ /* 0x000fc60000400000 */
[----:B------:R0:W-:Y:S04]  /*b9d0*/  STL [R1+0x24], R42 ;  /* 0x0000242a01007387 */ /* 0x0001e80000100800 */
[----:B0-----:R-:W3:Y:S04]  /*b9e0*/  LDL.LU R42, [R1+0x64] ;  /* 0x00006400012a7983 */ /* 0x001ee80000300800 */
[----:B------:R-:W-:Y:S04]  /*b9f0*/  STL [R1+0x20], R43 ;  /* 0x0000202b01007387 */ /* 0x000fe80000100800 */
[----:B------:R-:W4:Y:S04]  /*ba00*/  LDL.LU R40, [R1+0x58] ;  /* 0x0000580001287983 */ /* 0x000f280000300800 */
[----:B------:R-:W5:Y:S01]  /*ba10*/  LDL.LU R39, [R1+0x68] ;  /* 0x0000680001277983 */ /* 0x000f620000300800 */
[----:B------:R-:W-:Y:S01]  /*ba20*/  @P1 FMUL R38, R38, 0.25 ;  /* 0x3e80000026261820 */ /* 0x000fe20000400000 */
[----:B------:R-:W-:Y:S01]  /*ba30*/  @P1 FMUL R37, R37, 0.25 ;  /* 0x3e80000025251820 */ /* 0x000fe20000400000 */
[----:B------:R-:W-:Y:S01]  /*ba40*/  @P1 FMUL R36, R36, 0.25 ;  /* 0x3e80000024241820 */ /* 0x000fe20000400000 */
[----:B------:R-:W-:Y:S01]  /*ba50*/  @P1 FMUL R35, R35, 0.25 ;  /* 0x3e80000023231820 */ /* 0x000fe20000400000 */
[----:B------:R-:W-:Y:S01]  /*ba60*/  @!P2 FMUL R38, R38, 16777216 ;  /* 0x4b8000002626a820 */ /* 0x000fe20000400000 */
[----:B------:R-:W-:Y:S01]  /*ba70*/  @!P2 FMUL R37, R37, 16777216 ;  /* 0x4b8000002525a820 */ /* 0x000fe20000400000 */
[----:B------:R-:W-:Y:S01]  /*ba80*/  @P1 FMUL R31, R31, 0.25 ;  /* 0x3e8000001f1f1820 */ /* 0x000fe20000400000 */
[----:B------:R-:W-:Y:S01]  /*ba90*/  @!P2 FMUL R36, R36, 16777216 ;  /* 0x4b8000002424a820 */ /* 0x000fe20000400000 */
[----:B------:R-:W-:Y:S01]  /*baa0*/  @P1 FMUL R30, R30, 0.25 ;  /* 0x3e8000001e1e1820 */ /* 0x000fe20000400000 */
[----:B------:R-:W-:Y:S01]  /*bab0*/  @!P2 FMUL R35, R35, 16777216 ;  /* 0x4b8000002323a820 */ /* 0x000fe20000400000 */
[----:B------:R-:W-:Y:S01]  /*bac0*/  FMUL R58, R47, R38 ;  /* 0x000000262f3a7220 */ /* 0x000fe20000400000 */
[----:B------:R-:W-:Y:S01]  /*bad0*/  @!P2 FMUL R31, R31, 16777216 ;  /* 0x4b8000001f1fa820 */ /* 0x000fe20000400000 */
[----:B------:R-:W2:Y:S01]  /*bae0*/  LDL.LU R38, [R1+0x48] ;  /* 0x0000480001267983 */ /* 0x000ea20000300800 */
[C---:B------:R-:W-:Y:S01]  /*baf0*/  FMUL R57, R47.reuse, R37 ;  /* 0x000000252f397220 */ /* 0x040fe20000400000 */
[----:B------:R-:W-:Y:S01]  /*bb00*/  @!P2 FMUL R30, R30, 16777216 ;  /* 0x4b8000001e1ea820 */ /* 0x000fe20000400000 */
[C---:B------:R-:W-:Y:S01]  /*bb10*/  FMUL R56, R47.reuse, R36 ;  /* 0x000000242f387220 */ /* 0x040fe20000400000 */
[----:B------:R-:W2:Y:S01]  /*bb20*/  LDL.LU R37, [R1+0x50] ;  /* 0x0000500001257983 */ /* 0x000ea20000300800 */
[----:B------:R-:W-:-:S03]  /*bb30*/  FMUL R55, R47, R35 ;  /* 0x000000232f377220 */ /* 0x000fc60000400000 */
[----:B------:R-:W2:Y:S01]  /*bb40*/  LDL.LU R36, [R1+0x44] ;  /* 0x0000440001247983 */ /* 0x000ea20000300800 */
[C---:B------:R-:W-:Y:S01]  /*bb50*/  FMUL R51, R47.reuse, R31 ;  /* 0x0000001f2f337220 */ /* 0x040fe20000400000 */
[----:B------:R-:W-:Y:S02]  /*bb60*/  FMUL R50, R47, R30 ;  /* 0x0000001e2f327220 */ /* 0x000fe40000400000 */
[----:B-----5:R0:W-:Y:S04]  /*bb70*/  STL [R1+0x4b0], R39 ;  /* 0x0004b02701007387 */ /* 0x0201e80000100800 */
[----:B0-----:R-:W5:Y:S04]  /*bb80*/  LDL.LU R39, [R1+0x4c] ;  /* 0x00004c0001277983 */ /* 0x001f680000300800 */
[----:B------:R-:W3:Y:S04]  /*bb90*/  LDL.LU R35, [R1+0x34] ;  /* 0x0000340001237983 */ /* 0x000ee80000300800 */
[----:B------:R-:W3:Y:S04]  /*bba0*/  LDL.LU R31, [R1+0x8] ;  /* 0x00000800011f7983 */ /* 0x000ee80000300800 */
[----:B------:R-:W3:Y:S01]  /*bbb0*/  LDL.LU R30, [R1+0x1c] ;  /* 0x00001c00011e7983 */ /* 0x000ee20000300800 */
        /* <DEDUP_REMOVED lines=32> */
[----:B------:R-:W0:Y:S01]  /*bdc0*/  S2R R43, SR_TID.X ;  /* 0x00000000002b7919 */ /* 0x000e220000002100 */
        /* <DEDUP_REMOVED lines=32> */
[C---:B------:R-:W-:Y:S01]  /*bfd0*/  FMUL R54, R47.reuse, R34 ;  /* 0x000000222f367220 */ /* 0x040fe20000400000 */
[C---:B------:R-:W-:Y:S01]  /*bfe0*/  FMUL R49, R47.reuse, R29 ;  /* 0x0000001d2f317220 */ /* 0x040fe20000400000 */
[C---:B------:R-:W-:Y:S01]  /*bff0*/  FMUL R34, R47.reuse, R13 ;  /* 0x0000000d2f227220 */ /* 0x040fe20000400000 */
[----:B------:R-:W4:Y:S01]  /*c000*/  LDL.LU R44, [R1+0x7c] ;  /* 0x00007c00012c7983 */ /* 0x000f220000300800 */
[C---:B------:R-:W-:Y:S01]  /*c010*/  FMUL R53, R47.reuse, R33 ;  /* 0x000000212f357220 */ /* 0x040fe20000400000 */
[C---:B------:R-:W-:Y:S01]  /*c020*/  FMUL R52, R47.reuse, R32 ;  /* 0x000000202f347220 */ /* 0x040fe20000400000 */
        /* <DEDUP_REMOVED lines=28> */
[----:B------:R-:W4:Y:S04]  /*c1f0*/  LDL.LU R46, [R1+0x80] ;  /* 0x00008000012e7983 */ /* 0x000f280000300800 */
[----:B------:R-:W4:Y:S01]  /*c200*/  LDL.LU R47, [R1+0x78] ;  /* 0x00007800012f7983 */ /* 0x000f220000300800 */
[----:B------:R-:W-:-:S02]  /*c210*/  F2FP.F16.F32.PACK_AB R28, R28, R0 ;  /* 0x000000001c1c723e */ /* 0x000fc400000000ff */
[----:B0-----:R-:W-:Y:S02]  /*c220*/  LOP3.LUT R0, R43, 0x1ff, RZ, 0xc0, !PT ;  /* 0x000001ff2b007812 */ /* 0x001fe400078ec0ff */
[----:B------:R-:W-:Y:S02]  /*c230*/  F2FP.F16.F32.PACK_AB R4, R4, R5 ;  /* 0x000000050404723e */ /* 0x000fe400000000ff */
[----:B------:R-:W-:Y:S02]  /*c240*/  LEA R0, R0, UR6, 0x4 ;  /* 0x0000000600007c11 */ /* 0x000fe4000f8e20ff */
[----:B------:R-:W-:Y:S02]  /*c250*/  F2FP.F16.F32.PACK_AB R5, R8, R6 ;  /* 0x000000060805723e */ /* 0x000fe400000000ff */
[----:B--2---:R-:W-:Y:S02]  /*c260*/  F2FP.F16.F32.PACK_AB R7, R37, R38 ;  /* 0x000000262507723e */ /* 0x004fe400000000ff */
[----:B---3--:R-:W-:-:S02]  /*c270*/  F2FP.F16.F32.PACK_AB R30, R30, R31 ;  /* 0x0000001f1e1e723e */ /* 0x008fc400000000ff */
[----:B------:R-:W-:Y:S02]  /*c280*/  F2FP.F16.F32.PACK_AB R31, R35, R61 ;  /* 0x0000003d231f723e */ /* 0x000fe400000000ff */
[----:B------:R-:W2:Y:S01]  /*c290*/  LDL.LU R61, [R1+0x4b4] ;  /* 0x0004b400013d7983 */ /* 0x000ea20000300800 */
[----:B-----5:R-:W-:-:S03]  /*c2a0*/  F2FP.F16.F32.PACK_AB R6, R39, R36 ;  /* 0x000000242706723e */ /* 0x020fc600000000ff */
[----:B------:R-:W0:Y:S04]  /*c2b0*/  LDS.128 R36, [R0] ;  /* 0x0000000000247984 */ /* 0x000e280000000c00 */
[----:B0-----:R-:W-:Y:S04]  /*c2c0*/  STL.64 [R1+0x10], R36 ;  /* 0x0000102401007387 */ /* 0x001fe80000100a00 */
[----:B------:R0:W-:Y:S04]  /*c2d0*/  STL.64 [R1+0x18], R38 ;  /* 0x0000182601007387 */ /* 0x0001e80000100a00 */
[----:B0-----:R-:W3:Y:S01]  /*c2e0*/  LDL.LU R39, [R1+0x4b0] ;  /* 0x0004b00001277983 */ /* 0x001ee20000300800 */
[----:B------:R-:W-:Y:S01]  /*c2f0*/  F2FP.F16.F32.PACK_AB R29, R29, R2 ;  /* 0x000000021d1d723e */ /* 0x000fe200000000ff */
[----:B------:R-:W-:Y:S01]  /*c300*/  BAR.SYNC.DEFER_BLOCKING 0x0 ;  /* 0x0000000000007b1d */ /* 0x000fe20000010000 */
[----:B------:R-:W-:-:S02]  /*c310*/  F2FP.F16.F32.PACK_AB R13, R13, R10 ;  /* 0x0000000a0d0d723e */ /* 0x000fc400000000ff */
[----:B----4-:R-:W-:Y:S02]  /*c320*/  F2FP.F16.F32.PACK_AB R10, R44, R45 ;  /* 0x0000002d2c0a723e */ /* 0x010fe400000000ff */
[----:B------:R-:W-:Y:S01]  /*c330*/  F2FP.F16.F32.PACK_AB R11, R46, R47 ;  /* 0x0000002f2e0b723e */ /* 0x000fe200000000ff */
[----:B--2---:R-:W-:Y:S02]  /*c340*/  STSM.16.M88.4 [R61], R28 ;  /* 0x0000001c3d007844 */ /* 0x004fe40000000200 */
[----:B------:R-:W-:Y:S06]  /*c350*/  BAR.SYNC.DEFER_BLOCKING 0x0 ;  /* 0x0000000000007b1d */ /* 0x000fec0000010000 */
[----:B------:R-:W0:Y:S02]  /*c360*/  LDS.128 R28, [R0] ;  /* 0x00000000001c7984 */ /* 0x000e240000000c00 */
[----:B------:R-:W-:Y:S06]  /*c370*/  BAR.SYNC.DEFER_BLOCKING 0x0 ;  /* 0x0000000000007b1d */ /* 0x000fec0000010000 */
[----:B------:R1:W-:Y:S01]  /*c380*/  STSM.16.M88.4 [R61], R4 ;  /* 0x000000043d007844 */ /* 0x0003e20000000200 */
[----:B---3--:R-:W-:Y:S01]  /*c390*/  F2FP.F16.F32.PACK_AB R14, R39, R40 ;  /* 0x00000028270e723e */ /* 0x008fe200000000ff */
[----:B------:R-:W-:Y:S06]  /*c3a0*/  BAR.SYNC.DEFER_BLOCKING 0x0 ;  /* 0x0000000000007b1d */ /* 0x000fec0000010000 */
[----:B0-----:R-:W-:Y:S04]  /*c3b0*/  STL.64 [R1], R28 ;  /* 0x0000001c01007387 */ /* 0x001fe80000100a00 */
[----:B------:R-:W-:Y:S04]  /*c3c0*/  STL.64 [R1+0x8], R30 ;  /* 0x0000081e01007387 */ /* 0x000fe80000100a00 */
[----:B-1----:R-:W2:Y:S04]  /*c3d0*/  LDL.LU R7, [R1+0x9c] ;  /* 0x00009c0001077983 */ /* 0x002ea80000300800 */
[----:B------:R-:W2:Y:S04]  /*c3e0*/  LDL.LU R2, [R1+0x94] ;  /* 0x0000940001027983 */ /* 0x000ea80000300800 */
[----:B------:R-:W3:Y:S04]  /*c3f0*/  LDL.LU R3, [R1+0xa4] ;  /* 0x0000a40001037983 */ /* 0x000ee80000300800 */
[----:B------:R-:W3:Y:S04]  /*c400*/  LDL.LU R35, [R1+0x98] ;  /* 0x0000980001237983 */ /* 0x000ee80000300800 */
[----:B------:R-:W4:Y:S04]  /*c410*/  LDL.LU R36, [R1+0xbc] ;  /* 0x0000bc0001247983 */ /* 0x000f280000300800 */
[----:B------:R-:W4:Y:S04]  /*c420*/  LDL.LU R37, [R1+0xb4] ;  /* 0x0000b40001257983 */ /* 0x000f280000300800 */
[----:B------:R-:W5:Y:S04]  /*c430*/  LDL.LU R38, [R1+0xc0] ;  /* 0x0000c00001267983 */ /* 0x000f680000300800 */
[----:B------:R-:W5:Y:S04]  /*c440*/  LDL.LU R39, [R1+0xb8] ;  /* 0x0000b80001277983 */ /* 0x000f680000300800 */
[----:B------:R-:W0:Y:S04]  /*c450*/  LDS.128 R44, [R0] ;  /* 0x00000000002c7984 */ /* 0x000e280000000c00 */
[----:B0-----:R0:W-:Y:S04]  /*c460*/  STL.64 [R1+0x4a8], R46 ;  /* 0x0004a82e01007387 */ /* 0x0011e80000100a00 */
[----:B0-----:R-:W3:Y:S04]  /*c470*/  LDL.LU R46, [R1+0xd0] ;  /* 0x0000d000012e7983 */ /* 0x001ee80000300800 */
[----:B------:R-:W3:Y:S04]  /*c480*/  LDL.LU R28, [R1+0xc8] ;  /* 0x0000c800011c7983 */ /* 0x000ee80000300800 */
[----:B------:R-:W3:Y:S04]  /*c490*/  LDL.LU R29, [R1+0xdc] ;  /* 0x0000dc00011d7983 */ /* 0x000ee80000300800 */
[----:B------:R-:W3:Y:S04]  /*c4a0*/  LDL.LU R30, [R1+0xd4] ;  /* 0x0000d400011e7983 */ /* 0x000ee80000300800 */
[----:B------:R-:W3:Y:S04]  /*c4b0*/  LDL.LU R31, [R1+0xe0] ;  /* 0x0000e000011f7983 */ /* 0x000ee80000300800 */
[----:B------:R-:W3:Y:S01]  /*c4c0*/  LDL.LU R0, [R1+0xd8] ;  /* 0x0000d80001007983 */ /* 0x000ee20000300800 */
[----:B------:R-:W-:-:S02]  /*c4d0*/  F2FP.F16.F32.PACK_AB R12, R12, R9 ;  /* 0x000000090c0c723e */ /* 0x000fc400000000ff */
[----:B------:R-:W-:Y:S01]  /*c4e0*/  F2FP.F16.F32.PACK_AB R15, R41, R42 ;  /* 0x0000002a290f723e */ /* 0x000fe200000000ff */
[----:B------:R-:W-:Y:S01]  /*c4f0*/  BAR.SYNC.DEFER_BLOCKING 0x0 ;  /* 0x0000000000007b1d */ /* 0x000fe20000010000 */
[----:B------:R-:W-:-:S05]  /*c500*/  LOP3.LUT R47, R43, 0x1ff, RZ, 0xc0, !PT ;  /* 0x000001ff2b2f7812 */ /* 0x000fca00078ec0ff */
[----:B------:R0:W-:Y:S01]  /*c510*/  STSM.16.M88.4 [R61], R12 ;  /* 0x0000000c3d007844 */ /* 0x0001e20000000200 */
[----:B------:R-:W-:Y:S01]  /*c520*/  LEA R47, R47, UR6, 0x4 ;  /* 0x000000062f2f7c11 */ /* 0x000fe2000f8e20ff */
[----:B------:R-:W-:Y:S01]  /*c530*/  BAR.SYNC.DEFER_BLOCKING 0x0 ;  /* 0x0000000000007b1d */ /* 0x000fe20000010000 */
[----:B------:R-:W-:Y:S02]  /*c540*/  F2FP.F16.F32.PACK_AB R8, R32, R34 ;  /* 0x000000222008723e */ /* 0x000fe400000000ff */
[----:B------:R-:W-:-:S03]  /*c550*/  F2FP.F16.F32.PACK_AB R9, R16, R33 ;  /* 0x000000211009723e */ /* 0x000fc600000000ff */
[----:B0-----:R-:W3:Y:S04]  /*c560*/  LDL.LU R14, [R1+0xcc] ;  /* 0x0000cc00010e7983 */ /* 0x001ee80000300800 */
[----:B------:R-:W3:Y:S04]  /*c570*/  LDL.LU R15, [R1+0xc4] ;  /* 0x0000c400010f7983 */ /* 0x000ee80000300800 */
[----:B------:R-:W-:Y:S01]  /*c580*/  LDS.128 R40, [R47] ;  /* 0x000000002f287984 */ /* 0x000fe20000000c00 */
[----:B------:R-:W-:Y:S01]  /*c590*/  BAR.SYNC.DEFER_BLOCKING 0x0 ;  /* 0x0000000000007b1d */ /* 0x000fe20000010000 */
[----:B------:R-:W-:-:S05]  /*c5a0*/  F2FP.F16.F32.PACK_AB R4, R19, R17 ;  /* 0x000000111304723e */ /* 0x000fca00000000ff */
[----:B------:R-:W-:Y:S01]  /*c5b0*/  STSM.16.M88.4 [R61], R8 ;  /* 0x000000083d007844 */ /* 0x000fe20000000200 */
[----:B------:R-:W-:Y:S02]  /*c5c0*/  F2FP.F16.F32.PACK_AB R5, R20, R18 ;  /* 0x000000121405723e */ /* 0x000fe400000000ff */
[----:B------:R-:W-:Y:S02]  /*c5d0*/  F2FP.F16.F32.PACK_AB R16, R23, R21 ;  /* 0x000000151710723e */ /* 0x000fe400000000ff */
[----:B------:R-:W-:Y:S02]  /*c5e0*/  F2FP.F16.F32.PACK_AB R17, R24, R22 ;  /* 0x000000161811723e */ /* 0x000fe400000000ff */
[----:B----4-:R-:W-:Y:S02]  /*c5f0*/  F2FP.F16.F32.PACK_AB R18, R36, R37 ;  /* 0x000000252412723e */ /* 0x010fe400000000ff */
[----:B-----5:R-:W-:Y:S01]  /*c600*/  F2FP.F16.F32.PACK_AB R19, R38, R39 ;  /* 0x000000272613723e */ /* 0x020fe200000000ff */
[----:B------:R-:W-:Y:S01]  /*c610*/  BAR.SYNC.DEFER_BLOCKING 0x0 ;  /* 0x0000000000007b1d */ /* 0x000fe20000010000 */
[----:B--2---:R-:W-:-:S02]  /*c620*/  F2FP.F16.F32.PACK_AB R6, R7, R2 ;  /* 0x000000020706723e */ /* 0x004fc400000000ff */
[----:B---3--:R-:W-:-:S03]  /*c630*/  F2FP.F16.F32.PACK_AB R7, R3, R35 ;  /* 0x000000230307723e */ /* 0x008fc600000000ff */
[----:B------:R-:W2:Y:S04]  /*c640*/  LDL.LU R2, [R1+0xec] ;  /* 0x0000ec0001027983 */ /* 0x000ea80000300800 */
[----:B------:R-:W2:Y:S04]  /*c650*/  LDL.LU R3, [R1+0xe4] ;  /* 0x0000e40001037983 */ /* 0x000ea80000300800 */
[----:B------:R-:W-:Y:S01]  /*c660*/  LDS.128 R36, [R47] ;  /* 0x000000002f247984 */ /* 0x000fe20000000c00 */
[----:B------:R-:W-:Y:S06]  /*c670*/  BAR.SYNC.DEFER_BLOCKING 0x0 ;  /* 0x0000000000007b1d */ /* 0x000fec0000010000 */
[----:B------:R-:W-:Y:S02]  /*c680*/  STSM.16.M88.4 [R61], R4 ;  /* 0x000000043d007844 */ /* 0x000fe40000000200 */
[----:B------:R-:W-:Y:S06]  /*c690*/  BAR.SYNC.DEFER_BLOCKING 0x0 ;  /* 0x0000000000007b1d */ /* 0x000fec0000010000 */
[----:B------:R-:W-:Y:S02]  /*c6a0*/  LDS.128 R32, [R47] ;  /* 0x000000002f207984 */ /* 0x000fe40000000c00 */
[----:B------:R-:W-:Y:S06]  /*c6b0*/  BAR.SYNC.DEFER_BLOCKING 0x0 ;  /* 0x0000000000007b1d */ /* 0x000fec0000010000 */
[----:B------:R0:W-:Y:S04]  /*c6c0*/  STSM.16.M88.4 [R61], R16 ;  /* 0x000000103d007844 */ /* 0x0001e80000000200 */
[----:B0-----:R-:W3:Y:S04]  /*c6d0*/  LDL.LU R16, [R1+0xf0] ;  /* 0x0000f00001107983 */ /* 0x001ee80000300800 */
[----:B------:R-:W3:Y:S04]  /*c6e0*/  LDL.LU R7, [R1+0xe8] ;  /* 0x0000e80001077983 */ /* 0x000ee80000300800 */
[----:B------:R-:W4:Y:S04]  /*c6f0*/  LDL.LU R22, [R1+0xfc] ;  /* 0x0000fc0001167983 */ /* 0x000f280000300800 */
[----:B------:R-:W4:Y:S04]  /*c700*/  LDL.LU R21, [R1+0xf4] ;  /* 0x0000f40001157983 */ /* 0x000f280000300800 */
[----:B------:R-:W5:Y:S04]  /*c710*/  LDL.LU R23, [R1+0x108] ;  /* 0x0001080001177983 */ /* 0x000f680000300800 */
[----:B------:R-:W5:Y:S01]  /*c720*/  LDL.LU R20, [R1+0xf8] ;  /* 0x0000f80001147983 */ /* 0x000f620000300800 */
[----:B------:R-:W-:-:S02]  /*c730*/  F2FP.F16.F32.PACK_AB R8, R27, R25 ;  /* 0x000000191b08723e */ /* 0x000fc400000000ff */
[----:B------:R-:W-:Y:S02]  /*c740*/  F2FP.F16.F32.PACK_AB R11, R46, R28 ;  /* 0x0000001c2e0b723e */ /* 0x000fe400000000ff */
[----:B------:R-:W-:Y:S01]  /*c750*/  F2FP.F16.F32.PACK_AB R27, R31, R0 ;  /* 0x000000001f1b723e */ /* 0x000fe200000000ff */
[----:B------:R-:W3:Y:S04]  /*c760*/  LDL.LU R46, [R1+0x28] ;  /* 0x00002800012e7983 */ /* 0x000ee80000300800 */
[----:B------:R-:W3:Y:S01]  /*c770*/  LDL.LU R0, [R1+0x20] ;  /* 0x0000200001007983 */ /* 0x000ee20000300800 */
[----:B------:R-:W-:Y:S02]  /*c780*/  F2FP.F16.F32.PACK_AB R9, R48, R26 ;  /* 0x0000001a3009723e */ /* 0x000fe400000000ff */
[----:B------:R-:W-:Y:S01]  /*c790*/  F2FP.F16.F32.PACK_AB R26, R29, R30 ;  /* 0x0000001e1d1a723e */ /* 0x000fe200000000ff */
[----:B------:R-:W-:Y:S01]  /*c7a0*/  BAR.SYNC.DEFER_BLOCKING 0x0 ;  /* 0x0000000000007b1d */ /* 0x000fe20000010000 */
[----:B------:R-:W-:-:S02]  /*c7b0*/  F2FP.F16.F32.PACK_AB R10, R14, R15 ;  /* 0x0000000f0e0a723e */ /* 0x000fc400000000ff */
[----:B------:R-:W-:Y:S02]  /*c7c0*/  F2FP.F16.F32.PACK_AB R24, R51, R49 ;  /* 0x000000313318723e */ /* 0x000fe400000000ff */
[----:B------:R-:W-:Y:S01]  /*c7d0*/  F2FP.F16.F32.PACK_AB R25, R52, R50 ;  /* 0x000000323419723e */ /* 0x000fe200000000ff */
[----:B------:R-:W3:Y:S04]  /*c7e0*/  LDL.LU R17, [R1+0x24] ;  /* 0x0000240001117983 */ /* 0x000ee80000300800 */
[----:B------:R-:W3:Y:S04]  /*c7f0*/  LDL.LU R18, [R1+0x10c] ;  /* 0x00010c0001127983 */ /* 0x000ee80000300800 */
[----:B------:R-:W3:Y:S04]  /*c800*/  LDL.LU R19, [R1+0x110] ;  /* 0x0001100001137983 */ /* 0x000ee80000300800 */
[----:B------:R-:W-:Y:S01]  /*c810*/  LDS.128 R28, [R47] ;  /* 0x000000002f1c7984 */ /* 0x000fe20000000c00 */
[----:B------:R-:W-:Y:S06]  /*c820*/  BAR.SYNC.DEFER_BLOCKING 0x0 ;  /* 0x0000000000007b1d */ /* 0x000fec0000010000 */
[----:B------:R-:W-:Y:S02]  /*c830*/  STSM.16.M88.4 [R61], R8 ;  /* 0x000000083d007844 */ /* 0x000fe40000000200 */
[----:B------:R-:W-:Y:S06]  /*c840*/  BAR.SYNC.DEFER_BLOCKING 0x0 ;  /* 0x0000000000007b1d */ /* 0x000fec0000010000 */
[----:B------:R-:W-:Y:S02]  /*c850*/  LDS.128 R12, [R47] ;  /* 0x000000002f0c7984 */ /* 0x000fe40000000c00 */
[----:B------:R-:W-:Y:S01]  /*c860*/  BAR.SYNC.DEFER_BLOCKING 0x0 ;  /* 0x0000000000007b1d */ /* 0x000fe20000010000 */
[----:B------:R-:W-:-:S02]  /*c870*/  F2FP.F16.F32.PACK_AB R5, R56, R54 ;  /* 0x000000363805723e */ /* 0x000fc400000000ff */
[----:B------:R-:W-:Y:S02]  /*c880*/  F2FP.F16.F32.PACK_AB R48, R59, R57 ;  /* 0x000000393b30723e */ /* 0x000fe400000000ff */
[----:B------:R-:W-:Y:S01]  /*c890*/  F2FP.F16.F32.PACK_AB R49, R60, R58 ;  /* 0x0000003a3c31723e */ /* 0x000fe200000000ff */
[----:B------:R0:W-:Y:S04]  /*c8a0*/  STSM.16.M88.4 [R61], R24 ;  /* 0x000000183d007844 */ /* 0x0001e80000000200 */
[----:B0-----:R-:W3:Y:S04]  /*c8b0*/  LDL.LU R24, [R1+0x3c] ;  /* 0x00003c0001187983 */ /* 0x001ee80000300800 */
[----:B------:R-:W3:Y:S01]  /*c8c0*/  LDL.LU R25, [R1+0x30] ;  /* 0x0000300001197983 */ /* 0x000ee20000300800 */
[----:B--2---:R-:W-:-:S03]  /*c8d0*/  F2FP.F16.F32.PACK_AB R6, R2, R3 ;  /* 0x000000030206723e */ /* 0x004fc600000000ff */
        /* <DEDUP_REMOVED lines=8> */
[----:B------:R-:W2:Y:S01]  /*c960*/  LDL.LU R58, [R1+0x2c] ;  /* 0x00002c00013a7983 */ /* 0x000ea20000300800 */
[----:B------:R-:W-:-:S02]  /*c970*/  F2FP.F16.F32.PACK_AB R4, R55, R53 ;  /* 0x000000353704723e */ /* 0x000fc400000000ff */
[----:B----4-:R-:W-:Y:S02]  /*c980*/  F2FP.F16.F32.PACK_AB R50, R22, R21 ;  /* 0x000000151632723e */ /* 0x010fe400000000ff */
[----:B-----5:R-:W-:Y:S01]  /*c990*/  F2FP.F16.F32.PACK_AB R51, R23, R20 ;  /* 0x000000141733723e */ /* 0x020fe200000000ff */
[----:B------:R-:W-:Y:S01]  /*c9a0*/  BAR.SYNC.DEFER_BLOCKING 0x0 ;  /* 0x0000000000007b1d */ /* 0x000fe20000010000 */
[----:B---3--:R-:W-:-:S05]  /*c9b0*/  F2FP.F16.F32.PACK_AB R7, R16, R7 ;  /* 0x000000071007723e */ /* 0x008fca00000000ff */
[----:B------:R-:W-:Y:S02]  /*c9c0*/  LDS.128 R20, [R47] ;  /* 0x000000002f147984 */ /* 0x000fe40000000c00 */
[----:B------:R-:W-:Y:S06]  /*c9d0*/  BAR.SYNC.DEFER_BLOCKING 0x0 ;  /* 0x0000000000007b1d */ /* 0x000fec0000010000 */
[----:B------:R-:W-:Y:S02]  /*c9e0*/  STSM.16.M88.4 [R61], R4 ;  /* 0x000000043d007844 */ /* 0x000fe40000000200 */
[----:B------:R-:W-:Y:S06]  /*c9f0*/  BAR.SYNC.DEFER_BLOCKING 0x0 ;  /* 0x0000000000007b1d */ /* 0x000fec0000010000 */
[----:B------:R-:W-:Y:S02]  /*ca00*/  LDS.128 R8, [R47] ;  /* 0x000000002f087984 */ /* 0x000fe40000000c00 */
[----:B------:R-:W-:Y:S01]  /*ca10*/  BAR.SYNC.DEFER_BLOCKING 0x0 ;  /* 0x0000000000007b1d */ /* 0x000fe20000010000 */
[----:B------:R-:W-:-:S05]  /*ca20*/  F2FP.F16.F32.PACK_AB R16, R46, R0 ;  /* 0x000000002e10723e */ /* 0x000fca00000000ff */
[----:B------:R0:W-:Y:S02]  /*ca30*/  STSM.16.M88.4 [R61], R48 ;  /* 0x000000303d007844 */ /* 0x0001e40000000200 */
[----:B------:R-:W-:Y:S06]  /*ca40*/  BAR.SYNC.DEFER_BLOCKING 0x0 ;  /* 0x0000000000007b1d */ /* 0x000fec0000010000 */
[----:B0-----:R-:W3:Y:S04]  /*ca50*/  LDL.LU R50, [R1+0x60] ;  /* 0x0000600001327983 */ /* 0x001ee80000300800 */
[----:B------:R-:W3:Y:S04]  /*ca60*/  LDL.LU R51, [R1+0x54] ;  /* 0x0000540001337983 */ /* 0x000ee80000300800 */
[----:B------:R-:W4:Y:S04]  /*ca70*/  LDL.LU R60, [R1+0x6c] ;  /* 0x00006c00013c7983 */ /* 0x000f280000300800 */
[----:B------:R-:W4:Y:S04]  /*ca80*/  LDL.LU R54, [R1+0x5c] ;  /* 0x00005c0001367983 */ /* 0x000f280000300800 */
[----:B------:R-:W5:Y:S04]  /*ca90*/  LDL.LU R53, [R1+0x14c] ;  /* 0x00014c0001357983 */ /* 0x000f680000300800 */
[----:B------:R-:W5:Y:S04]  /*caa0*/  LDL.LU R55, [R1+0x13c] ;  /* 0x00013c0001377983 */ /* 0x000f680000300800 */
[----:B------:R-:W3:Y:S04]  /*cab0*/  LDL.LU R46, [R1+0x158] ;  /* 0x00015800012e7983 */ /* 0x000ee80000300800 */
[----:B------:R-:W5:Y:S04]  /*cac0*/  LDL.LU R0, [R1+0x148] ;  /* 0x0001480001007983 */ /* 0x000f680000300800 */
[----:B------:R-:W0:Y:S01]  /*cad0*/  LDS.128 R4, [R47] ;  /* 0x000000002f047984 */ /* 0x000e220000000c00 */
[----:B--2---:R-:W-:-:S02]  /*cae0*/  F2FP.F16.F32.PACK_AB R18, R57, R18 ;  /* 0x000000123912723e */ /* 0x004fc400000000ff */
[----:B------:R-:W-:Y:S02]  /*caf0*/  F2FP.F16.F32.PACK_AB R19, R59, R19 ;  /* 0x000000133b13723e */ /* 0x000fe400000000ff */
[----:B------:R-:W-:Y:S01]  /*cb00*/  F2FP.F16.F32.PACK_AB R17, R58, R17 ;  /* 0x000000113a11723e */ /* 0x000fe200000000ff */
[----:B------:R-:W-:Y:S06]  /*cb10*/  BAR.SYNC.DEFER_BLOCKING 0x0 ;  /* 0x0000000000007b1d */ /* 0x000fec0000010000 */
[----:B------:R-:W-:Y:S02]  /*cb20*/  STSM.16.M88.4 [R61], R16 ;  /* 0x000000103d007844 */ /* 0x000fe40000000200 */
[----:B------:R-:W-:Y:S01]  /*cb30*/  BAR.SYNC.DEFER_BLOCKING 0x0 ;  /* 0x0000000000007b1d */ /* 0x000fe20000010000 */
[----:B------:R-:W-:-:S02]  /*cb40*/  F2FP.F16.F32.PACK_AB R24, R24, R25 ;  /* 0x000000191818723e */ /* 0x000fc400000000ff */
[----:B------:R-:W-:Y:S02]  /*cb50*/  F2FP.F16.F32.PACK_AB R25, R2, R3 ;  /* 0x000000030219723e */ /* 0x000fe400000000ff */
[----:B------:R-:W-:-:S03]  /*cb60*/  F2FP.F16.F32.PACK_AB R26, R56, R26 ;  /* 0x0000001a381a723e */ /* 0x000fc600000000ff */
[----:B------:R-:W1:Y:S01]  /*cb70*/  LDC.64 R2, c[0x0][0x398] ;  /* 0x0000e600ff027b82 */ /* 0x000e620000000a00 */
[----:B------:R-:W-:Y:S01]  /*cb80*/  F2FP.F16.F32.PACK_AB R27, R27, R52 ;  /* 0x000000341b1b723e */ /* 0x000fe200000000ff */
[----:B------:R-:W2:Y:S01]  /*cb90*/  S2R R48, SR_CTAID.X ;  /* 0x0000000000307919 */ /* 0x000ea20000002500 */
[----:B------:R-:W0:Y:S05]  /*cba0*/  LDS.128 R16, [R47] ;  /* 0x000000002f107984 */ /* 0x000e2a0000000c00 */
[----:B------:R-:W-:Y:S06]  /*cbb0*/  BAR.SYNC.DEFER_BLOCKING 0x0 ;  /* 0x0000000000007b1d */ /* 0x000fec0000010000 */
[----:B------:R-:W2:Y:S01]  /*cbc0*/  S2R R52, SR_TID.X ;  /* 0x0000000000347919 */ /* 0x000ea20000002100 */
[----:B------:R-:W5:Y:S04]  /*cbd0*/  LDL.LU R56, [R1+0x84] ;  /* 0x0000840001387983 */ /* 0x000f680000300800 */
[----:B------:R-:W5:Y:S04]  /*cbe0*/  LDL.LU R57, [R1+0x88] ;  /* 0x0000880001397983 */ /* 0x000f680000300800 */
[----:B------:R-:W5:Y:S04]  /*cbf0*/  LDL.LU R58, [R1+0x15c] ;  /* 0x00015c00013a7983 */ /* 0x000f680000300800 */
[----:B------:R-:W-:Y:S01]  /*cc00*/  STSM.16.M88.4 [R61], R24 ;  /* 0x000000183d007844 */ /* 0x000fe20000000200 */
[----:B------:R-:W-:Y:S06]  /*cc10*/  BAR.SYNC.DEFER_BLOCKING 0x0 ;  /* 0x0000000000007b1d */ /* 0x000fec0000010000 */
[----:B------:R-:W5:Y:S04]  /*cc20*/  LDL.LU R59, [R1+0x168] ;  /* 0x00016800013b7983 */ /* 0x000f680000300800 */
[----:B------:R-:W1:Y:S01]  /*cc30*/  LDS.128 R24, [R47] ;  /* 0x000000002f187984 */ /* 0x000e620000000c00 */
[----:B--2---:R-:W-:-:S05]  /*cc40*/  LOP3.LUT R52, R52, 0xff, RZ, 0xc0, !PT ;  /* 0x000000ff34347812 */ /* 0x004fca00078ec0ff */
[----:B------:R-:W-:Y:S01]  /*cc50*/  IMAD R48, R48, 0x100, R52 ;  /* 0x0000010030307824 */ /* 0x000fe200078e0234 */
[----:B0-----:R-:W-:Y:S03]  /*cc60*/  STL [R1+0x498], R5 ;  /* 0x0004980501007387 */ /* 0x001fe60000100800 */
[----:B------:R-:W-:Y:S01]  /*cc70*/  IMAD R52, R48, UR5, RZ ;  /* 0x0000000530347c24 */ /* 0x000fe2000f8e02ff */
[----:B------:R0:W-:Y:S04]  /*cc80*/  STL.64 [R1+0x488], R6 ;  /* 0x0004880601007387 */ /* 0x0001e80000100a00 */
[----:B------:R-:W-:Y:S04]  /*cc90*/  STL.64 [R1+0x458], R16 ;  /* 0x0004581001007387 */ /* 0x000fe80000100a00 */
[----:B------:R2:W-:Y:S01]  /*cca0*/  STL.64 [R1+0x448], R18 ;  /* 0x0004481201007387 */ /* 0x0005e20000100a00 */
[----:B------:R-:W-:Y:S01]  /*ccb0*/  UIMAD UR4, UR7, UR4, URZ ;  /* 0x00000004070472a4 */ /* 0x000fe2000f8e02ff */
[----:B0-----:R-:W0:Y:S01]  /*ccc0*/  LDC R6, c[0x0][0x3e8] ;  /* 0x0000fa00ff067b82 */ /* 0x001e220000000800 */
[----:B---3--:R-:W-:-:S02]  /*ccd0*/  F2FP.F16.F32.PACK_AB R48, R50, R51 ;  /* 0x000000333230723e */ /* 0x008fc400000000ff */
[----:B----4-:R-:W-:Y:S02]  /*cce0*/  F2FP.F16.F32.PACK_AB R49, R60, R54 ;  /* 0x000000363c31723e */ /* 0x010fe400000000ff */
[----:B-----5:R-:W-:Y:S02]  /*ccf0*/  F2FP.F16.F32.PACK_AB R50, R53, R55 ;  /* 0x000000373532723e */ /* 0x020fe400000000ff */
[----:B------:R-:W3:Y:S01]  /*cd00*/  LDL.LU R53, [R1+0xa0] ;  /* 0x0000a00001357983 */ /* 0x000ee20000300800 */
[----:B------:R-:W-:Y:S01]  /*cd10*/  F2FP.F16.F32.PACK_AB R51, R46, R0 ;  /* 0x000000002e33723e */ /* 0x000fe200000000ff */
[----:B------:R-:W-:Y:S06]  /*cd20*/  BAR.SYNC.DEFER_BLOCKING 0x0 ;  /* 0x0000000000007b1d */ /* 0x000fec0000010000 */
[----:B------:R-:W4:Y:S04]  /*cd30*/  LDL.LU R46, [R1+0xb0] ;  /* 0x0000b000012e7983 */ /* 0x000f280000300800 */
[----:B------:R-:W4:Y:S04]  /*cd40*/  LDL.LU R47, [R1+0xa8] ;  /* 0x0000a800012f7983 */ /* 0x000f280000300800 */
[----:B--2---:R-:W2:Y:S04]  /*cd50*/  LDL.LU R18, [R1+0x18c] ;  /* 0x00018c0001127983 */ /* 0x004ea80000300800 */
[----:B------:R-:W2:Y:S04]  /*cd60*/  LDL.LU R54, [R1+0x17c] ;  /* 0x00017c0001367983 */ /* 0x000ea80000300800 */
[----:B------:R-:W5:Y:S04]  /*cd70*/  LDL.LU R60, [R1+0x198] ;  /* 0x00019800013c7983 */ /* 0x000f680000300800 */
[----:B------:R-:W5:Y:S04]  /*cd80*/  LDL.LU R55, [R1+0x188] ;  /* 0x0001880001377983 */ /* 0x000f680000300800 */
[----:B-1----:R-:W-:Y:S04]  /*cd90*/  STL.64 [R1+0x438], R24 ;  /* 0x0004381801007387 */ /* 0x002fe80000100a00 */
[----:B------:R1:W-:Y:S04]  /*cda0*/  STL.64 [R1+0x430], R26 ;  /* 0x0004301a01007387 */ /* 0x0003e80000100a00 */
[----:B------:R0:W-:Y:S04]  /*cdb0*/  STSM.16.M88.4 [R61], R48 ;  /* 0x000000303d007844 */ /* 0x0001e80000000200 */
[----:B-1----:R-:W3:Y:S04]  /*cdc0*/  LDL.LU R27, [R1+0xac] ;  /* 0x0000ac00011b7983 */ /* 0x002ee80000300800 */
[----:B0-----:R-:W2:Y:S04]  /*cdd0*/  LDL.LU R48, [R1+0x8c] ;  /* 0x00008c0001307983 */ /* 0x001ea80000300800 */
[----:B------:R-:W3:Y:S04]  /*cde0*/  LDL.LU R49, [R1+0x90] ;  /* 0x0000900001317983 */ /* 0x000ee80000300800 */
[----:B------:R-:W3:Y:S04]  /*cdf0*/  LDL.LU R50, [R1+0x16c] ;  /* 0x00016c0001327983 */ /* 0x000ee80000300800 */
[----:B------:R-:W4:Y:S01]  /*ce00*/  LDL.LU R51, [R1+0x178] ;  /* 0x0001780001337983 */ /* 0x000f220000300800 */
[----:B------:R-:W0:Y:S01]  /*ce10*/  S2R R26, SR_TID.X ;  /* 0x00000000001a7919 */ /* 0x000e220000002100 */
[----:B------:R-:W-:Y:S01]  /*ce20*/  USHF.L.U32 UR5, UR4, 0x1, URZ ;  /* 0x0000000104057899 */ /* 0x000fe200080006ff */
[----:B------:R-:W-:-:S05]  /*ce30*/  SHF.L.U32 R0, R52, 0x1, RZ ;  /* 0x0000000134007819 */ /* 0x000fca00000006ff */
[----:B------:R-:W-:Y:S01]  /*ce40*/  IADD3 R0, P1, P2, R0, UR5, R2 ;  /* 0x0000000500007c10 */ /* 0x000fe2000fa3e002 */
[----:B------:R-:W-:Y:S01]  /*ce50*/  IMAD.HI R2, R52, 0x2, RZ ;  /* 0x0000000234027827 */ /* 0x000fe200078e02ff */
[----:B------:R-:W-:-:S06]  /*ce60*/  UIMAD.WIDE UR4, UR4, 0x2, URZ ;  /* 0x00000002040478a5 */ /* 0x000fcc000f8e02ff */
[----:B------:R-:W-:Y:S02]  /*ce70*/  IADD3.X R2, PT, PT, R2, UR5, R3, P1, P2 ;  /* 0x0000000502027c10 */ /* 0x000fe40008fe4403 */
[----:B------:R-:W-:-:S03]  /*ce80*/  PRMT R5, R11, 0x7632, R5 ;  /* 0x000076320b057816 */ /* 0x000fc60000000005 */
[----:B------:R-:W1:Y:S01]  /*ce90*/  LDCU UR4, c[0x0][0x3ec] ;  /* 0x00007d80ff0477ac */ /* 0x000e620008000800 */
[----:B------:R-:W-:Y:S01]  /*cea0*/  BAR.SYNC.DEFER_BLOCKING 0x0 ;  /* 0x0000000000007b1d */ /* 0x000fe20000010000 */
[----:B--2---:R-:W-:Y:S02]  /*ceb0*/  F2FP.F16.F32.PACK_AB R56, R48, R56 ;  /* 0x000000383038723e */ /* 0x004fe400000000ff */
[----:B0-----:R-:W-:Y:S02]  /*cec0*/  SHF.R.U32.HI R48, RZ, 0x8, R26 ;  /* 0x00000008ff307819 */ /* 0x001fe4000001161a */
[----:B------:R-:W-:-:S04]  /*ced0*/  LOP3.LUT R26, R26, 0x1ff, RZ, 0xc0, !PT ;  /* 0x000001ff1a1a7812 */ /* 0x000fc800078ec0ff */
[----:B------:R-:W-:Y:S02]  /*cee0*/  LEA R26, R26, UR6, 0x4 ;  /* 0x000000061a1a7c11 */ /* 0x000fe4000f8e20ff */
[----:B---3--:R-:W-:Y:S02]  /*cef0*/  F2FP.F16.F32.PACK_AB R57, R49, R57 ;  /* 0x000000393139723e */ /* 0x008fe400000000ff */
[----:B------:R-:W-:Y:S02]  /*cf00*/  F2FP.F16.F32.PACK_AB R58, R50, R58 ;  /* 0x0000003a323a723e */ /* 0x000fe400000000ff */
[----:B----4-:R-:W-:Y:S02]  /*cf10*/  F2FP.F16.F32.PACK_AB R59, R51, R59 ;  /* 0x0000003b333b723e */ /* 0x010fe400000000ff */
[----:B------:R-:W-:Y:S02]  /*cf20*/  SGXT.U32 R52, R48, 0x1 ;  /* 0x000000013034781a */ /* 0x000fe40000000000 */
[----:B------:R-:W0:Y:S01]  /*cf30*/  LDS.128 R48, [R26] ;  /* 0x000000001a307984 */ /* 0x000e220000000c00 */
[----:B------:R-:W-:Y:S06]  /*cf40*/  BAR.SYNC.DEFER_BLOCKING 0x0 ;  /* 0x0000000000007b1d */ /* 0x000fec0000010000 */
[----:B------:R2:W-:Y:S02]  /*cf50*/  STSM.16.M88.4 [R61], R56 ;  /* 0x000000383d007844 */ /* 0x0005e40000000200 */
[----:B--2---:R-:W-:Y:S01]  /*cf60*/  IMAD R56, R52, R6, RZ ;  /* 0x0000000634387224 */ /* 0x004fe200078e02ff */
[----:B------:R-:W-:-:S02]  /*cf70*/  F2FP.F16.F32.PACK_AB R52, R27, R53 ;  /* 0x000000351b34723e */ /* 0x000fc400000000ff */
[----:B------:R-:W-:Y:S01]  /*cf80*/  F2FP.F16.F32.PACK_AB R53, R46, R47 ;  /* 0x0000002f2e35723e */ /* 0x000fe200000000ff */
[----:B------:R-:W-:Y:S01]  /*cf90*/  BAR.SYNC.DEFER_BLOCKING 0x0 ;  /* 0x0000000000007b1d */ /* 0x000fe20000010000 */
[----:B------:R-:W-:Y:S01]  /*cfa0*/  LEA R46, P1, R56, R0, 0x1 ;  /* 0x00000000382e7211 */ /* 0x000fe200078208ff */
[----:B------:R-:W-:-:S03]  /*cfb0*/  IMAD R3, R6, 0x2, R56 ;  /* 0x0000000206037824 */ /* 0x000fc600078e0238 */
[----:B------:R-:W-:Y:S02]  /*cfc0*/  LEA.HI.X.SX32 R47, R56, R2, 0x1, P1 ;  /* 0x00000002382f7211 */ /* 0x000fe400008f0eff */
[----:B------:R-:W2:Y:S01]  /*cfd0*/  LDS.128 R56, [R26] ;  /* 0x000000001a387984 */ /* 0x000ea20000000c00 */
[----:B------:R-:W-:Y:S02]  /*cfe0*/  F2FP.F16.F32.PACK_AB R54, R18, R54 ;  /* 0x000000361236723e */ /* 0x000fe400000000ff */
[----:B-----5:R-:W-:Y:S01]  /*cff0*/  F2FP.F16.F32.PACK_AB R55, R60, R55 ;  /* 0x000000373c37723e */ /* 0x020fe200000000ff */
[----:B------:R-:W-:Y:S06]  /*d000*/  BAR.SYNC.DEFER_BLOCKING 0x0 ;  /* 0x0000000000007b1d */ /* 0x000fec0000010000 */
[----:B0-----:R-:W-:Y:S04]  /*d010*/  STL.64 [R1+0x428], R48 ;  /* 0x0004283001007387 */ /* 0x001fe80000100a00 */
[----:B------:R0:W-:Y:S04]  /*d020*/  STL.64 [R1+0x420], R50 ;  /* 0x0004203201007387 */ /* 0x0001e80000100a00 */
[----:B0-----:R-:W3:Y:S04]  /*d030*/  LDL.LU R51, [R1+0x18] ;  /* 0x0000180001337983 */ /* 0x001ee80000300800 */
[----:B------:R-:W4:Y:S04]  /*d040*/  LDL.LU R27, [R1+0x1c] ;  /* 0x00001c00011b7983 */ /* 0x000f280000300800 */
[----:B------:R0:W-:Y:S04]  /*d050*/  STSM.16.M88.4 [R61], R52 ;  /* 0x000000343d007844 */ /* 0x0001e80000000200 */
[----:B--2---:R-:W-:Y:S04]  /*d060*/  STL.64 [R1+0x418], R56 ;  /* 0x0004183801007387 */ /* 0x004fe80000100a00 */
[----:B------:R2:W-:Y:S04]  /*d070*/  STL.64 [R1+0x410], R58 ;  /* 0x0004103a01007387 */ /* 0x0005e80000100a00 */
[----:B0-----:R-:W5:Y:S04]  /*d080*/  LDL.LU R54, [R1+0x10] ;  /* 0x0000100001367983 */ /* 0x001f680000300800 */
[----:B------:R-:W3:Y:S01]  /*d090*/  LDL.LU R55, [R1+0x14] ;  /* 0x0000140001377983 */ /* 0x000ee20000300800 */
[----:B------:R-:W-:Y:S01]  /*d0a0*/  BAR.SYNC.DEFER_BLOCKING 0x0 ;  /* 0x0000000000007b1d */ /* 0x000fe20000010000 */
[----:B------:R-:W-:Y:S01]  /*d0b0*/  IMAD R18, R6, 0x2, R3 ;  /* 0x0000000206127824 */ /* 0x000fe200078e0203 */
[----:B------:R-:W-:-:S04]  /*d0c0*/  LEA R60, P1, R3, R0, 0x1 ;  /* 0x00000000033c7211 */ /* 0x000fc800078208ff */
[----:B------:R-:W-:Y:S02]  /*d0d0*/  LEA R52, P2, R18, R0, 0x1 ;  /* 0x0000000012347211 */ /* 0x000fe400078408ff */
[----:B------:R-:W-:Y:S02]  /*d0e0*/  LEA.HI.X.SX32 R61, R3, R2, 0x1, P1 ;  /* 0x00000002033d7211 */ /* 0x000fe400008f0eff */
[----:B------:R-:W-:Y:S02]  /*d0f0*/  LEA R3, R6, R18, 0x1 ;  /* 0x0000001206037211 */ /* 0x000fe400078e08ff */
[----:B------:R-:W-:Y:S02]  /*d100*/  LEA.HI.X.SX32 R53, R18, R2, 0x1, P2 ;  /* 0x0000000212357211 */ /* 0x000fe400010f0eff */
[----:B--2---:R-:W-:-:S04]  /*d110*/  LEA R58, P1, R3, R0, 0x1 ;  /* 0x00000000033a7211 */ /* 0x004fc800078208ff */
[----:B------:R-:W-:Y:S01]  /*d120*/  LEA.HI.X.SX32 R59, R3, R2, 0x1, P1 ;  /* 0x00000002033b7211 */ /* 0x000fe200008f0eff */
[----:B-----5:R0:W-:Y:S04]  /*d130*/  STG.E.U16 desc[UR8][R46.64], R54 ;  /* 0x000000362e007986 */ /* 0x0201e8000c101508 */
[----:B0-----:R-:W2:Y:S04]  /*d140*/  LDL.LU.64 R46, [R1+0x4a8] ;  /* 0x0004a800012e7983 */ /* 0x001ea80000300a00 */
[----:B------:R-:W5:Y:S04]  /*d150*/  LDL.LU R49, [R1] ;  /* 0x0000000001317983 */ /* 0x000f680000300800 */
[----:B------:R-:W2:Y:S04]  /*d160*/  LDL.LU R26, [R1+0x4] ;  /* 0x00000400011a7983 */ /* 0x000ea80000300800 */
[----:B------:R-:W2:Y:S01]  /*d170*/  LDL.LU R18, [R1+0x8] ;  /* 0x0000080001127983 */ /* 0x000ea20000300800 */
[----:B----4-:R-:W-:-:S03]  /*d180*/  PRMT R48, R27, 0x7632, R48 ;  /* 0x000076321b307816 */ /* 0x010fc60000000030 */
[----:B---3--:R-:W-:Y:S04]  /*d190*/  STG.E.U16 desc[UR8][R60.64], R55 ;  /* 0x000000373c007986 */ /* 0x008fe8000c101508 */
[----:B------:R-:W-:Y:S04]  /*d1a0*/  STG.E.U16 desc[UR8][R52.64], R51 ;  /* 0x0000003334007986 */ /* 0x000fe8000c101508 */
[----:B------:R0:W-:Y:S04]  /*d1b0*/  STG.E.U16 desc[UR8][R58.64], R27 ;  /* 0x0000001b3a007986 */ /* 0x0001e8000c101508 */
[----:B0-----:R-:W3:Y:S01]  /*d1c0*/  LDL.LU R27, [R1+0xc] ;  /* 0x00000c00011b7983 */ /* 0x001ee20000300800 */
[----:B------:R-:W-:-:S04]  /*d1d0*/  IMAD R52, R6, 0x2, R3 ;  /* 0x0000000206347824 */ /* 0x000fc800078e0203 */
[----:B------:R-:W-:Y:S01]  /*d1e0*/  IMAD R3, R6, 0x2, R52 ;  /* 0x0000000206037824 */ /* 0x000fe200078e0234 */
[----:B------:R-:W-:Y:S02]  /*d1f0*/  LEA R60, P1, R52, R0, 0x1 ;  /* 0x00000000343c7211 */ /* 0x000fe400078208ff */
[----:B------:R-:W-:Y:S02]  /*d200*/  PRMT R50, R54, 0x7632, R50 ;  /* 0x0000763236327816 */ /* 0x000fe40000000032 */
[----:B------:R-:W-:Y:S02]  /*d210*/  LEA.HI.X.SX32 R61, R52, R2, 0x1, P1 ;  /* 0x00000002343d7211 */ /* 0x000fe400008f0eff */
[----:B------:R-:W-:Y:S02]  /*d220*/  LEA R54, P1, R3, R0, 0x1 ;  /* 0x0000000003367211 */ /* 0x000fe400078208ff */
[----:B------:R-:W-:Y:S02]  /*d230*/  LEA R53, R6, R3, 0x1 ;  /* 0x0000000306357211 */ /* 0x000fe400078e08ff */
[----:B------:R-:W-:-:S02]  /*d240*/  PRMT R57, R55, 0x7632, R57 ;  /* 0x0000763237397816 */ /* 0x000fc40000000039 */
[----:B------:R-:W-:Y:S01]  /*d250*/  LEA.HI.X.SX32 R55, R3, R2, 0x1, P1 ;  /* 0x0000000203377211 */ /* 0x000fe200008f0eff */
[C---:B------:R-:W-:Y:S01]  /*d260*/  IMAD R3, R6.reuse, 0x2, R53 ;  /* 0x0000000206037824 */ /* 0x040fe200078e0235 */
[C---:B------:R-:W-:Y:S01]  /*d270*/  LEA R52, P1, R53.reuse, R0, 0x1 ;  /* 0x0000000035347211 */ /* 0x040fe200078208ff */
[----:B------:R0:W-:Y:S03]  /*d280*/  STG.E.U16 desc[UR8][R60.64], R50 ;  /* 0x000000323c007986 */ /* 0x0001e6000c101508 */
[----:B------:R-:W-:Y:S01]  /*d290*/  LEA.HI.X.SX32 R53, R53, R2, 0x1, P1 ;  /* 0x0000000235357211 */ /* 0x000fe200008f0eff */
[----:B------:R4:W-:Y:S01]  /*d2a0*/  STG.E.U16 desc[UR8][R54.64], R57 ;  /* 0x0000003936007986 */ /* 0x0009e2000c101508 */
[----:B------:R-:W-:Y:S01]  /*d2b0*/  PRMT R56, R51, 0x7632, R56 ;  /* 0x0000763233387816 */ /* 0x000fe20000000038 */
[----:B0-----:R-:W-:Y:S01]  /*d2c0*/  IMAD R61, R6, 0x2, R3 ;  /* 0x00000002063d7824 */ /* 0x001fe200078e0203 */
[----:B------:R-:W-:-:S04]  /*d2d0*/  LEA R50, P1, R3, R0, 0x1 ;  /* 0x0000000003327211 */ /* 0x000fc800078208ff */
[----:B------:R-:W-:Y:S02]  /*d2e0*/  LEA.HI.X.SX32 R51, R3, R2, 0x1, P1 ;  /* 0x0000000203337211 */ /* 0x000fe400008f0eff */
[C---:B----4-:R-:W-:Y:S02]  /*d2f0*/  LEA R55, R6.reuse, R61, 0x1 ;  /* 0x0000003d06377211 */ /* 0x050fe400078e08ff */
[-C--:B------:R-:W-:Y:S02]  /*d300*/  LEA R60, P1, R61, R0.reuse, 0x1 ;  /* 0x000000003d3c7211 */ /* 0x080fe400078208ff */
[----:B------:R-:W-:Y:S01]  /*d310*/  LEA R54, P2, R55, R0, 0x1 ;  /* 0x0000000037367211 */ /* 0x000fe200078408ff */
[----:B------:R-:W-:Y:S01]  /*d320*/  IMAD R3, R6, 0x2, R55 ;  /* 0x0000000206037824 */ /* 0x000fe200078e0237 */
[-C--:B------:R-:W-:Y:S01]  /*d330*/  LEA.HI.X.SX32 R61, R61, R2.reuse, 0x1, P1 ;  /* 0x000000023d3d7211 */ /* 0x080fe200008f0eff */
[----:B------:R0:W-:Y:S01]  /*d340*/  STG.E.U16 desc[UR8][R52.64], R56 ;  /* 0x0000003834007986 */ /* 0x0001e2000c101508 */
[----:B------:R-:W-:-:S03]  /*d350*/  LEA.HI.X.SX32 R55, R55, R2, 0x1, P2 ;  /* 0x0000000237377211 */ /* 0x000fc600010f0eff */
[----:B------:R-:W-:Y:S01]  /*d360*/  STG.E.U16 desc[UR8][R50.64], R48 ;  /* 0x0000003032007986 */ /* 0x000fe2000c101508 */
[----:B0-----:R-:W-:-:S04]  /*d370*/  LEA R52, P1, R3, R0, 0x1 ;  /* 0x0000000003347211 */ /* 0x001fc800078208ff */
[----:B------:R-:W-:Y:S01]  /*d380*/  LEA.HI.X.SX32 R53, R3, R2, 0x1, P1 ;  /* 0x0000000203357211 */ /* 0x000fe200008f0eff */
[----:B-----5:R0:W-:Y:S04]  /*d390*/  STG.E.U16 desc[UR8][R60.64], R49 ;  /* 0x000000313c007986 */ /* 0x0201e8000c101508 */
[----:B--2---:R2:W-:Y:S01]  /*d3a0*/  STG.E.U16 desc[UR8][R54.64], R26 ;  /* 0x0000001a36007986 */ /* 0x0045e2000c101508 */
[----:B0-----:R-:W-:-:S03]  /*d3b0*/  IMAD R60, R6, 0x2, R3 ;  /* 0x00000002063c7824 */ /* 0x001fc600078e0203 */
[----:B------:R0:W-:Y:S02]  /*d3c0*/  STG.E.U16 desc[UR8][R52.64], R18 ;  /* 0x0000001234007986 */ /* 0x0001e4000c101508 */
[----:B--2---:R-:W-:-:S05]  /*d3d0*/  LEA R55, R6, R60, 0x1 ;  /* 0x0000003c06377211 */ /* 0x004fca00078e08ff */
[----:B------:R-:W-:Y:S01]  /*d3e0*/  IMAD R3, R6, 0x2, R55 ;  /* 0x0000000206037824 */ /* 0x000fe200078e0237 */
[----:B0-----:R-:W-:Y:S02]  /*d3f0*/  LEA R52, P1, R60, R0, 0x1 ;  /* 0x000000003c347211 */ /* 0x001fe400078208ff */
[----:B------:R-:W-:Y:S01]  /*d400*/  PRMT R24, R18, 0x7632, R24 ;  /* 0x0000763212187816 */ /* 0x000fe20000000018 */
[----:B------:R-:W-:Y:S01]  /*d410*/  IMAD R18, R6, 0x2, R3 ;  /* 0x0000000206127824 */ /* 0x000fe200078e0203 */
[----:B------:R-:W-:Y:S02]  /*d420*/  LEA.HI.X.SX32 R53, R60, R2, 0x1, P1 ;  /* 0x000000023c357211 */ /* 0x000fe400008f0eff */
[-C--:B------:R-:W-:Y:S02]  /*d430*/  LEA R54, P2, R55, R0.reuse, 0x1 ;  /* 0x0000000037367211 */ /* 0x080fe400078408ff */
[----:B------:R-:W-:Y:S02]  /*d440*/  LEA R60, P1, R3, R0, 0x1 ;  /* 0x00000000033c7211 */ /* 0x000fe400078208ff */
[----:B------:R-:W-:-:S02]  /*d450*/  PRMT R19, R49, 0x7632, R19 ;  /* 0x0000763231137816 */ /* 0x000fc40000000013 */
[-C--:B------:R-:W-:Y:S02]  /*d460*/  LEA.HI.X.SX32 R55, R55, R2.reuse, 0x1, P2 ;  /* 0x0000000237377211 */ /* 0x080fe400010f0eff */
[----:B------:R-:W-:Y:S02]  /*d470*/  LEA.HI.X.SX32 R61, R3, R2, 0x1, P1 ;  /* 0x00000002033d7211 */ /* 0x000fe400008f0eff */
[----:B------:R-:W-:Y:S01]  /*d480*/  LEA R3, R6, R18, 0x1 ;  /* 0x0000001206037211 */ /* 0x000fe200078e08ff */
[----:B---3--:R0:W-:Y:S01]  /*d490*/  STG.E.U16 desc[UR8][R52.64], R27 ;  /* 0x0000001b34007986 */ /* 0x0081e2000c101508 */
[----:B------:R-:W-:-:S03]  /*d4a0*/  PRMT R25, R26, 0x7632, R25 ;  /* 0x000076321a197816 */ /* 0x000fc60000000019 */
[----:B------:R2:W-:Y:S01]  /*d4b0*/  STG.E.U16 desc[UR8][R54.64], R19 ;  /* 0x0000001336007986 */ /* 0x0005e2000c101508 */
[----:B0-----:R-:W-:Y:S01]  /*d4c0*/  LEA R52, P1, R18, R0, 0x1 ;  /* 0x0000000012347211 */ /* 0x001fe200078208ff */
[----:B--2---:R-:W-:-:S03]  /*d4d0*/  IMAD R54, R6, 0x2, R3 ;  /* 0x0000000206367824 */ /* 0x004fc600078e0203 */
[----:B------:R-:W-:Y:S02]  /*d4e0*/  LEA.HI.X.SX32 R53, R18, R2, 0x1, P1 ;  /* 0x0000000212357211 */ /* 0x000fe400008f0eff */
[C---:B------:R-:W-:Y:S01]  /*d4f0*/  LEA R18, P1, R3.reuse, R0, 0x1 ;  /* 0x0000000003127211 */ /* 0x040fe200078208ff */
[C---:B------:R-:W-:Y:S01]  /*d500*/  IMAD R55, R6.reuse, 0x2, R54 ;  /* 0x0000000206377824 */ /* 0x040fe200078e0236 */
[----:B------:R0:W-:Y:S02]  /*d510*/  STG.E.U16 desc[UR8][R60.64], R25 ;  /* 0x000000193c007986 */ /* 0x0001e4000c101508 */
[----:B------:R-:W-:Y:S02]  /*d520*/  LEA.HI.X.SX32 R19, R3, R2, 0x1, P1 ;  /* 0x0000000203137211 */ /* 0x000fe400008f0eff */
[----:B------:R-:W-:Y:S01]  /*d530*/  LEA R3, R6, R55, 0x1 ;  /* 0x0000003706037211 */ /* 0x000fe200078e08ff */
[----:B------:R2:W-:Y:S01]  /*d540*/  STG.E.U16 desc[UR8][R52.64], R24 ;  /* 0x0000001834007986 */ /* 0x0005e2000c101508 */
[----:B0-----:R-:W-:-:S04]  /*d550*/  LEA R60, P1, R54, R0, 0x1 ;  /* 0x00000000363c7211 */ /* 0x001fc800078208ff */
[----:B------:R-:W-:Y:S02]  /*d560*/  LEA.HI.X.SX32 R61, R54, R2, 0x1, P1 ;  /* 0x00000002363d7211 */ /* 0x000fe400008f0eff */
[-C--:B--2---:R-:W-:Y:S02]  /*d570*/  LEA R52, P2, R55, R0.reuse, 0x1 ;  /* 0x0000000037347211 */ /* 0x084fe400078408ff */
[----:B------:R-:W-:Y:S02]  /*d580*/  LEA R54, P1, R3, R0, 0x1 ;  /* 0x0000000003367211 */ /* 0x000fe400078208ff */
[----:B------:R-:W-:Y:S02]  /*d590*/  PRMT R17, R27, 0x7632, R17 ;  /* 0x000076321b117816 */ /* 0x000fe40000000011 */
[-C--:B------:R-:W-:Y:S02]  /*d5a0*/  LEA.HI.X.SX32 R53, R55, R2.reuse, 0x1, P2 ;  /* 0x0000000237357211 */ /* 0x080fe400010f0eff */
[----:B------:R-:W-:Y:S01]  /*d5b0*/  LEA.HI.X.SX32 R55, R3, R2, 0x1, P1 ;  /* 0x0000000203377211 */ /* 0x000fe200008f0eff */
[C---:B------:R-:W-:Y:S01]  /*d5c0*/  IMAD R3, R6.reuse, 0x2, R3 ;  /* 0x0000000206037824 */ /* 0x040fe200078e0203 */
[----:B------:R-:W-:Y:S04]  /*d5d0*/  STG.E.U16 desc[UR8][R18.64], R17 ;  /* 0x0000001112007986 */ /* 0x000fe8000c101508 */
[----:B------:R0:W-:Y:S04]  /*d5e0*/  STG.E.U16 desc[UR8][R60.64], R44 ;  /* 0x0000002c3c007986 */ /* 0x0001e8000c101508 */
[----:B------:R2:W-:Y:S04]  /*d5f0*/  STG.E.U16 desc[UR8][R52.64], R45 ;  /* 0x0000002d34007986 */ /* 0x0005e8000c101508 */
[----:B------:R3:W-:Y:S01]  /*d600*/  STG.E.U16 desc[UR8][R54.64], R46 ;  /* 0x0000002e36007986 */ /* 0x0007e2000c101508 */
[----:B0-----:R-:W-:Y:S01]  /*d610*/  IMAD R60, R6, 0x2, R3 ;  /* 0x00000002063c7824 */ /* 0x001fe200078e0203 */
[----:B--2---:R-:W-:-:S04]  /*d620*/  LEA R52, P1, R3, R0, 0x1 ;  /* 0x0000000003347211 */ /* 0x004fc800078208ff */
[----:B---3--:R-:W-:Y:S02]  /*d630*/  LEA R55, R6, R60, 0x1 ;  /* 0x0000003c06377211 */ /* 0x008fe400078e08ff */
[----:B------:R-:W-:Y:S02]  /*d640*/  LEA.HI.X.SX32 R53, R3, R2, 0x1, P1 ;  /* 0x0000000203357211 */ /* 0x000fe400008f0eff */
[----:B------:R-:W-:Y:S02]  /*d650*/  PRMT R54, R44, 0x7632, R54 ;  /* 0x000076322c367816 */ /* 0x000fe40000000036 */
[----:B------:R-:W-:Y:S01]  /*d660*/  PRMT R16, R46, 0x7632, R16 ;  /* 0x000076322e107816 */ /* 0x000fe20000000010 */
[----:B------:R-:W-:Y:S01]  /*d670*/  IMAD R3, R6, 0x2, R55 ;  /* 0x0000000206037824 */ /* 0x000fe200078e0237 */
[-C--:B------:R-:W-:Y:S02]  /*d680*/  LEA R44, P2, R60, R0.reuse, 0x1 ;  /* 0x000000003c2c7211 */ /* 0x080fe400078408ff */
[----:B------:R-:W-:Y:S01]  /*d690*/  LEA R46, P1, R55, R0, 0x1 ;  /* 0x00000000372e7211 */ /* 0x000fe200078208ff */
[----:B------:R0:W-:Y:S01]  /*d6a0*/  STG.E.U16 desc[UR8][R52.64], R47 ;  /* 0x0000002f34007986 */ /* 0x0001e2000c101508 */
[----:B------:R-:W-:-:S02]  /*d6b0*/  PRMT R61, R45, 0x7632, R61 ;  /* 0x000076322d3d7816 */ /* 0x000fc4000000003d */
[----:B------:R-:W-:Y:S02]  /*d6c0*/  PRMT R7, R47, 0x7632, R7 ;  /* 0x000076322f077816 */ /* 0x000fe40000000007 */
[-C--:B------:R-:W-:Y:S02]  /*d6d0*/  LEA.HI.X.SX32 R45, R60, R2.reuse, 0x1, P2 ;  /* 0x000000023c2d7211 */ /* 0x080fe400010f0eff */
[----:B0-----:R-:W-:Y:S01]  /*d6e0*/  LEA.HI.X.SX32 R47, R55, R2, 0x1, P1 ;  /* 0x00000002372f7211 */ /* 0x001fe200008f0eff */
[C---:B------:R-:W-:Y:S01]  /*d6f0*/  IMAD R55, R6.reuse, 0x2, R3 ;  /* 0x0000000206377824 */ /* 0x040fe200078e0203 */
[C---:B------:R-:W-:Y:S01]  /*d700*/  LEA R52, P1, R3.reuse, R0, 0x1 ;  /* 0x0000000003347211 */ /* 0x040fe200078208ff */
[----:B------:R0:W-:Y:S03]  /*d710*/  STG.E.U16 desc[UR8][R44.64], R54 ;  /* 0x000000362c007986 */ /* 0x0001e6000c101508 */
[----:B------:R-:W-:Y:S01]  /*d720*/  LEA.HI.X.SX32 R53, R3, R2, 0x1, P1 ;  /* 0x0000000203357211 */ /* 0x000fe200008f0eff */
[----:B------:R2:W-:Y:S01]  /*d730*/  STG.E.U16 desc[UR8][R46.64], R61 ;  /* 0x0000003d2e007986 */ /* 0x0005e2000c101508 */
[----:B0-----:R-:W-:-:S02]  /*d740*/  LEA R54, R6, R55, 0x1 ;  /* 0x0000003706367211 */ /* 0x001fc400078e08ff */
[----:B------:R-:W-:-:S03]  /*d750*/  LEA R44, P1, R55, R0, 0x1 ;  /* 0x00000000372c7211 */ /* 0x000fc600078208ff */
[----:B------:R-:W-:Y:S01]  /*d760*/  IMAD R3, R6, 0x2, R54 ;  /* 0x0000000206037824 */ /* 0x000fe200078e0236 */
[----:B------:R-:W-:Y:S02]  /*d770*/  LEA.HI.X.SX32 R45, R55, R2, 0x1, P1 ;  /* 0x00000002372d7211 */ /* 0x000fe400008f0eff */
[----:B--2---:R-:W-:Y:S01]  /*d780*/  LEA R46, P1, R54, R0, 0x1 ;  /* 0x00000000362e7211 */ /* 0x004fe200078208ff */
[----:B------:R-:W-:Y:S01]  /*d790*/  IMAD R60, R6, 0x2, R3 ;  /* 0x00000002063c7824 */ /* 0x000fe200078e0203 */
[----:B------:R0:W-:Y:S02]  /*d7a0*/  STG.E.U16 desc[UR8][R52.64], R16 ;  /* 0x0000001034007986 */ /* 0x0001e4000c101508 */
[----:B------:R-:W-:Y:S02]  /*d7b0*/  LEA.HI.X.SX32 R47, R54, R2, 0x1, P1 ;  /* 0x00000002362f7211 */ /* 0x000fe400008f0eff */
[-C--:B------:R-:W-:Y:S01]  /*d7c0*/  LEA R54, P1, R60, R0.reuse, 0x1 ;  /* 0x000000003c367211 */ /* 0x080fe200078208ff */
[----:B------:R2:W-:Y:S01]  /*d7d0*/  STG.E.U16 desc[UR8][R44.64], R7 ;  /* 0x000000072c007986 */ /* 0x0005e2000c101508 */
[----:B0-----:R-:W-:-:S02]  /*d7e0*/  LEA R52, P2, R3, R0, 0x1 ;  /* 0x0000000003347211 */ /* 0x001fc400078408ff */
[-C--:B------:R-:W-:Y:S02]  /*d7f0*/  LEA.HI.X.SX32 R55, R60, R2.reuse, 0x1, P1 ;  /* 0x000000023c377211 */ /* 0x080fe400008f0eff */
[----:B------:R-:W-:Y:S01]  /*d800*/  LEA.HI.X.SX32 R53, R3, R2, 0x1, P2 ;  /* 0x0000000203357211 */ /* 0x000fe200010f0eff */
[----:B------:R-:W-:Y:S01]  /*d810*/  STG.E.U16 desc[UR8][R46.64], R40 ;  /* 0x000000282e007986 */ /* 0x000fe2000c101508 */
[----:B------:R-:W-:-:S03]  /*d820*/  LEA R60, R6, R60, 0x1 ;  /* 0x0000003c063c7211 */ /* 0x000fc600078e08ff */
[----:B------:R0:W-:Y:S02]  /*d830*/  STG.E.U16 desc[UR8][R52.64], R41 ;  /* 0x0000002934007986 */ /* 0x0001e4000c101508 */
[----:B--2---:R-:W-:Y:S01]  /*d840*/  IMAD R45, R6, 0x2, R60 ;  /* 0x00000002062d7824 */ /* 0x004fe200078e023c */
[----:B0-----:R-:W-:Y:S02]  /*d850*/  PRMT R53, R40, 0x7632, R53 ;  /* 0x0000763228357816 */ /* 0x001fe40000000035 */
[C---:B------:R-:W-:Y:S02]  /*d860*/  LEA R40, P1, R60.reuse, R0, 0x1 ;  /* 0x000000003c287211 */ /* 0x040fe400078208ff */
[----:B------:R-:W-:Y:S02]  /*d870*/  PRMT R52, R41, 0x7632, R52 ;  /* 0x0000763229347816 */ /* 0x000fe40000000034 */
[----:B------:R-:W-:Y:S02]  /*d880*/  LEA.HI.X.SX32 R41, R60, R2, 0x1, P1 ;  /* 0x000000023c297211 */ /* 0x000fe400008f0eff */
[----:B------:R-:W0:Y:S01]  /*d890*/  LDC R60, c[0x0][0x3e8] ;  /* 0x0000fa00ff3c7b82 */ /* 0x000e220000000800 */
[----:B------:R-:W-:Y:S01]  /*d8a0*/  IMAD R47, R6, 0x2, R45 ;  /* 0x00000002062f7824 */ /* 0x000fe200078e022d */
[----:B------:R0:W-:Y:S01]  /*d8b0*/  STG.E.U16 desc[UR8][R54.64], R42 ;  /* 0x0000002a36007986 */ /* 0x0001e2000c101508 */
[----:B------:R-:W-:-:S02]  /*d8c0*/  LEA R44, P2, R45, R0, 0x1 ;  /* 0x000000002d2c7211 */ /* 0x000fc400078408ff */
[----:B------:R-:W-:Y:S01]  /*d8d0*/  PRMT R3, R43, 0x7632, R3 ;  /* 0x000076322b037816 */ /* 0x000fe20000000003 */
[----:B------:R2:W-:Y:S01]  /*d8e0*/  STG.E.U16 desc[UR8][R40.64], R43 ;  /* 0x0000002b28007986 */ /* 0x0005e2000c101508 */
[----:B------:R-:W-:Y:S02]  /*d8f0*/  LEA.HI.X.SX32 R45, R45, R2, 0x1, P2 ;  /* 0x000000022d2d7211 */ /* 0x000fe400010f0eff */
[----:B------:R-:W-:-:S03]  /*d900*/  LEA R46, P1, R47, R0, 0x1 ;  /* 0x000000002f2e7211 */ /* 0x000fc600078208ff */
[----:B------:R3:W-:Y:S01]  /*d910*/  STG.E.U16 desc[UR8][R44.64], R53 ;  /* 0x000000352c007986 */ /* 0x0007e2000c101508 */
[----:B0-----:R-:W-:Y:S02]  /*d920*/  LEA R54, R60, R47, 0x1 ;  /* 0x0000002f3c367211 */ /* 0x001fe400078e08ff */
[----:B------:R-:W-:-:S03]  /*d930*/  LEA.HI.X.SX32 R47, R47, R2, 0x1, P1 ;  /* 0x000000022f2f7211 */ /* 0x000fc600008f0eff */
[----:B--2---:R-:W-:Y:S01]  /*d940*/  IMAD R43, R60, 0x2, R54 ;  /* 0x000000023c2b7824 */ /* 0x004fe200078e0236 */
[----:B------:R-:W-:-:S03]  /*d950*/  LEA R40, P1, R54, R0, 0x1 ;  /* 0x0000000036287211 */ /* 0x000fc600078208ff */
[----:B---3--:R-:W-:Y:S01]  /*d960*/  IMAD R53, R60, 0x2, R43 ;  /* 0x000000023c357824 */ /* 0x008fe200078e022b */
[----:B------:R-:W-:Y:S01]  /*d970*/  LEA.HI.X.SX32 R41, R54, R2, 0x1, P1 ;  /* 0x0000000236297211 */ /* 0x000fe200008f0eff */
[----:B------:R0:W-:Y:S01]  /*d980*/  STG.E.U16 desc[UR8][R46.64], R52 ;  /* 0x000000342e007986 */ /* 0x0001e2000c101508 */
[C---:B------:R-:W-:Y:S02]  /*d990*/  LEA R44, P1, R43.reuse, R0, 0x1 ;  /* 0x000000002b2c7211 */ /* 0x040fe400078208ff */
[----:B------:R-:W-:Y:S02]  /*d9a0*/  PRMT R42, R42, 0x7632, R42 ;  /* 0x000076322a2a7816 */ /* 0x000fe4000000002a */
[----:B------:R-:W-:Y:S02]  /*d9b0*/  LEA.HI.X.SX32 R45, R43, R2, 0x1, P1 ;  /* 0x000000022b2d7211 */ /* 0x000fe400008f0eff */
[----:B0-----:R-:W-:Y:S02]  /*d9c0*/  LEA R52, R60, R53, 0x1 ;  /* 0x000000353c347211 */ /* 0x001fe400078e08ff */
[----:B------:R-:W-:-:S03]  /*d9d0*/  LEA R46, P1, R53, R0, 0x1 ;  /* 0x00000000352e7211 */ /* 0x000fc600078208ff */
[----:B------:R-:W-:Y:S01]  /*d9e0*/  IMAD R54, R60, 0x2, R52 ;  /* 0x000000023c367824 */ /* 0x000fe200078e0234 */
[----:B------:R0:W-:Y:S01]  /*d9f0*/  STG.E.U16 desc[UR8][R40.64], R42 ;  /* 0x0000002a28007986 */ /* 0x0001e2000c101508 */
[----:B------:R-:W-:-:S03]  /*da00*/  LEA.HI.X.SX32 R47, R53, R2, 0x1, P1 ;  /* 0x00000002352f7211 */ /* 0x000fc600008f0eff */
[----:B------:R2:W-:Y:S01]  /*da10*/  STG.E.U16 desc[UR8][R44.64], R3 ;  /* 0x000000032c007986 */ /* 0x0005e2000c101508 */
[-C--:B0-----:R-:W-:Y:S02]  /*da20*/  LEA R42, P1, R54, R0.reuse, 0x1 ;  /* 0x00000000362a7211 */ /* 0x081fe400078208ff */
[----:B------:R-:W-:Y:S02]  /*da30*/  LEA R40, P2, R52, R0, 0x1 ;  /* 0x0000000034287211 */ /* 0x000fe400078408ff */
[-C--:B------:R-:W-:Y:S01]  /*da40*/  LEA.HI.X.SX32 R43, R54, R2.reuse, 0x1, P1 ;  /* 0x00000002362b7211 */ /* 0x080fe200008f0eff */
[----:B------:R-:W-:Y:S01]  /*da50*/  IMAD R54, R60, 0x2, R54 ;  /* 0x000000023c367824 */ /* 0x000fe200078e0236 */
[----:B------:R-:W-:Y:S01]  /*da60*/  LEA.HI.X.SX32 R41, R52, R2, 0x1, P2 ;  /* 0x0000000234297211 */ /* 0x000fe200010f0eff */
[----:B------:R0:W-:Y:S01]  /*da70*/  STG.E.U16 desc[UR8][R46.64], R36 ;  /* 0x000000242e007986 */ /* 0x0001e2000c101508 */
[----:B--2---:R-:W-:-:S03]  /*da80*/  PRMT R45, R36, 0x7632, R45 ;  /* 0x00007632242d7816 */ /* 0x004fc6000000002d */
[----:B------:R2:W-:Y:S04]  /*da90*/  STG.E.U16 desc[UR8][R40.64], R37 ;  /* 0x0000002528007986 */ /* 0x0005e8000c101508 */
[----:B------:R3:W-:Y:S01]  /*daa0*/  STG.E.U16 desc[UR8][R42.64], R38 ;  /* 0x000000262a007986 */ /* 0x0007e2000c101508 */
[----:B0-----:R-:W-:Y:S02]  /*dab0*/  LEA R36, R60, R54, 0x1 ;  /* 0x000000363c247211 */ /* 0x001fe400078e08ff */
[----:B------:R-:W-:-:S03]  /*dac0*/  PRMT R46, R37, 0x7632, R46 ;  /* 0x00007632252e7816 */ /* 0x000fc6000000002e */
[----:B--2---:R-:W-:Y:S01]  /*dad0*/  IMAD R37, R60, 0x2, R36 ;  /* 0x000000023c257824 */ /* 0x004fe200078e0224 */
[----:B---3--:R-:W-:-:S03]  /*dae0*/  LEA R42, P1, R54, R0, 0x1 ;  /* 0x00000000362a7211 */ /* 0x008fc600078208ff */
[----:B------:R-:W-:Y:S01]  /*daf0*/  IMAD R47, R60, 0x2, R37 ;  /* 0x000000023c2f7824 */ /* 0x000fe200078e0225 */
[----:B------:R-:W-:Y:S02]  /*db00*/  LEA R40, P2, R36, R0, 0x1 ;  /* 0x0000000024287211 */ /* 0x000fe400078408ff */
[-C--:B------:R-:W-:Y:S02]  /*db10*/  LEA.HI.X.SX32 R43, R54, R2.reuse, 0x1, P1 ;  /* 0x00000002362b7211 */ /* 0x080fe400008f0eff */
[----:B------:R-:W-:Y:S02]  /*db20*/  LEA.HI.X.SX32 R41, R36, R2, 0x1, P2 ;  /* 0x0000000224297211 */ /* 0x000fe400010f0eff */
[C---:B------:R-:W-:Y:S01]  /*db30*/  LEA R36, P1, R37.reuse, R0, 0x1 ;  /* 0x0000000025247211 */ /* 0x040fe200078208ff */
[----:B------:R0:W-:Y:S01]  /*db40*/  STG.E.U16 desc[UR8][R42.64], R39 ;  /* 0x000000272a007986 */ /* 0x0001e2000c101508 */
[----:B------:R-:W-:Y:S02]  /*db50*/  PRMT R44, R38, 0x7632, R44 ;  /* 0x00007632262c7816 */ /* 0x000fe4000000002c */
[----:B------:R-:W-:Y:S01]  /*db60*/  LEA.HI.X.SX32 R37, R37, R2, 0x1, P1 ;  /* 0x0000000225257211 */ /* 0x000fe200008f0eff */
[----:B------:R2:W-:Y:S01]  /*db70*/  STG.E.U16 desc[UR8][R40.64], R45 ;  /* 0x0000002d28007986 */ /* 0x0005e2000c101508 */
[----:B------:R-:W-:-:S02]  /*db80*/  LEA R38, P1, R47, R0, 0x1 ;  /* 0x000000002f267211 */ /* 0x000fc400078208ff */
[----:B0-----:R-:W-:Y:S02]  /*db90*/  LEA R42, R60, R47, 0x1 ;  /* 0x0000002f3c2a7211 */ /* 0x001fe400078e08ff */
[----:B------:R-:W-:-:S03]  /*dba0*/  PRMT R3, R39, 0x7632, R3 ;  /* 0x0000763227037816 */ /* 0x000fc60000000003 */
[----:B--2---:R-:W-:Y:S01]  /*dbb0*/  IMAD R45, R60, 0x2, R42 ;  /* 0x000000023c2d7824 */ /* 0x004fe200078e022a */
[----:B------:R-:W-:-:S03]  /*dbc0*/  LEA.HI.X.SX32 R39, R47, R2, 0x1, P1 ;  /* 0x000000022f277211 */ /* 0x000fc600008f0eff */
[----:B------:R-:W-:Y:S01]  /*dbd0*/  IMAD R43, R60, 0x2, R45 ;  /* 0x000000023c2b7824 */ /* 0x000fe200078e022d */
[----:B------:R0:W-:Y:S01]  /*dbe0*/  STG.E.U16 desc[UR8][R36.64], R46 ;  /* 0x0000002e24007986 */ /* 0x0001e2000c101508 */
[----:B------:R-:W-:-:S03]  /*dbf0*/  LEA R40, P1, R42, R0, 0x1 ;  /* 0x000000002a287211 */ /* 0x000fc600078208ff */
[----:B------:R2:W-:Y:S01]  /*dc00*/  STG.E.U16 desc[UR8][R38.64], R44 ;  /* 0x0000002c26007986 */ /* 0x0005e2000c101508 */
[----:B------:R-:W-:Y:S02]  /*dc10*/  LEA.HI.X.SX32 R41, R42, R2, 0x1, P1 ;  /* 0x000000022a297211 */ /* 0x000fe400008f0eff */
[C---:B0-----:R-:W-:Y:S02]  /*dc20*/  LEA R36, P2, R45.reuse, R0, 0x1 ;  /* 0x000000002d247211 */ /* 0x041fe400078408ff */
[C---:B--2---:R-:W-:Y:S02]  /*dc30*/  LEA R44, R60.reuse, R43, 0x1 ;  /* 0x0000002b3c2c7211 */ /* 0x044fe400078e08ff */
[----:B------:R-:W-:Y:S02]  /*dc40*/  LEA.HI.X.SX32 R37, R45, R2, 0x1, P2 ;  /* 0x000000022d257211 */ /* 0x000fe400010f0eff */
[-C--:B------:R-:W-:Y:S01]  /*dc50*/  LEA R38, P1, R43, R0.reuse, 0x1 ;  /* 0x000000002b267211 */ /* 0x080fe200078208ff */
[----:B------:R-:W-:Y:S01]  /*dc60*/  IMAD R47, R60, 0x2, R44 ;  /* 0x000000023c2f7824 */ /* 0x000fe200078e022c */
[----:B------:R-:W-:-:S02]  /*dc70*/  LEA R42, P2, R44, R0, 0x1 ;  /* 0x000000002c2a7211 */ /* 0x000fc400078408ff */
[-C--:B------:R-:W-:Y:S01]  /*dc80*/  LEA.HI.X.SX32 R39, R43, R2.reuse, 0x1, P1 ;  /* 0x000000022b277211 */ /* 0x080fe200008f0eff */
[----:B------:R-:W-:Y:S01]  /*dc90*/  IMAD R45, R60, 0x2, R47 ;  /* 0x000000023c2d7824 */ /* 0x000fe200078e022f */
[----:B------:R-:W-:Y:S01]  /*dca0*/  LEA.HI.X.SX32 R43, R44, R2, 0x1, P2 ;  /* 0x000000022c2b7211 */ /* 0x000fe200010f0eff */
[----:B------:R-:W-:Y:S04]  /*dcb0*/  STG.E.U16 desc[UR8][R40.64], R3 ;  /* 0x0000000328007986 */ /* 0x000fe8000c101508 */
[----:B------:R0:W-:Y:S04]  /*dcc0*/  STG.E.U16 desc[UR8][R36.64], R32 ;  /* 0x0000002024007986 */ /* 0x0001e8000c101508 */
[----:B------:R-:W-:Y:S04]  /*dcd0*/  STG.E.U16 desc[UR8][R38.64], R33 ;  /* 0x0000002126007986 */ /* 0x000fe8000c101508 */
[----:B------:R2:W-:Y:S01]  /*dce0*/  STG.E.U16 desc[UR8][R42.64], R34 ;  /* 0x000000222a007986 */ /* 0x0005e2000c101508 */
[----:B0-----:R-:W-:-:S02]  /*dcf0*/  LEA R36, P1, R47, R0, 0x1 ;  /* 0x000000002f247211 */ /* 0x001fc400078208ff */
[----:B------:R-:W-:Y:S02]  /*dd00*/  PRMT R41, R32, 0x7632, R41 ;  /* 0x0000763220297816 */ /* 0x000fe40000000029 */
[----:B------:R-:W-:Y:S02]  /*dd10*/  LEA.HI.X.SX32 R37, R47, R2, 0x1, P1 ;  /* 0x000000022f257211 */ /* 0x000fe400008f0eff */
[----:B--2---:R-:W-:Y:S02]  /*dd20*/  LEA R42, R60, R45, 0x1 ;  /* 0x0000002d3c2a7211 */ /* 0x004fe400078e08ff */
[----:B------:R-:W-:-:S03]  /*dd30*/  LEA R32, P1, R45, R0, 0x1 ;  /* 0x000000002d207211 */ /* 0x000fc600078208ff */
[----:B------:R-:W-:Y:S01]  /*dd40*/  IMAD R40, R60, 0x2, R42 ;  /* 0x000000023c287824 */ /* 0x000fe200078e022a */
[----:B------:R-:W-:Y:S02]  /*dd50*/  PRMT R39, R33, 0x7632, R39 ;  /* 0x0000763221277816 */ /* 0x000fe40000000027 */
[----:B------:R-:W-:Y:S01]  /*dd60*/  PRMT R38, R34, 0x7632, R38 ;  /* 0x0000763222267816 */ /* 0x000fe20000000026 */
[----:B------:R-:W-:Y:S01]  /*dd70*/  IMAD R43, R60, 0x2, R40 ;  /* 0x000000023c2b7824 */ /* 0x000fe200078e0228 */
[----:B------:R-:W-:Y:S02]  /*dd80*/  LEA.HI.X.SX32 R33, R45, R2, 0x1, P1 ;  /* 0x000000022d217211 */ /* 0x000fe400008f0eff */
[----:B------:R-:W-:Y:S01]  /*dd90*/  LEA R34, P1, R42, R0, 0x1 ;  /* 0x000000002a227211 */ /* 0x000fe200078208ff */
[----:B------:R0:W-:Y:S01]  /*dda0*/  STG.E.U16 desc[UR8][R36.64], R35 ;  /* 0x0000002324007986 */ /* 0x0001e2000c101508 */
[----:B------:R-:W-:Y:S02]  /*ddb0*/  PRMT R3, R35, 0x7632, R3 ;  /* 0x0000763223037816 */ /* 0x000fe40000000003 */
[----:B------:R-:W-:Y:S01]  /*ddc0*/  LEA R45, R60, R43, 0x1 ;  /* 0x0000002b3c2d7211 */ /* 0x000fe200078e08ff */
[----:B------:R2:W-:Y:S01]  /*ddd0*/  STG.E.U16 desc[UR8][R32.64], R41 ;  /* 0x0000002920007986 */ /* 0x0005e2000c101508 */
[----:B0-----:R-:W-:-:S02]  /*dde0*/  LEA.HI.X.SX32 R35, R42, R2, 0x1, P1 ;  /* 0x000000022a237211 */ /* 0x001fc400008f0eff */
[CC--:B--2---:R-:W-:Y:S02]  /*ddf0*/  LEA R32, P1, R43.reuse, R0.reuse, 0x1 ;  /* 0x000000002b207211 */ /* 0x0c4fe400078208ff */
[----:B------:R-:W-:Y:S02]  /*de00*/  LEA R36, P2, R40, R0, 0x1 ;  /* 0x0000000028247211 */ /* 0x000fe400078408ff */
[-C--:B------:R-:W-:Y:S01]  /*de10*/  LEA.HI.X.SX32 R33, R43, R2.reuse, 0x1, P1 ;  /* 0x000000022b217211 */ /* 0x080fe200008f0eff */
[----:B------:R-:W-:Y:S01]  /*de20*/  IMAD R43, R60, 0x2, R45 ;  /* 0x000000023c2b7824 */ /* 0x000fe200078e022d */
[----:B------:R-:W-:-:S03]  /*de30*/  LEA.HI.X.SX32 R37, R40, R2, 0x1, P2 ;  /* 0x0000000228257211 */ /* 0x000fc600010f0eff */
[C---:B------:R-:W-:Y:S01]  /*de40*/  IMAD R47, R60.reuse, 0x2, R43 ;  /* 0x000000023c2f7824 */ /* 0x040fe200078e022b */
[----:B------:R0:W-:Y:S04]  /*de50*/  STG.E.U16 desc[UR8][R34.64], R39 ;  /* 0x0000002722007986 */ /* 0x0001e8000c101508 */
[----:B------:R2:W-:Y:S01]  /*de60*/  STG.E.U16 desc[UR8][R36.64], R38 ;  /* 0x0000002624007986 */ /* 0x0005e2000c101508 */
[C---:B0-----:R-:W-:Y:S02]  /*de70*/  LEA R34, P1, R45.reuse, R0, 0x1 ;  /* 0x000000002d227211 */ /* 0x041fe400078208ff */
[----:B--2---:R-:W-:Y:S01]  /*de80*/  LEA R38, R60, R47, 0x1 ;  /* 0x0000002f3c267211 */ /* 0x004fe200078e08ff */
[----:B------:R0:W-:Y:S01]  /*de90*/  STG.E.U16 desc[UR8][R32.64], R3 ;  /* 0x0000000320007986 */ /* 0x0001e2000c101508 */
[----:B------:R-:W-:-:S02]  /*dea0*/  LEA.HI.X.SX32 R35, R45, R2, 0x1, P1 ;  /* 0x000000022d237211 */ /* 0x000fc400008f0eff */
[----:B------:R-:W-:-:S03]  /*deb0*/  LEA R36, P1, R43, R0, 0x1 ;  /* 0x000000002b247211 */ /* 0x000fc600078208ff */
[----:B------:R2:W-:Y:S01]  /*dec0*/  STG.E.U16 desc[UR8][R34.64], R28 ;  /* 0x0000001c22007986 */ /* 0x0005e2000c101508 */
[C---:B0-----:R-:W-:Y:S01]  /*ded0*/  IMAD R3, R60.reuse, 0x2, R38 ;  /* 0x000000023c037824 */ /* 0x041fe200078e0226 */
[----:B------:R-:W-:Y:S02]  /*dee0*/  LEA R32, P2, R47, R0, 0x1 ;  /* 0x000000002f207211 */ /* 0x000fe400078408ff */
[-C--:B------:R-:W-:Y:S01]  /*def0*/  LEA.HI.X.SX32 R37, R43, R2.reuse, 0x1, P1 ;  /* 0x000000022b257211 */ /* 0x080fe200008f0eff */
[----:B--2---:R-:W-:Y:S01]  /*df00*/  IMAD R35, R60, 0x2, R3 ;  /* 0x000000023c237824 */ /* 0x004fe200078e0203 */
[----:B------:R-:W-:-:S03]  /*df10*/  LEA.HI.X.SX32 R33, R47, R2, 0x1, P2 ;  /* 0x000000022f217211 */ /* 0x000fc600010f0eff */
[----:B------:R-:W-:Y:S01]  /*df20*/  STG.E.U16 desc[UR8][R36.64], R29 ;  /* 0x0000001d24007986 */ /* 0x000fe2000c101508 */
[----:B------:R-:W-:-:S03]  /*df30*/  LEA R42, R60, R35, 0x1 ;  /* 0x000000233c2a7211 */ /* 0x000fc600078e08ff */
[----:B------:R0:W-:Y:S02]  /*df40*/  STG.E.U16 desc[UR8][R32.64], R30 ;  /* 0x0000001e20007986 */ /* 0x0001e4000c101508 */
[----:B------:R-:W-:Y:S01]  /*df50*/  IMAD R40, R60, 0x2, R42 ;  /* 0x000000023c287824 */ /* 0x000fe200078e022a */
[----:B0-----:R-:W-:-:S03]  /*df60*/  LEA R32, P1, R38, R0, 0x1 ;  /* 0x0000000026207211 */ /* 0x001fc600078208ff */
[----:B------:R-:W-:Y:S01]  /*df70*/  IMAD R41, R60, 0x2, R40 ;  /* 0x000000023c297824 */ /* 0x000fe200078e0228 */
[----:B------:R-:W-:Y:S02]  /*df80*/  PRMT R30, R28, 0x7632, R30 ;  /* 0x000076321c1e7816 */ /* 0x000fe4000000001e */
[----:B------:R-:W-:Y:S02]  /*df90*/  LEA.HI.X.SX32 R33, R38, R2, 0x1, P1 ;  /* 0x0000000226217211 */ /* 0x000fe400008f0eff */
[----:B------:R-:W-:Y:S02]  /*dfa0*/  LEA R28, P1, R3, R0, 0x1 ;  /* 0x00000000031c7211 */ /* 0x000fe400078208ff */
[----:B------:R-:W-:Y:S02]  /*dfb0*/  PRMT R43, R29, 0x7632, R43 ;  /* 0x000076321d2b7816 */ /* 0x000fe4000000002b */
[----:B------:R-:W-:Y:S02]  /*dfc0*/  LEA.HI.X.SX32 R29, R3, R2, 0x1, P1 ;  /* 0x00000002031d7211 */ /* 0x000fe400008f0eff */
[----:B------:R-:W-:-:S05]  /*dfd0*/  LEA R3, R60, R41, 0x1 ;  /* 0x000000293c037211 */ /* 0x000fca00078e08ff */
[C---:B------:R-:W-:Y:S01]  /*dfe0*/  IMAD R37, R60.reuse, 0x2, R3 ;  /* 0x000000023c257824 */ /* 0x040fe200078e0203 */
[----:B------:R0:W-:Y:S03]  /*dff0*/  STG.E.U16 desc[UR8][R32.64], R31 ;  /* 0x0000001f20007986 */ /* 0x0001e6000c101508 */
[----:B------:R-:W-:Y:S01]  /*e000*/  IMAD R38, R60, 0x2, R37 ;  /* 0x000000023c267824 */ /* 0x000fe200078e0225 */
[C---:B------:R-:W-:Y:S01]  /*e010*/  LEA R34, P1, R35.reuse, R0, 0x1 ;  /* 0x0000000023227211 */ /* 0x040fe200078208ff */
[----:B------:R2:W-:Y:S01]  /*e020*/  STG.E.U16 desc[UR8][R28.64], R30 ;  /* 0x0000001e1c007986 */ /* 0x0005e2000c101508 */
[----:B------:R-:W-:Y:S02]  /*e030*/  PRMT R39, R30, 0x7632, R39 ;  /* 0x000076321e277816 */ /* 0x000fe40000000027 */
[----:B------:R-:W-:Y:S02]  /*e040*/  LEA.HI.X.SX32 R35, R35, R2, 0x1, P1 ;  /* 0x0000000223237211 */ /* 0x000fe400008f0eff */
[----:B0-----:R-:W-:-:S02]  /*e050*/  LEA R32, P2, R42, R0, 0x1 ;  /* 0x000000002a207211 */ /* 0x001fc400078408ff */
[----:B--2---:R-:W-:Y:S02]  /*e060*/  LEA R28, R60, R38, 0x1 ;  /* 0x000000263c1c7211 */ /* 0x004fe400078e08ff */
[----:B------:R-:W-:Y:S01]  /*e070*/  LEA.HI.X.SX32 R33, R42, R2, 0x1, P2 ;  /* 0x000000022a217211 */ /* 0x000fe200010f0eff */
[----:B------:R-:W-:Y:S02]  /*e080*/  STG.E.U16 desc[UR8][R34.64], R43 ;  /* 0x0000002b22007986 */ /* 0x000fe4000c101508 */
[----:B------:R-:W-:Y:S01]  /*e090*/  IMAD R29, R60, 0x2, R28 ;  /* 0x000000023c1d7824 */ /* 0x000fe200078e021c */
[C---:B------:R-:W-:Y:S01]  /*e0a0*/  LEA R30, P1, R40.reuse, R0, 0x1 ;  /* 0x00000000281e7211 */ /* 0x040fe200078208ff */
[----:B------:R0:W-:Y:S01]  /*e0b0*/  STG.E.U16 desc[UR8][R32.64], R39 ;  /* 0x0000002720007986 */ /* 0x0001e2000c101508 */
[----:B------:R-:W-:Y:S02]  /*e0c0*/  PRMT R36, R31, 0x7632, R36 ;  /* 0x000076321f247816 */ /* 0x000fe40000000024 */
[----:B------:R-:W-:-:S02]  /*e0d0*/  LEA.HI.X.SX32 R31, R40, R2, 0x1, P1 ;  /* 0x00000002281f7211 */ /* 0x000fc400008f0eff */
[----:B------:R-:W-:Y:S01]  /*e0e0*/  LEA R40, P1, R41, R0, 0x1 ;  /* 0x0000000029287211 */ /* 0x000fe200078208ff */
[----:B0-----:R-:W-:-:S03]  /*e0f0*/  IMAD R39, R60, 0x2, R29 ;  /* 0x000000023c277824 */ /* 0x001fc600078e021d */
[----:B------:R-:W-:Y:S02]  /*e100*/  LEA.HI.X.SX32 R41, R41, R2, 0x1, P1 ;  /* 0x0000000229297211 */ /* 0x000fe400008f0eff */
[----:B------:R-:W-:Y:S01]  /*e110*/  LEA R32, R60, R39, 0x1 ;  /* 0x000000273c207211 */ /* 0x000fe200078e08ff */
[----:B------:R0:W-:Y:S01]  /*e120*/  STG.E.U16 desc[UR8][R30.64], R36 ;  /* 0x000000241e007986 */ /* 0x0001e2000c101508 */
[----:B------:R-:W-:-:S04]  /*e130*/  LEA R34, P1, R3, R0, 0x1 ;  /* 0x0000000003227211 */ /* 0x000fc800078208ff */
[----:B------:R-:W-:Y:S01]  /*e140*/  LEA.HI.X.SX32 R35, R3, R2, 0x1, P1 ;  /* 0x0000000203237211 */ /* 0x000fe200008f0eff */
[----:B0-----:R-:W-:Y:S01]  /*e150*/  IMAD R36, R60, 0x2, R32 ;  /* 0x000000023c247824 */ /* 0x001fe200078e0220 */
[----:B------:R-:W-:-:S03]  /*e160*/  LEA R30, P2, R37, R0, 0x1 ;  /* 0x00000000251e7211 */ /* 0x000fc600078408ff */
[C---:B------:R-:W-:Y:S01]  /*e170*/  IMAD R3, R60.reuse, 0x2, R36 ;  /* 0x000000023c037824 */ /* 0x040fe200078e0224 */
[----:B------:R-:W-:Y:S01]  /*e180*/  LEA.HI.X.SX32 R31, R37, R2, 0x1, P2 ;  /* 0x00000002251f7211 */ /* 0x000fe200010f0eff */
[----:B------:R-:W-:Y:S03]  /*e190*/  STG.E.U16 desc[UR8][R40.64], R12 ;  /* 0x0000000c28007986 */ /* 0x000fe6000c101508 */
[----:B------:R-:W-:Y:S01]  /*e1a0*/  LEA R37, R60, R3, 0x1 ;  /* 0x000000033c257211 */ /* 0x000fe200078e08ff */
[----:B------:R0:W-:Y:S01]  /*e1b0*/  STG.E.U16 desc[UR8][R34.64], R13 ;  /* 0x0000000d22007986 */ /* 0x0001e2000c101508 */
[----:B------:R-:W-:-:S03]  /*e1c0*/  PRMT R42, R12, 0x7632, R42 ;  /* 0x000076320c2a7816 */ /* 0x000fc6000000002a */
[----:B------:R-:W-:Y:S01]  /*e1d0*/  IMAD R33, R60, 0x2, R37 ;  /* 0x000000023c217824 */ /* 0x000fe200078e0225 */
[----:B------:R2:W-:Y:S01]  /*e1e0*/  STG.E.U16 desc[UR8][R30.64], R14 ;  /* 0x0000000e1e007986 */ /* 0x0005e2000c101508 */
[----:B0-----:R-:W-:-:S04]  /*e1f0*/  LEA R34, P1, R38, R0, 0x1 ;  /* 0x0000000026227211 */ /* 0x001fc800078208ff */
[----:B------:R-:W-:Y:S01]  /*e200*/  LEA.HI.X.SX32 R35, R38, R2, 0x1, P1 ;  /* 0x0000000226237211 */ /* 0x000fe200008f0eff */
[----:B--2---:R-:W-:Y:S01]  /*e210*/  IMAD R30, R60, 0x2, R33 ;  /* 0x000000023c1e7824 */ /* 0x004fe200078e0221 */
[C---:B------:R-:W-:Y:S02]  /*e220*/  LEA R12, P1, R28.reuse, R0, 0x1 ;  /* 0x000000001c0c7211 */ /* 0x040fe400078208ff */
[----:B------:R-:W-:Y:S02]  /*e230*/  PRMT R41, R13, 0x7632, R41 ;  /* 0x000076320d297816 */ /* 0x000fe40000000029 */
[----:B------:R-:W-:Y:S02]  /*e240*/  LEA.HI.X.SX32 R13, R28, R2, 0x1, P1 ;  /* 0x000000021c0d7211 */ /* 0x000fe400008f0eff */
[----:B------:R-:W-:Y:S01]  /*e250*/  LEA R28, R60, R30, 0x1 ;  /* 0x0000001e3c1c7211 */ /* 0x000fe200078e08ff */
[----:B------:R0:W-:Y:S01]  /*e260*/  STG.E.U16 desc[UR8][R34.64], R15 ;  /* 0x0000000f22007986 */ /* 0x0001e2000c101508 */
[----:B------:R-:W-:-:S03]  /*e270*/  PRMT R38, R14, 0x7632, R38 ;  /* 0x000076320e267816 */ /* 0x000fc60000000026 */
[----:B------:R-:W-:Y:S01]  /*e280*/  IMAD R31, R60, 0x2, R28 ;  /* 0x000000023c1f7824 */ /* 0x000fe200078e021c */
[-C--:B------:R-:W-:Y:S02]  /*e290*/  LEA R14, P2, R39, R0.reuse, 0x1 ;  /* 0x00000000270e7211 */ /* 0x080fe400078408ff */
[----:B0-----:R-:W-:-:S04]  /*e2a0*/  LEA R34, P1, R29, R0, 0x1 ;  /* 0x000000001d227211 */ /* 0x001fc800078208ff */
[-C--:B------:R-:W-:Y:S01]  /*e2b0*/  LEA.HI.X.SX32 R35, R29, R2.reuse, 0x1, P1 ;  /* 0x000000021d237211 */ /* 0x080fe200008f0eff */
[C---:B------:R-:W-:Y:S01]  /*e2c0*/  IMAD R29, R60.reuse, 0x2, R31 ;  /* 0x000000023c1d7824 */ /* 0x040fe200078e021f */
[----:B------:R-:W-:Y:S01]  /*e2d0*/  PRMT R40, R15, 0x7632, R40 ;  /* 0x000076320f287816 */ /* 0x000fe20000000028 */
[----:B------:R0:W-:Y:S01]  /*e2e0*/  STG.E.U16 desc[UR8][R12.64], R42 ;  /* 0x0000002a0c007986 */ /* 0x0001e2000c101508 */
[----:B------:R-:W-:Y:S02]  /*e2f0*/  LEA.HI.X.SX32 R15, R39, R2, 0x1, P2 ;  /* 0x00000002270f7211 */ /* 0x000fe400010f0eff */
[----:B------:R-:W-:Y:S01]  /*e300*/  LEA R39, R60, R29, 0x1 ;  /* 0x0000001d3c277211 */ /* 0x000fe200078e08ff */
[----:B------:R2:W-:Y:S01]  /*e310*/  STG.E.U16 desc[UR8][R34.64], R41 ;  /* 0x0000002922007986 */ /* 0x0005e2000c101508 */
[----:B0-----:R-:W-:-:S04]  /*e320*/  LEA R12, P1, R32, R0, 0x1 ;  /* 0x00000000200c7211 */ /* 0x001fc800078208ff */
[----:B------:R-:W-:Y:S01]  /*e330*/  LEA.HI.X.SX32 R13, R32, R2, 0x1, P1 ;  /* 0x00000002200d7211 */ /* 0x000fe200008f0eff */
[----:B------:R-:W-:Y:S01]  /*e340*/  IMAD R32, R60, 0x2, R39 ;  /* 0x000000023c207824 */ /* 0x000fe200078e0227 */
[----:B------:R0:W-:Y:S01]  /*e350*/  STG.E.U16 desc[UR8][R14.64], R38 ;  /* 0x000000260e007986 */ /* 0x0001e2000c101508 */
[----:B--2---:R-:W-:-:S04]  /*e360*/  LEA R34, P1, R36, R0, 0x1 ;  /* 0x0000000024227211 */ /* 0x004fc800078208ff */
[----:B------:R-:W-:Y:S01]  /*e370*/  LEA.HI.X.SX32 R35, R36, R2, 0x1, P1 ;  /* 0x0000000224237211 */ /* 0x000fe200008f0eff */
[C---:B0-----:R-:W-:Y:S01]  /*e380*/  IMAD R38, R60.reuse, 0x2, R32 ;  /* 0x000000023c267824 */ /* 0x041fe200078e0220 */
[C---:B------:R-:W-:Y:S01]  /*e390*/  LEA R14, P1, R3.reuse, R0, 0x1 ;  /* 0x00000000030e7211 */ /* 0x040fe200078208ff */
[----:B------:R0:W-:Y:S03]  /*e3a0*/  STG.E.U16 desc[UR8][R12.64], R40 ;  /* 0x000000280c007986 */ /* 0x0001e6000c101508 */
[----:B------:R-:W-:Y:S02]  /*e3b0*/  LEA R36, R60, R38, 0x1 ;  /* 0x000000263c247211 */ /* 0x000fe400078e08ff */
[----:B------:R-:W-:-:S03]  /*e3c0*/  LEA.HI.X.SX32 R15, R3, R2, 0x1, P1 ;  /* 0x00000002030f7211 */ /* 0x000fc600008f0eff */
[----:B------:R-:W-:Y:S01]  /*e3d0*/  IMAD R3, R60, 0x2, R36 ;  /* 0x000000023c037824 */ /* 0x000fe200078e0224 */
[----:B0-----:R-:W-:-:S04]  /*e3e0*/  LEA R12, P2, R37, R0, 0x1 ;  /* 0x00000000250c7211 */ /* 0x001fc800078408ff */
[----:B------:R-:W-:Y:S01]  /*e3f0*/  LEA.HI.X.SX32 R13, R37, R2, 0x1, P2 ;  /* 0x00000002250d7211 */ /* 0x000fe200010f0eff */
[C---:B------:R-:W-:Y:S01]  /*e400*/  IMAD R37, R60.reuse, 0x2, R3 ;  /* 0x000000023c257824 */ /* 0x040fe200078e0203 */
[----:B------:R0:W-:Y:S04]  /*e410*/  STG.E.U16 desc[UR8][R34.64], R20 ;  /* 0x0000001422007986 */ /* 0x0001e8000c101508 */
[----:B------:R-:W-:Y:S02]  /*e420*/  LEA R41, R60, R37, 0x1 ;  /* 0x000000253c297211 */ /* 0x000fe400078e08ff */
[----:B------:R-:W-:-:S03]  /*e430*/  PRMT R43, R20, 0x7632, R43 ;  /* 0x00007632142b7816 */ /* 0x000fc6000000002b */
[----:B0-----:R-:W-:-:S04]  /*e440*/  IMAD R20, R60, 0x2, R41 ;  /* 0x000000023c147824 */ /* 0x001fc800078e0229 */
[C---:B------:R-:W-:Y:S01]  /*e450*/  IMAD R35, R60.reuse, 0x2, R20 ;  /* 0x000000023c237824 */ /* 0x040fe200078e0214 */
[----:B------:R0:W-:Y:S04]  /*e460*/  STG.E.U16 desc[UR8][R14.64], R21 ;  /* 0x000000150e007986 */ /* 0x0001e8000c101508 */
[----:B------:R-:W-:Y:S01]  /*e470*/  LEA R40, R60, R35, 0x1 ;  /* 0x000000233c287211 */ /* 0x000fe200078e08ff */
[----:B------:R2:W-:Y:S01]  /*e480*/  STG.E.U16 desc[UR8][R12.64], R22 ;  /* 0x000000160c007986 */ /* 0x0005e2000c101508 */
[----:B------:R-:W-:-:S03]  /*e490*/  PRMT R42, R21, 0x7632, R42 ;  /* 0x00007632152a7816 */ /* 0x000fc6000000002a */
[----:B0-----:R-:W-:Y:S01]  /*e4a0*/  IMAD R21, R60, 0x2, R40 ;  /* 0x000000023c157824 */ /* 0x001fe200078e0228 */
[----:B--2---:R-:W-:-:S03]  /*e4b0*/  LEA R12, P1, R33, R0, 0x1 ;  /* 0x00000000210c7211 */ /* 0x004fc600078208ff */
[----:B------:R-:W-:Y:S01]  /*e4c0*/  IMAD R34, R60, 0x2, R21 ;  /* 0x000000023c227824 */ /* 0x000fe200078e0215 */
[----:B------:R-:W-:Y:S02]  /*e4d0*/  LEA.HI.X.SX32 R13, R33, R2, 0x1, P1 ;  /* 0x00000002210d7211 */ /* 0x000fe400008f0eff */
[----:B------:R-:W-:Y:S02]  /*e4e0*/  LEA R14, P1, R30, R0, 0x1 ;  /* 0x000000001e0e7211 */ /* 0x000fe400078208ff */
[----:B------:R-:W-:Y:S01]  /*e4f0*/  PRMT R33, R22, 0x7632, R33 ;  /* 0x0000763216217816 */ /* 0x000fe20000000021 */
[----:B------:R0:W-:Y:S01]  /*e500*/  STG.E.U16 desc[UR8][R12.64], R23 ;  /* 0x000000170c007986 */ /* 0x0001e2000c101508 */
[----:B------:R-:W-:Y:S02]  /*e510*/  LEA.HI.X.SX32 R15, R30, R2, 0x1, P1 ;  /* 0x000000021e0f7211 */ /* 0x000fe400008f0eff */
[----:B------:R-:W-:Y:S02]  /*e520*/  PRMT R22, R23, 0x7632, R22 ;  /* 0x0000763217167816 */ /* 0x000fe40000000016 */
[-C--:B------:R-:W-:Y:S01]  /*e530*/  LEA R30, P2, R31, R0.reuse, 0x1 ;  /* 0x000000001f1e7211 */ /* 0x080fe200078408ff */
[----:B------:R2:W-:Y:S01]  /*e540*/  STG.E.U16 desc[UR8][R14.64], R43 ;  /* 0x0000002b0e007986 */ /* 0x0005e2000c101508 */
[----:B0-----:R-:W-:-:S02]  /*e550*/  LEA R12, P1, R28, R0, 0x1 ;  /* 0x000000001c0c7211 */ /* 0x001fc400078208ff */
[----:B------:R-:W-:Y:S02]  /*e560*/  LEA R23, R60, R34, 0x1 ;  /* 0x000000223c177211 */ /* 0x000fe400078e08ff */
[-C--:B------:R-:W-:Y:S02]  /*e570*/  LEA.HI.X.SX32 R13, R28, R2.reuse, 0x1, P1 ;  /* 0x000000021c0d7211 */ /* 0x080fe400008f0eff */
[----:B------:R-:W-:Y:S01]  /*e580*/  LEA.HI.X.SX32 R31, R31, R2, 0x1, P2 ;  /* 0x000000021f1f7211 */ /* 0x000fe200010f0eff */
[C---:B--2---:R-:W-:Y:S01]  /*e590*/  IMAD R15, R60.reuse, 0x2, R23 ;  /* 0x000000023c0f7824 */ /* 0x044fe200078e0217 */
[C---:B------:R-:W-:Y:S01]  /*e5a0*/  LEA R28, P1, R29.reuse, R0, 0x1 ;  /* 0x000000001d1c7211 */ /* 0x040fe200078208ff */
[----:B------:R0:W-:Y:S03]  /*e5b0*/  STG.E.U16 desc[UR8][R12.64], R42 ;  /* 0x0000002a0c007986 */ /* 0x0001e6000c101508 */
[----:B------:R-:W-:Y:S01]  /*e5c0*/  LEA.HI.X.SX32 R29, R29, R2, 0x1, P1 ;  /* 0x000000021d1d7211 */ /* 0x000fe200008f0eff */
[----:B------:R2:W-:Y:S01]  /*e5d0*/  STG.E.U16 desc[UR8][R30.64], R33 ;  /* 0x000000211e007986 */ /* 0x0005e2000c101508 */
[----:B0-----:R-:W-:Y:S01]  /*e5e0*/  LEA R12, P1, R39, R0, 0x1 ;  /* 0x00000000270c7211 */ /* 0x001fe200078208ff */
[----:B--2---:R-:W-:-:S03]  /*e5f0*/  IMAD R33, R60, 0x2, R15 ;  /* 0x000000023c217824 */ /* 0x004fc600078e020f */
[----:B------:R-:W-:Y:S02]  /*e600*/  LEA.HI.X.SX32 R13, R39, R2, 0x1, P1 ;  /* 0x00000002270d7211 */ /* 0x000fe400008f0eff */
[----:B------:R-:W-:Y:S02]  /*e610*/  LEA R30, P1, R32, R0, 0x1 ;  /* 0x00000000201e7211 */ /* 0x000fe400078208ff */
[----:B------:R-:W-:Y:S02]  /*e620*/  LEA R14, R60, R33, 0x1 ;  /* 0x000000213c0e7211 */ /* 0x000fe400078e08ff */
[----:B------:R-:W-:Y:S01]  /*e630*/  LEA.HI.X.SX32 R31, R32, R2, 0x1, P1 ;  /* 0x00000002201f7211 */ /* 0x000fe200008f0eff */
[----:B------:R0:W-:Y:S02]  /*e640*/  STG.E.U16 desc[UR8][R28.64], R22 ;  /* 0x000000161c007986 */ /* 0x0001e4000c101508 */
[----:B------:R-:W-:Y:S02]  /*e650*/  IMAD R32, R60, 0x2, R14 ;  /* 0x000000023c207824 */ /* 0x000fe400078e020e */
[----:B------:R2:W-:Y:S01]  /*e660*/  STG.E.U16 desc[UR8][R12.64], R8 ;  /* 0x000000080c007986 */ /* 0x0005e2000c101508 */
[----:B0-----:R-:W-:Y:S01]  /*e670*/  LEA R28, P2, R38, R0, 0x1 ;  /* 0x00000000261c7211 */ /* 0x001fe200078408ff */
[----:B--2---:R-:W-:-:S03]  /*e680*/  IMAD R13, R60, 0x2, R32 ;  /* 0x000000023c0d7824 */ /* 0x004fc600078e0220 */
[----:B------:R-:W-:Y:S02]  /*e690*/  LEA.HI.X.SX32 R29, R38, R2, 0x1, P2 ;  /* 0x00000002261d7211 */ /* 0x000fe400010f0eff */
[----:B------:R-:W-:Y:S01]  /*e6a0*/  LEA R12, R60, R13, 0x1 ;  /* 0x0000000d3c0c7211 */ /* 0x000fe200078e08ff */
[----:B------:R0:W-:Y:S01]  /*e6b0*/  STG.E.U16 desc[UR8][R30.64], R9 ;  /* 0x000000091e007986 */ /* 0x0001e2000c101508 */
[----:B------:R-:W-:Y:S02]  /*e6c0*/  LEA R38, P1, R36, R0, 0x1 ;  /* 0x0000000024267211 */ /* 0x000fe400078208ff */
[----:B------:R-:W-:Y:S01]  /*e6d0*/  PRMT R42, R10, 0x7632, R42 ;  /* 0x000076320a2a7816 */ /* 0x000fe2000000002a */
[----:B------:R2:W-:Y:S01]  /*e6e0*/  STG.E.U16 desc[UR8][R28.64], R10 ;  /* 0x0000000a1c007986 */ /* 0x0005e2000c101508 */
[----:B------:R-:W-:Y:S01]  /*e6f0*/  LEA.HI.X.SX32 R39, R36, R2, 0x1, P1 ;  /* 0x0000000224277211 */ /* 0x000fe200008f0eff */
[----:B0-----:R-:W-:-:S04]  /*e700*/  IMAD R30, R60, 0x2, R12 ;  /* 0x000000023c1e7824 */ /* 0x001fc800078e020c */
[C---:B--2---:R-:W-:Y:S01]  /*e710*/  IMAD R10, R60.reuse, 0x2, R30 ;  /* 0x000000023c0a7824 */ /* 0x044fe200078e021e */
[C---:B------:R-:W-:Y:S01]  /*e720*/  LEA R28, P1, R3.reuse, R0, 0x1 ;  /* 0x00000000031c7211 */ /* 0x040fe200078208ff */
[----:B------:R0:W-:Y:S03]  /*e730*/  STG.E.U16 desc[UR8][R38.64], R11 ;  /* 0x0000000b26007986 */ /* 0x0001e6000c101508 */
[C---:B------:R-:W-:Y:S02]  /*e740*/  LEA R31, R60.reuse, R10, 0x1 ;  /* 0x0000000a3c1f7211 */ /* 0x040fe400078e08ff */
[----:B------:R-:W-:Y:S02]  /*e750*/  LEA.HI.X.SX32 R29, R3, R2, 0x1, P1 ;  /* 0x00000002031d7211 */ /* 0x000fe400008f0eff */
[-C--:B------:R-:W-:Y:S01]  /*e760*/  LEA R36, P1, R37, R0.reuse, 0x1 ;  /* 0x0000000025247211 */ /* 0x080fe200078208ff */
[----:B------:R-:W-:Y:S01]  /*e770*/  IMAD R3, R60, 0x2, R31 ;  /* 0x000000023c037824 */ /* 0x000fe200078e021f */
[----:B------:R-:W-:-:S02]  /*e780*/  LEA R6, P4, R40, R0, 0x1 ;  /* 0x0000000028067211 */ /* 0x000fc400078808ff */
[----:B0-----:R-:W-:Y:S02]  /*e790*/  LEA R38, P2, R41, R0, 0x1 ;  /* 0x0000000029267211 */ /* 0x001fe400078408ff */
[-C--:B------:R-:W-:Y:S02]  /*e7a0*/  LEA.HI.X.SX32 R37, R37, R2.reuse, 0x1, P1 ;  /* 0x0000000225257211 */ /* 0x080fe400008f0eff */
[----:B------:R-:W-:Y:S02]  /*e7b0*/  LEA.HI.X.SX32 R39, R41, R2, 0x1, P2 ;  /* 0x0000000229277211 */ /* 0x000fe400010f0eff */
[-C--:B------:R-:W-:Y:S02]  /*e7c0*/  LEA R18, P1, R20, R0.reuse, 0x1 ;  /* 0x0000000014127211 */ /* 0x080fe400078208ff */
[----:B------:R-:W-:Y:S01]  /*e7d0*/  PRMT R22, R8, 0x7632, R22 ;  /* 0x0000763208167816 */ /* 0x000fe20000000016 */
[----:B------:R-:W-:Y:S01]  /*e7e0*/  IMAD R8, R60, 0x2, R3 ;  /* 0x000000023c087824 */ /* 0x000fe200078e0203 */
[----:B------:R-:W-:-:S02]  /*e7f0*/  LEA R16, P2, R35, R0, 0x1 ;  /* 0x0000000023107211 */ /* 0x000fc400078408ff */
[-C--:B------:R-:W-:Y:S02]  /*e800*/  LEA.HI.X.SX32 R7, R40, R2.reuse, 0x1, P4 ;  /* 0x0000000228077211 */ /* 0x080fe400020f0eff */
[-C--:B------:R-:W-:Y:S01]  /*e810*/  LEA.HI.X.SX32 R19, R20, R2.reuse, 0x1, P1 ;  /* 0x0000000214137211 */ /* 0x080fe200008f0eff */
[----:B------:R0:W-:Y:S01]  /*e820*/  STG.E.U16 desc[UR8][R28.64], R22 ;  /* 0x000000161c007986 */ /* 0x0001e2000c101508 */
[----:B------:R-:W-:Y:S02]  /*e830*/  LEA.HI.X.SX32 R17, R35, R2, 0x1, P2 ;  /* 0x0000000223117211 */ /* 0x000fe400010f0eff */
[----:B------:R-:W-:Y:S01]  /*e840*/  PRMT R9, R9, 0x7632, R9 ;  /* 0x0000763209097816 */ /* 0x000fe20000000009 */
[----:B------:R-:W-:Y:S01]  /*e850*/  STL.64 [R1+0x490], R6 ;  /* 0x0004900601007387 */ /* 0x000fe20000100a00 */
[----:B------:R-:W-:-:S03]  /*e860*/  LEA R24, P1, R21, R0, 0x1 ;  /* 0x0000000015187211 */ /* 0x000fc600078208ff */
[----:B------:R2:W-:Y:S01]  /*e870*/  STL.64 [R1+0xe8], R18 ;  /* 0x0000e81201007387 */ /* 0x0005e20000100a00 */
[----:B0-----:R-:W-:-:S03]  /*e880*/  LEA R29, R60, R8, 0x1 ;  /* 0x000000083c1d7211 */ /* 0x001fc600078e08ff */
[----:B------:R0:W-:Y:S01]  /*e890*/  STL.64 [R1+0xe0], R16 ;  /* 0x0000e01001007387 */ /* 0x0001e20000100a00 */
[----:B------:R-:W-:-:S03]  /*e8a0*/  LEA.HI.X.SX32 R25, R21, R2, 0x1, P1 ;  /* 0x0000000215197211 */ /* 0x000fc600008f0eff */
[----:B------:R3:W-:Y:S01]  /*e8b0*/  STG.E.U16 desc[UR8][R36.64], R9 ;  /* 0x0000000924007986 */ /* 0x0007e2000c101508 */
[CC--:B--2---:R-:W-:Y:S02]  /*e8c0*/  LEA R18, P2, R34.reuse, R0.reuse, 0x1 ;  /* 0x0000000022127211 */ /* 0x0c4fe400078408ff */
[C---:B0-----:R-:W-:Y:S02]  /*e8d0*/  LEA R16, P4, R23.reuse, R0, 0x1 ;  /* 0x0000000017107211 */ /* 0x041fe400078808ff */
[-C--:B------:R-:W-:Y:S01]  /*e8e0*/  LEA.HI.X.SX32 R19, R34, R2.reuse, 0x1, P2 ;  /* 0x0000000222137211 */ /* 0x080fe200010f0eff */
[C---:B---3--:R-:W-:Y:S01]  /*e8f0*/  IMAD R9, R60.reuse, 0x2, R29 ;  /* 0x000000023c097824 */ /* 0x048fe200078e021d */
[----:B------:R-:W-:Y:S01]  /*e900*/  LEA.HI.X.SX32 R17, R23, R2, 0x1, P4 ;  /* 0x0000000217117211 */ /* 0x000fe200020f0eff */
[----:B------:R-:W-:Y:S02]  /*e910*/  STL.64 [R1+0xd0], R24 ;  /* 0x0000d01801007387 */ /* 0x000fe40000100a00 */
[----:B------:R-:W-:-:S02]  /*e920*/  IMAD R22, R60, 0x2, R9 ;  /* 0x000000023c167824 */ /* 0x000fc400078e0209 */
[----:B------:R0:W-:Y:S03]  /*e930*/  STL.64 [R1+0xc8], R18 ;  /* 0x0000c81201007387 */ /* 0x0001e60000100a00 */
[----:B------:R-:W-:Y:S01]  /*e940*/  LEA R28, R60, R22, 0x1 ;  /* 0x000000163c1c7211 */ /* 0x000fe200078e08ff */
[----:B------:R2:W-:Y:S01]  /*e950*/  STL.64 [R1+0xc0], R16 ;  /* 0x0000c01001007387 */ /* 0x0005e20000100a00 */
[----:B------:R-:W-:-:S03]  /*e960*/  LEA R6, P2, R33, R0, 0x1 ;  /* 0x0000000021067211 */ /* 0x000fc600078408ff */
[----:B------:R-:W-:Y:S01]  /*e970*/  IMAD R20, R60, 0x2, R28 ;  /* 0x000000023c147824 */ /* 0x000fe200078e021c */
[CC--:B0-----:R-:W-:Y:S02]  /*e980*/  LEA R18, P1, R15.reuse, R0.reuse, 0x1 ;  /* 0x000000000f127211 */ /* 0x0c1fe400078208ff */
[C---:B--2---:R-:W-:Y:S02]  /*e990*/  LEA R16, P4, R14.reuse, R0, 0x1 ;  /* 0x000000000e107211 */ /* 0x044fe400078808ff */
[-C--:B------:R-:W-:Y:S02]  /*e9a0*/  LEA.HI.X.SX32 R19, R15, R2.reuse, 0x1, P1 ;  /* 0x000000020f137211 */ /* 0x080fe400008f0eff */
[-C--:B------:R-:W-:Y:S01]  /*e9b0*/  LEA.HI.X.SX32 R17, R14, R2.reuse, 0x1, P4 ;  /* 0x000000020e117211 */ /* 0x080fe200020f0eff */
[----:B------:R-:W-:Y:S01]  /*e9c0*/  IMAD R21, R60, 0x2, R20 ;  /* 0x000000023c157824 */ /* 0x000fe200078e0214 */
[----:B------:R-:W-:-:S03]  /*e9d0*/  LEA.HI.X.SX32 R7, R33, R2, 0x1, P2 ;  /* 0x0000000221077211 */ /* 0x000fc600010f0eff */
[----:B------:R-:W-:Y:S01]  /*e9e0*/  STL.64 [R1+0x460], R16 ;  /* 0x0004601001007387 */ /* 0x000fe20000100a00 */
[----:B------:R-:W-:-:S03]  /*e9f0*/  LEA R24, P1, R32, R0, 0x1 ;  /* 0x0000000020187211 */ /* 0x000fc600078208ff */
[----:B------:R0:W-:Y:S01]  /*ea00*/  STL.64 [R1+0xb8], R18 ;  /* 0x0000b81201007387 */ /* 0x0001e20000100a00 */
[----:B------:R-:W-:-:S03]  /*ea10*/  LEA R23, R60, R21, 0x1 ;  /* 0x000000153c177211 */ /* 0x000fc600078e08ff */
[----:B------:R2:W-:Y:S01]  /*ea20*/  STL.64 [R1+0xb0], R6 ;  /* 0x0000b00601007387 */ /* 0x0005e20000100a00 */
[----:B------:R-:W-:Y:S02]  /*ea30*/  LEA.HI.X.SX32 R25, R32, R2, 0x1, P1 ;  /* 0x0000000220197211 */ /* 0x000fe400008f0eff */
[CC--:B0-----:R-:W-:Y:S02]  /*ea40*/  LEA R18, P2, R13.reuse, R0.reuse, 0x1 ;  /* 0x000000000d127211 */ /* 0x0c1fe400078408ff */
[----:B--2---:R-:W-:Y:S02]  /*ea50*/  LEA R6, P4, R12, R0, 0x1 ;  /* 0x000000000c067211 */ /* 0x004fe400078808ff */
[-C--:B------:R-:W-:Y:S01]  /*ea60*/  LEA.HI.X.SX32 R19, R13, R2.reuse, 0x1, P2 ;  /* 0x000000020d137211 */ /* 0x080fe200010f0eff */
[----:B------:R-:W-:Y:S01]  /*ea70*/  IMAD R15, R60, 0x2, R23 ;  /* 0x000000023c0f7824 */ /* 0x000fe200078e0217 */
[----:B------:R-:W-:-:S03]  /*ea80*/  LEA.HI.X.SX32 R7, R12, R2, 0x1, P4 ;  /* 0x000000020c077211 */ /* 0x000fc600020f0eff */
[----:B------:R-:W-:Y:S01]  /*ea90*/  STL.64 [R1+0x450], R18 ;  /* 0x0004501201007387 */ /* 0x000fe20000100a00 */
[----:B------:R-:W-:Y:S01]  /*eaa0*/  IMAD R14, R60, 0x2, R15 ;  /* 0x000000023c0e7824 */ /* 0x000fe200078e020f */
[C---:B------:R-:W-:Y:S02]  /*eab0*/  LEA R26, P2, R10.reuse, R0, 0x1 ;  /* 0x000000000a1a7211 */ /* 0x040fe400078408ff */
[----:B------:R0:W-:Y:S04]  /*eac0*/  STL.64 [R1+0xa0], R24 ;  /* 0x0000a01801007387 */ /* 0x0001e80000100a00 */
[----:B------:R2:W-:Y:S01]  /*ead0*/  STL.64 [R1+0x30], R6 ;  /* 0x0000300601007387 */ /* 0x0005e20000100a00 */
[----:B------:R-:W-:Y:S02]  /*eae0*/  LEA.HI.X.SX32 R27, R10, R2, 0x1, P2 ;  /* 0x000000020a1b7211 */ /* 0x000fe400010f0eff */
[----:B0-----:R-:W-:-:S02]  /*eaf0*/  LEA R24, P1, R30, R0, 0x1 ;  /* 0x000000001e187211 */ /* 0x001fc400078208ff */
[C---:B--2---:R-:W-:Y:S02]  /*eb00*/  LEA R6, P4, R31.reuse, R0, 0x1 ;  /* 0x000000001f067211 */ /* 0x044fe400078808ff */
[----:B------:R-:W-:Y:S02]  /*eb10*/  LEA.HI.X.SX32 R25, R30, R2, 0x1, P1 ;  /* 0x000000021e197211 */ /* 0x000fe400008f0eff */
[C---:B------:R-:W-:Y:S02]  /*eb20*/  LEA R13, R60.reuse, R14, 0x1 ;  /* 0x0000000e3c0d7211 */ /* 0x040fe400078e08ff */
[----:B------:R-:W-:Y:S02]  /*eb30*/  LEA.HI.X.SX32 R7, R31, R2, 0x1, P4 ;  /* 0x000000021f077211 */ /* 0x000fe400020f0eff */
[-C--:B------:R-:W-:Y:S01]  /*eb40*/  LEA R50, P4, R29, R0.reuse, 0x1 ;  /* 0x000000001d327211 */ /* 0x080fe200078808ff */
[----:B------:R-:W-:Y:S01]  /*eb50*/  STL.64 [R1+0x440], R24 ;  /* 0x0004401801007387 */ /* 0x000fe20000100a00 */
[----:B------:R-:W-:Y:S01]  /*eb60*/  IMAD R12, R60, 0x2, R13 ;  /* 0x000000023c0c7824 */ /* 0x000fe200078e020d */
[----:B------:R-:W-:-:S02]  /*eb70*/  LEA R48, P2, R8, R0, 0x1 ;  /* 0x0000000008307211 */ /* 0x000fc400078408ff */
[----:B------:R-:W-:Y:S01]  /*eb80*/  STL.64 [R1+0x468], R26 ;  /* 0x0004681a01007387 */ /* 0x000fe20000100a00 */
[----:B------:R-:W-:-:S03]  /*eb90*/  LEA.HI.X.SX32 R51, R29, R2, 0x1, P4 ;  /* 0x000000021d337211 */ /* 0x000fc600020f0eff */
[----:B------:R0:W-:Y:S04]  /*eba0*/  STG.E.U16 desc[UR8][R38.64], R42 ;  /* 0x0000002a26007986 */ /* 0x0001e8000c101508 */
[----:B------:R2:W-:Y:S01]  /*ebb0*/  STL.64 [R1+0x18], R6 ;  /* 0x0000180601007387 */ /* 0x0005e20000100a00 */
[----:B------:R-:W-:Y:S01]  /*ebc0*/  IMAD R11, R60, 0x2, R12 ;  /* 0x000000023c0b7824 */ /* 0x000fe200078e020c */
[----:B------:R-:W-:Y:S02]  /*ebd0*/  LEA.HI.X.SX32 R49, R8, R2, 0x1, P2 ;  /* 0x0000000208317211 */ /* 0x000fe400010f0eff */
[-C--:B0-----:R-:W-:Y:S02]  /*ebe0*/  LEA R38, P4, R28, R0.reuse, 0x1 ;  /* 0x000000001c267211 */ /* 0x081fe400078808ff */
[----:B--2---:R-:W-:-:S02]  /*ebf0*/  LEA R6, P1, R3, R0, 0x1 ;  /* 0x0000000003067211 */ /* 0x004fc400078208ff */
[-C--:B------:R-:W-:Y:S02]  /*ec00*/  LEA.HI.X.SX32 R39, R28, R2.reuse, 0x1, P4 ;  /* 0x000000021c277211 */ /* 0x080fe400020f0eff */
[----:B------:R-:W-:Y:S02]  /*ec10*/  LEA.HI.X.SX32 R7, R3, R2, 0x1, P1 ;  /* 0x0000000203077211 */ /* 0x000fe400008f0eff */
[-C--:B------:R-:W-:Y:S01]  /*ec20*/  LEA R42, P4, R23, R0.reuse, 0x1 ;  /* 0x00000000172a7211 */ /* 0x080fe200078808ff */
[----:B------:R-:W-:Y:S01]  /*ec30*/  STL.64 [R1+0x470], R48 ;  /* 0x0004703001007387 */ /* 0x000fe20000100a00 */
[----:B------:R-:W-:Y:S02]  /*ec40*/  LEA R10, R60, R11, 0x1 ;  /* 0x0000000b3c0a7211 */ /* 0x000fe400078e08ff */
[-C--:B------:R-:W-:Y:S01]  /*ec50*/  LEA R54, P1, R9, R0.reuse, 0x1 ;  /* 0x0000000009367211 */ /* 0x080fe200078208ff */
[----:B------:R0:W-:Y:S01]  /*ec60*/  STL.64 [R1+0x10], R6 ;  /* 0x0000100601007387 */ /* 0x0001e20000100a00 */
[----:B------:R-:W-:-:S02]  /*ec70*/  LEA R52, P2, R22, R0, 0x1 ;  /* 0x0000000016347211 */ /* 0x000fc400078408ff */
[-C--:B------:R-:W-:Y:S01]  /*ec80*/  LEA.HI.X.SX32 R43, R23, R2.reuse, 0x1, P4 ;  /* 0x00000002172b7211 */ /* 0x080fe200020f0eff */
[----:B------:R-:W-:Y:S01]  /*ec90*/  IMAD R3, R60, 0x2, R10 ;  /* 0x000000023c037824 */ /* 0x000fe200078e020a */
[-C--:B------:R-:W-:Y:S02]  /*eca0*/  LEA.HI.X.SX32 R55, R9, R2.reuse, 0x1, P1 ;  /* 0x0000000209377211 */ /* 0x080fe400008f0eff */
[----:B------:R-:W-:Y:S02]  /*ecb0*/  LEA.HI.X.SX32 R53, R22, R2, 0x1, P2 ;  /* 0x0000000216357211 */ /* 0x000fe400010f0eff */
[-C--:B------:R-:W-:Y:S02]  /*ecc0*/  LEA R46, P1, R20, R0.reuse, 0x1 ;  /* 0x00000000142e7211 */ /* 0x080fe400078208ff */
[-C--:B0-----:R-:W-:Y:S02]  /*ecd0*/  LEA R6, P4, R13, R0.reuse, 0x1 ;  /* 0x000000000d067211 */ /* 0x081fe400078808ff */
[----:B------:R-:W-:-:S02]  /*ece0*/  LEA R44, P2, R21, R0, 0x1 ;  /* 0x00000000152c7211 */ /* 0x000fc400078408ff */
[-C--:B------:R-:W-:Y:S01]  /*ecf0*/  LEA.HI.X.SX32 R7, R13, R2.reuse, 0x1, P4 ;  /* 0x000000020d077211 */ /* 0x080fe200020f0eff */
[----:B------:R-:W-:Y:S01]  /*ed00*/  STL.64 [R1+0x478], R50 ;  /* 0x0004783201007387 */ /* 0x000fe20000100a00 */
[----:B------:R-:W-:Y:S01]  /*ed10*/  IMAD R8, R60, 0x2, R3 ;  /* 0x000000023c087824 */ /* 0x000fe200078e0203 */
[-C--:B------:R-:W-:Y:S02]  /*ed20*/  LEA.HI.X.SX32 R47, R20, R2.reuse, 0x1, P1 ;  /* 0x00000002142f7211 */ /* 0x080fe400008f0eff */
[----:B------:R-:W-:Y:S01]  /*ed30*/  STL.64 [R1+0x480], R54 ;  /* 0x0004803601007387 */ /* 0x000fe20000100a00 */
[----:B------:R-:W-:Y:S02]  /*ed40*/  LEA.HI.X.SX32 R45, R21, R2, 0x1, P2 ;  /* 0x00000002152d7211 */ /* 0x000fe400010f0eff */
[-C--:B------:R-:W-:Y:S01]  /*ed50*/  LEA R40, P1, R15, R0.reuse, 0x1 ;  /* 0x000000000f287211 */ /* 0x080fe200078208ff */
[----:B------:R-:W-:Y:S01]  /*ed60*/  STL.64 [R1+0x4a0], R52 ;  /* 0x0004a03401007387 */ /* 0x000fe20000100a00 */
[----:B------:R-:W-:-:S03]  /*ed70*/  LEA R36, P2, R14, R0, 0x1 ;  /* 0x000000000e247211 */ /* 0x000fc600078408ff */
[----:B------:R0:W-:Y:S01]  /*ed80*/  STL.64 [R1+0x90], R6 ;  /* 0x0000900601007387 */ /* 0x0001e20000100a00 */
[----:B------:R-:W-:Y:S02]  /*ed90*/  LEA R9, R60, R8, 0x1 ;  /* 0x000000083c097211 */ /* 0x000fe400078e08ff */
[-C--:B------:R-:W-:Y:S02]  /*eda0*/  LEA.HI.X.SX32 R41, R15, R2.reuse, 0x1, P1 ;  /* 0x000000020f297211 */ /* 0x080fe400008f0eff */
[----:B------:R-:W-:Y:S02]  /*edb0*/  LEA.HI.X.SX32 R37, R14, R2, 0x1, P2 ;  /* 0x000000020e257211 */ /* 0x000fe400010f0eff */
[-C--:B------:R-:W-:Y:S02]  /*edc0*/  LEA R56, P1, R12, R0.reuse, 0x1 ;  /* 0x000000000c387211 */ /* 0x080fe400078208ff */
[-C--:B0-----:R-:W-:Y:S02]  /*edd0*/  LEA R6, P4, R10, R0.reuse, 0x1 ;  /* 0x000000000a067211 */ /* 0x081fe400078808ff */
[----:B------:R-:W-:-:S02]  /*ede0*/  LEA R58, P2, R11, R0, 0x1 ;  /* 0x000000000b3a7211 */ /* 0x000fc400078408ff */
[-C--:B------:R-:W-:Y:S01]  /*edf0*/  LEA.HI.X.SX32 R7, R10, R2.reuse, 0x1, P4 ;  /* 0x000000020a077211 */ /* 0x080fe200020f0eff */
[----:B------:R-:W-:Y:S01]  /*ee00*/  IMAD R22, R60, 0x2, R9 ;  /* 0x000000023c167824 */ /* 0x000fe200078e0209 */
[-C--:B------:R-:W-:Y:S02]  /*ee10*/  LEA.HI.X.SX32 R57, R12, R2.reuse, 0x1, P1 ;  /* 0x000000020c397211 */ /* 0x080fe400008f0eff */
[----:B------:R-:W-:Y:S01]  /*ee20*/  LEA.HI.X.SX32 R59, R11, R2, 0x1, P2 ;  /* 0x000000020b3b7211 */ /* 0x000fe200010f0eff */
[----:B------:R0:W-:Y:S01]  /*ee30*/  STL.64 [R1+0x78], R6 ;  /* 0x0000780601007387 */ /* 0x0001e20000100a00 */
[CC--:B------:R-:W-:Y:S02]  /*ee40*/  LEA R18, P1, R3.reuse, R0.reuse, 0x1 ;  /* 0x0000000003127211 */ /* 0x0c0fe400078208ff */
[----:B------:R-:W-:Y:S01]  /*ee50*/  LEA R16, P2, R8, R0, 0x1 ;  /* 0x0000000008107211 */ /* 0x000fe200078408ff */
[----:B------:R-:W-:Y:S01]  /*ee60*/  IMAD R21, R60, 0x2, R22 ;  /* 0x000000023c157824 */ /* 0x000fe200078e0216 */
[----:B------:R-:W-:-:S02]  /*ee70*/  LEA.HI.X.SX32 R19, R3, R2, 0x1, P1 ;  /* 0x0000000203137211 */ /* 0x000fc400008f0eff */
[----:B------:R-:W-:Y:S02]  /*ee80*/  LEA.HI.X.SX32 R17, R8, R2, 0x1, P2 ;  /* 0x0000000208117211 */ /* 0x000fe400010f0eff */
[C---:B0-----:R-:W-:Y:S01]  /*ee90*/  LEA R6, P4, R9.reuse, R0, 0x1 ;  /* 0x0000000009067211 */ /* 0x041fe200078808ff */
[----:B------:R0:W-:Y:S01]  /*eea0*/  STL.64 [R1+0x70], R18 ;  /* 0x0000701201007387 */ /* 0x0001e20000100a00 */
[C---:B------:R-:W-:Y:S02]  /*eeb0*/  LEA R20, R60.reuse, R21, 0x1 ;  /* 0x000000153c147211 */ /* 0x040fe400078e08ff */
[----:B------:R-:W-:Y:S01]  /*eec0*/  LEA.HI.X.SX32 R7, R9, R2, 0x1, P4 ;  /* 0x0000000209077211 */ /* 0x000fe200020f0eff */
[----:B------:R2:W-:Y:S02]  /*eed0*/  STL.64 [R1+0x68], R16 ;  /* 0x0000681001007387 */ /* 0x0005e40000100a00 */
[----:B------:R-:W-:Y:S02]  /*eee0*/  IMAD R14, R60, 0x2, R20 ;  /* 0x000000023c0e7824 */ /* 0x000fe400078e0214 */
[----:B------:R3:W-:Y:S01]  /*eef0*/  STL.64 [R1+0x60], R6 ;  /* 0x0000600601007387 */ /* 0x0007e20000100a00 */
[----:B0-----:R-:W-:-:S02]  /*ef00*/  LEA R18, P1, R22, R0, 0x1 ;  /* 0x0000000016127211 */ /* 0x001fc400078208ff */
[C---:B--2---:R-:W-:Y:S02]  /*ef10*/  LEA R16, P2, R21.reuse, R0, 0x1 ;  /* 0x0000000015107211 */ /* 0x044fe400078408ff */
[----:B------:R-:W-:Y:S02]  /*ef20*/  LEA.HI.X.SX32 R19, R22, R2, 0x1, P1 ;  /* 0x0000000216137211 */ /* 0x000fe400008f0eff */
[----:B---3--:R-:W-:Y:S02]  /*ef30*/  LEA R6, P4, R20, R0, 0x1 ;  /* 0x0000000014067211 */ /* 0x008fe400078808ff */
[-C--:B------:R-:W-:Y:S01]  /*ef40*/  LEA.HI.X.SX32 R17, R21, R2.reuse, 0x1, P2 ;  /* 0x0000000215117211 */ /* 0x080fe200010f0eff */
[----:B------:R-:W-:Y:S01]  /*ef50*/  IMAD R13, R60, 0x2, R14 ;  /* 0x000000023c0d7824 */ /* 0x000fe200078e020e */
[----:B------:R-:W-:Y:S01]  /*ef60*/  LEA.HI.X.SX32 R7, R20, R2, 0x1, P4 ;  /* 0x0000000214077211 */ /* 0x000fe200020f0eff */
[----:B------:R-:W-:Y:S04]  /*ef70*/  STL.64 [R1+0x58], R18 ;  /* 0x0000581201007387 */ /* 0x000fe80000100a00 */
[----:B------:R0:W-:Y:S04]  /*ef80*/  STL.64 [R1+0x50], R16 ;  /* 0x0000501001007387 */ /* 0x0001e80000100a00 */
[----:B------:R2:W-:Y:S04]  /*ef90*/  STL.64 [R1+0x48], R6 ;  /* 0x0000480601007387 */ /* 0x0005e80000100a00 */
[----:B------:R-:W3:Y:S01]  /*efa0*/  LDL.LU.64 R52, [R1+0xe8] ;  /* 0x0000e80001347983 */ /* 0x000ee20000300a00 */
[----:B0-----:R-:W-:-:S02]  /*efb0*/  LEA R16, P1, R14, R0, 0x1 ;  /* 0x000000000e107211 */ /* 0x001fc400078208ff */
[C---:B--2---:R-:W-:Y:S02]  /*efc0*/  LEA R6, P2, R13.reuse, R0, 0x1 ;  /* 0x000000000d067211 */ /* 0x044fe400078408ff */
[-C--:B------:R-:W-:Y:S02]  /*efd0*/  LEA.HI.X.SX32 R17, R14, R2.reuse, 0x1, P1 ;  /* 0x000000020e117211 */ /* 0x080fe400008f0eff */
[----:B------:R-:W-:-:S05]  /*efe0*/  LEA.HI.X.SX32 R7, R13, R2, 0x1, P2 ;  /* 0x000000020d077211 */ /* 0x000fca00010f0eff */
[----:B------:R0:W-:Y:S04]  /*eff0*/  STL.64 [R1+0x38], R6 ;  /* 0x0000380601007387 */ /* 0x0001e80000100a00 */
[----:B------:R2:W-:Y:S04]  /*f000*/  STL.64 [R1+0x40], R16 ;  /* 0x0000401001007387 */ /* 0x0005e80000100a00 */
[----:B0-----:R-:W4:Y:S04]  /*f010*/  LDL.LU.64 R6, [R1+0xe0] ;  /* 0x0000e00001067983 */ /* 0x001f280000300a00 */
[----:B------:R-:W5:Y:S04]  /*f020*/  LDL.LU.64 R54, [R1+0xd0] ;  /* 0x0000d00001367983 */ /* 0x000f680000300a00 */
[----:B------:R-:W5:Y:S04]  /*f030*/  LDL.LU.64 R50, [R1+0xc8] ;  /* 0x0000c80001327983 */ /* 0x000f680000300a00 */
[----:B------:R-:W5:Y:S04]  /*f040*/  LDL.LU.64 R48, [R1+0xc0] ;  /* 0x0000c00001307983 */ /* 0x000f680000300a00 */
[----:B------:R-:W5:Y:S04]  /*f050*/  LDL.LU.64 R26, [R1+0xb8] ;  /* 0x0000b800011a7983 */ /* 0x000f680000300a00 */
[----:B--2---:R-:W2:Y:S04]  /*f060*/  LDL.LU.64 R16, [R1+0xb0] ;  /* 0x0000b00001107983 */ /* 0x004ea80000300a00 */
[----:B------:R-:W2:Y:S04]  /*f070*/  LDL.LU.64 R18, [R1+0xa0] ;  /* 0x0000a00001127983 */ /* 0x000ea80000300a00 */
[----:B------:R-:W2:Y:S04]  /*f080*/  LDL.LU.64 R24, [R1+0x30] ;  /* 0x0000300001187983 */ /* 0x000ea80000300a00 */
[----:B---3--:R0:W-:Y:S04]  /*f090*/  STG.E.U16 desc[UR8][R52.64], R5 ;  /* 0x0000000534007986 */ /* 0x0081e8000c101508 */
[----:B0-----:R-:W3:Y:S04]  /*f0a0*/  LDL.LU.64 R52, [R1+0x4a0] ;  /* 0x0004a00001347983 */ /* 0x001ee80000300a00 */
[----:B------:R-:W2:Y:S04]  /*f0b0*/  LDL.LU R5, [R1+0x498] ;  /* 0x0004980001057983 */ /* 0x000ea80000300800 */
[----:B----4-:R0:W-:Y:S04]  /*f0c0*/  STG.E.U16 desc[UR8][R6.64], R4 ;  /* 0x0000000406007986 */ /* 0x0101e8000c101508 */
[----:B0-----:R-:W2:Y:S01]  /*f0d0*/  LDL.LU.64 R6, [R1+0x490] ;  /* 0x0004900001067983 */ /* 0x001ea20000300a00 */
[----:B------:R-:W-:-:S03]  /*f0e0*/  PRMT R4, R4, 0x7632, R4 ;  /* 0x0000763204047816 */ /* 0x000fc60000000004 */
[----:B--2---:R0:W-:Y:S04]  /*f0f0*/  STG.E.U16 desc[UR8][R6.64], R5 ;  /* 0x0000000506007986 */ /* 0x0041e8000c101508 */
[----:B0-----:R-:W5:Y:S01]  /*f100*/  LDL.LU.64 R6, [R1+0x488] ;  /* 0x0004880001067983 */ /* 0x001f620000300a00 */
[----:B------:R-:W-:Y:S02]  /*f110*/  PRMT R5, R5, 0x7632, R5 ;  /* 0x0000763205057816 */ /* 0x000fe40000000005 */
[----:B------:R-:W-:-:S05]  /*f120*/  LEA R10, R60, R13, 0x1 ;  /* 0x0000000d3c0a7211 */ /* 0x000fca00078e08ff */
[----:B------:R-:W-:-:S04]  /*f130*/  IMAD R15, R60, 0x2, R10 ;  /* 0x000000023c0f7824 */ /* 0x000fc800078e020a */
[----:B------:R-:W-:-:S05]  /*f140*/  IMAD R9, R60, 0x2, R15 ;  /* 0x000000023c097824 */ /* 0x000fca00078e020f */
[----:B------:R-:W-:-:S05]  /*f150*/  LEA R8, R60, R9, 0x1 ;  /* 0x000000093c087211 */ /* 0x000fca00078e08ff */
[----:B------:R-:W-:-:S04]  /*f160*/  IMAD R12, R60, 0x2, R8 ;  /* 0x000000023c0c7824 */ /* 0x000fc800078e0208 */
[----:B------:R-:W-:Y:S01]  /*f170*/  IMAD R11, R60, 0x2, R12 ;  /* 0x000000023c0b7824 */ /* 0x000fe200078e020c */
[----:B-----5:R0:W-:Y:S04]  /*f180*/  STG.E.U16 desc[UR8][R54.64], R6 ;  /* 0x0000000636007986 */ /* 0x0201e8000c101508 */
[----:B------:R2:W-:Y:S04]  /*f190*/  STG.E.U16 desc[UR8][R50.64], R7 ;  /* 0x0000000732007986 */ /* 0x0005e8000c101508 */
[----:B------:R4:W-:Y:S01]  /*f1a0*/  STG.E.U16 desc[UR8][R48.64], R4 ;  /* 0x0000000430007986 */ /* 0x0009e2000c101508 */
[----:B0-----:R-:W-:-:S03]  /*f1b0*/  PRMT R6, R6, 0x7632, R6 ;  /* 0x0000763206067816 */ /* 0x001fc60000000006 */
[----:B------:R-:W5:Y:S04]  /*f1c0*/  LDL.LU.64 R54, [R1+0x480] ;  /* 0x0004800001367983 */ /* 0x000f680000300a00 */
[----:B--2---:R-:W2:Y:S04]  /*f1d0*/  LDL.LU.64 R50, [R1+0x478] ;  /* 0x0004780001327983 */ /* 0x004ea80000300a00 */
[----:B----4-:R-:W4:Y:S04]  /*f1e0*/  LDL.LU.64 R48, [R1+0x470] ;  /* 0x0004700001307983 */ /* 0x010f280000300a00 */
[----:B------:R0:W-:Y:S04]  /*f1f0*/  STG.E.U16 desc[UR8][R26.64], R5 ;  /* 0x000000051a007986 */ /* 0x0001e8000c101508 */
[----:B------:R1:W-:Y:S04]  /*f200*/  STG.E.U16 desc[UR8][R16.64], R6 ;  /* 0x0000000610007986 */ /* 0x0003e8000c101508 */
[----:B0-----:R-:W2:Y:S04]  /*f210*/  LDL.LU.64 R26, [R1+0x468] ;  /* 0x00046800011a7983 */ /* 0x001ea80000300a00 */
[----:B------:R-:W2:Y:S04]  /*f220*/  LDL.LU.64 R4, [R1+0x10] ;  /* 0x0000100001047983 */ /* 0x000ea80000300a00 */
[----:B-1----:R-:W2:Y:S01]  /*f230*/  LDL.LU.64 R16, [R1+0x460] ;  /* 0x0004600001107983 */ /* 0x002ea20000300a00 */
[----:B------:R-:W-:-:S02]  /*f240*/  LEA R3, R60, R11, 0x1 ;  /* 0x0000000b3c037211 */ /* 0x000fc400078e08ff */
[-C--:B------:R-:W-:Y:S02]  /*f250*/  LEA R34, P4, R10, R0.reuse, 0x1 ;  /* 0x000000000a227211 */ /* 0x080fe400078808ff */
[----:B------:R-:W-:Y:S01]  /*f260*/  LEA R32, P1, R15, R0, 0x1 ;  /* 0x000000000f207211 */ /* 0x000fe200078208ff */
[----:B------:R-:W-:Y:S01]  /*f270*/  IMAD R61, R60, 0x2, R3 ;  /* 0x000000023c3d7824 */ /* 0x000fe200078e0203 */
[----:B------:R-:W-:Y:S02]  /*f280*/  LEA.HI.X.SX32 R35, R10, R2, 0x1, P4 ;  /* 0x000000020a237211 */ /* 0x000fe400020f0eff */
[----:B------:R-:W-:Y:S02]  /*f290*/  LEA R30, P2, R9, R0, 0x1 ;  /* 0x00000000091e7211 */ /* 0x000fe400078408ff */
[----:B------:R-:W-:Y:S01]  /*f2a0*/  LEA.HI.X.SX32 R33, R15, R2, 0x1, P1 ;  /* 0x000000020f217211 */ /* 0x000fe200008f0eff */
[----:B------:R-:W-:Y:S01]  /*f2b0*/  IMAD R15, R60, 0x2, R61 ;  /* 0x000000023c0f7824 */ /* 0x000fe200078e023d */
[----:B------:R-:W-:-:S02]  /*f2c0*/  LEA R28, P4, R8, R0, 0x1 ;  /* 0x00000000081c7211 */ /* 0x000fc400078808ff */
[-C--:B------:R-:W-:Y:S02]  /*f2d0*/  LEA.HI.X.SX32 R31, R9, R2.reuse, 0x1, P2 ;  /* 0x00000002091f7211 */ /* 0x080fe400010f0eff */
[----:B------:R-:W-:Y:S02]  /*f2e0*/  LEA.HI.X.SX32 R29, R8, R2, 0x1, P4 ;  /* 0x00000002081d7211 */ /* 0x000fe400020f0eff */
[-C--:B------:R-:W-:Y:S02]  /*f2f0*/  LEA R20, P2, R11, R0.reuse, 0x1 ;  /* 0x000000000b147211 */ /* 0x080fe400078408ff */
[----:B------:R-:W-:Y:S02]  /*f300*/  LEA R10, P4, R3, R0, 0x1 ;  /* 0x00000000030a7211 */ /* 0x000fe400078808ff */
[----:B------:R-:W-:Y:S02]  /*f310*/  LEA R13, R60, R15, 0x1 ;  /* 0x0000000f3c0d7211 */ /* 0x000fe400078e08ff */
[----:B------:R-:W-:-:S02]  /*f320*/  LEA.HI.X.SX32 R21, R11, R2, 0x1, P2 ;  /* 0x000000020b157211 */ /* 0x000fc400010f0eff */
[----:B------:R-:W-:Y:S01]  /*f330*/  LEA.HI.X.SX32 R11, R3, R2, 0x1, P4 ;  /* 0x00000002030b7211 */ /* 0x000fe200020f0eff */
[----:B------:R-:W-:Y:S01]  /*f340*/  IMAD R3, R60, 0x2, R13 ;  /* 0x000000023c037824 */ /* 0x000fe200078e020d */
[CC--:B------:R-:W-:Y:S02]  /*f350*/  LEA R22, P1, R12.reuse, R0.reuse, 0x1 ;  /* 0x000000000c167211 */ /* 0x0c0fe400078208ff */
[----:B------:R-:W-:Y:S02]  /*f360*/  LEA R14, P2, R15, R0, 0x1 ;  /* 0x000000000f0e7211 */ /* 0x000fe400078408ff */
[----:B------:R-:W-:Y:S02]  /*f370*/  LEA.HI.X.SX32 R23, R12, R2, 0x1, P1 ;  /* 0x000000020c177211 */ /* 0x000fe400008f0eff */
[-C--:B------:R-:W-:Y:S02]  /*f380*/  LEA R8, P1, R61, R0.reuse, 0x1 ;  /* 0x000000003d087211 */ /* 0x080fe400078208ff */
[----:B------:R-:W-:-:S02]  /*f390*/  LEA R12, P4, R13, R0, 0x1 ;  /* 0x000000000d0c7211 */ /* 0x000fc400078808ff */
[----:B------:R-:W-:Y:S02]  /*f3a0*/  LEA R60, P5, R3, R0, 0x1 ;  /* 0x00000000033c7211 */ /* 0x000fe400078a08ff */
[----:B------:R-:W-:Y:S02]  /*f3b0*/  PRMT R0, R7, 0x7632, R0 ;  /* 0x0000763207007816 */ /* 0x000fe40000000000 */
[----:B------:R-:W3:Y:S04]  /*f3c0*/  LDL.LU.64 R6, [R1+0x18] ;  /* 0x0000180001067983 */ /* 0x000ee80000300a00 */
[----:B--2---:R0:W-:Y:S04]  /*f3d0*/  STG.E.U16 desc[UR8][R16.64], R0 ;  /* 0x0000000010007986 */ /* 0x0041e8000c101508 */
[----:B0-----:R-:W2:Y:S04]  /*f3e0*/  LDL.LU.64 R16, [R1+0x458] ;  /* 0x0004580001107983 */ /* 0x001ea80000300a00 */
[----:B--2---:R0:W-:Y:S04]  /*f3f0*/  STG.E.U16 desc[UR8][R18.64], R16 ;  /* 0x0000001012007986 */ /* 0x0041e8000c101508 */
[----:B0-----:R-:W2:Y:S04]  /*f400*/  LDL.LU.64 R18, [R1+0x450] ;  /* 0x0004500001127983 */ /* 0x001ea80000300a00 */
[----:B--2---:R0:W-:Y:S04]  /*f410*/  STG.E.U16 desc[UR8][R18.64], R17 ;  /* 0x0000001112007986 */ /* 0x0041e8000c101508 */
[----:B0-----:R-:W2:Y:S01]  /*f420*/  LDL.LU.64 R18, [R1+0x448] ;  /* 0x0004480001127983 */ /* 0x001ea20000300a00 */
[----:B------:R-:W-:-:S03]  /*f430*/  PRMT R16, R16, 0x7632, R16 ;  /* 0x0000763210107816 */ /* 0x000fc60000000010 */
[----:B--2---:R0:W-:Y:S04]  /*f440*/  STG.E.U16 desc[UR8][R24.64], R18 ;  /* 0x0000001218007986 */ /* 0x0041e8000c101508 */
[----:B0-----:R-:W2:Y:S01]  /*f450*/  LDL.LU.64 R24, [R1+0x440] ;  /* 0x0004400001187983 */ /* 0x001ea20000300a00 */
[----:B------:R-:W-:Y:S02]  /*f460*/  PRMT R17, R17, 0x7632, R17 ;  /* 0x0000763211117816 */ /* 0x000fe40000000011 */
[----:B------:R-:W-:Y:S02]  /*f470*/  PRMT R18, R18, 0x7632, R18 ;  /* 0x0000763212127816 */ /* 0x000fe40000000012 */
[----:B------:R-:W-:Y:S01]  /*f480*/  PRMT R0, R19, 0x7632, R0 ;  /* 0x0000763213007816 */ /* 0x000fe20000000000 */
[----:B--2---:R0:W-:Y:S04]  /*f490*/  STG.E.U16 desc[UR8][R24.64], R19 ;  /* 0x0000001318007986 */ /* 0x0041e8000c101508 */
[----:B------:R1:W-:Y:S04]  /*f4a0*/  STG.E.U16 desc[UR8][R26.64], R16 ;  /* 0x000000101a007986 */ /* 0x0003e8000c101508 */
[----:B0-----:R-:W2:Y:S04]  /*f4b0*/  LDL.LU.64 R24, [R1+0x438] ;  /* 0x0004380001187983 */ /* 0x001ea80000300a00 */
[----:B-1----:R-:W5:Y:S04]  /*f4c0*/  LDL.LU.64 R26, [R1+0x430] ;  /* 0x00043000011a7983 */ /* 0x002f680000300a00 */
[----:B---3--:R-:W-:Y:S04]  /*f4d0*/  STG.E.U16 desc[UR8][R6.64], R17 ;  /* 0x0000001106007986 */ /* 0x008fe8000c101508 */
[----:B------:R-:W-:Y:S04]  /*f4e0*/  STG.E.U16 desc[UR8][R4.64], R18 ;  /* 0x0000001204007986 */ /* 0x000fe8000c101508 */
[----:B----4-:R0:W-:Y:S04]  /*f4f0*/  STG.E.U16 desc[UR8][R48.64], R0 ;  /* 0x0000000030007986 */ /* 0x0101e8000c101508 */
[----:B0-----:R-:W3:Y:S04]  /*f500*/  LDL.LU.64 R48, [R1+0x428] ;  /* 0x0004280001307983 */ /* 0x001ee80000300a00 */
[----:B--2---:R0:W-:Y:S04]  /*f510*/  STG.E.U16 desc[UR8][R50.64], R24 ;  /* 0x0000001832007986 */ /* 0x0041e8000c101508 */
[----:B-----5:R1:W-:Y:S04]  /*f520*/  STG.E.U16 desc[UR8][R54.64], R25 ;  /* 0x0000001936007986 */ /* 0x0203e8000c101508 */
[----:B------:R2:W-:Y:S04]  /*f530*/  STG.E.U16 desc[UR8][R52.64], R26 ;  /* 0x0000001a34007986 */ /* 0x0005e8000c101508 */
[----:B0-----:R-:W4:Y:S04]  /*f540*/  LDL.LU.64 R50, [R1+0x420] ;  /* 0x0004200001327983 */ /* 0x001f280000300a00 */
[----:B------:R-:W5:Y:S04]  /*f550*/  LDL.LU.64 R16, [R1+0x38] ;  /* 0x0000380001107983 */ /* 0x000f680000300a00 */
[----:B-1----:R-:W4:Y:S04]  /*f560*/  LDL.LU.64 R54, [R1+0x78] ;  /* 0x0000780001367983 */ /* 0x002f280000300a00 */
[----:B--2---:R-:W2:Y:S01]  /*f570*/  LDL.LU.64 R52, [R1+0x90] ;  /* 0x0000900001347983 */ /* 0x004ea20000300a00 */
[----:B------:R-:W-:-:S02]  /*f580*/  PRMT R24, R24, 0x7632, R24 ;  /* 0x0000763218187816 */ /* 0x000fc40000000018 */
[----:B------:R-:W-:Y:S02]  /*f590*/  PRMT R25, R25, 0x7632, R25 ;  /* 0x0000763219197816 */ /* 0x000fe40000000019 */
[----:B------:R-:W-:Y:S01]  /*f5a0*/  PRMT R26, R26, 0x7632, R26 ;  /* 0x000076321a1a7816 */ /* 0x000fe2000000001a */
[----:B------:R0:W-:Y:S01]  /*f5b0*/  STG.E.U16 desc[UR8][R38.64], R27 ;  /* 0x0000001b26007986 */ /* 0x0001e2000c101508 */
[----:B------:R-:W-:-:S03]  /*f5c0*/  PRMT R0, R27, 0x7632, R0 ;  /* 0x000076321b007816 */ /* 0x000fc60000000000 */
[----:B------:R1:W-:Y:S04]  /*f5d0*/  STG.E.U16 desc[UR8][R46.64], R24 ;  /* 0x000000182e007986 */ /* 0x0003e8000c101508 */
[----:B------:R3:W-:Y:S04]  /*f5e0*/  STG.E.U16 desc[UR8][R44.64], R25 ;  /* 0x000000192c007986 */ /* 0x0007e8000c101508 */
[----:B0-----:R-:W5:Y:S04]  /*f5f0*/  LDL.LU.64 R38, [R1+0x40] ;  /* 0x0000400001267983 */ /* 0x001f680000300a00 */
[----:B-1----:R-:W5:Y:S04]  /*f600*/  LDL.LU.64 R46, [R1+0x48] ;  /* 0x00004800012e7983 */ /* 0x002f680000300a00 */
[----:B---3--:R-:W3:Y:S04]  /*f610*/  LDL.LU.64 R44, [R1+0x50] ;  /* 0x00005000012c7983 */ /* 0x008ee80000300a00 */
[----:B------:R0:W-:Y:S04]  /*f620*/  STG.E.U16 desc[UR8][R42.64], R26 ;  /* 0x0000001a2a007986 */ /* 0x0001e8000c101508 */
[----:B------:R1:W-:Y:S04]  /*f630*/  STG.E.U16 desc[UR8][R40.64], R0 ;  /* 0x0000000028007986 */ /* 0x0003e8000c101508 */
[----:B------:R1:W-:Y:S04]  /*f640*/  STG.E.U16 desc[UR8][R36.64], R48 ;  /* 0x0000003024007986 */ /* 0x0003e8000c101508 */
[----:B0-----:R-:W3:Y:S04]  /*f650*/  LDL.LU.64 R26, [R1+0x60] ;  /* 0x00006000011a7983 */ /* 0x001ee80000300a00 */
[----:B------:R-:W3:Y:S04]  /*f660*/  LDL.LU.64 R42, [R1+0x58] ;  /* 0x00005800012a7983 */ /* 0x000ee80000300a00 */
[----:B-1----:R-:W3:Y:S01]  /*f670*/  LDL.LU.64 R40, [R1+0x68] ;  /* 0x0000680001287983 */ /* 0x002ee20000300a00 */
[----:B------:R-:W-:-:S03]  /*f680*/  PRMT R48, R48, 0x7632, R48 ;  /* 0x0000763230307816 */ /* 0x000fc60000000030 */
[----:B------:R-:W3:Y:S01]  /*f690*/  LDL.LU.64 R36, [R1+0x70] ;  /* 0x0000700001247983 */ /* 0x000ee20000300a00 */
[----:B------:R-:W0:Y:S03]  /*f6a0*/  S2R R7, SR_TID.X ;  /* 0x0000000000077919 */ /* 0x000e260000002100 */
[----:B--2---:R-:W-:Y:S04]  /*f6b0*/  STG.E.U16 desc[UR8][R52.64], R49 ;  /* 0x0000003134007986 */ /* 0x004fe8000c101508 */
[----:B----4-:R1:W-:Y:S04]  /*f6c0*/  STG.E.U16 desc[UR8][R56.64], R50 ;  /* 0x0000003238007986 */ /* 0x0103e8000c101508 */
[----:B------:R2:W-:Y:S04]  /*f6d0*/  STG.E.U16 desc[UR8][R58.64], R51 ;  /* 0x000000333a007986 */ /* 0x0005e8000c101508 */
[----:B-1----:R-:W4:Y:S04]  /*f6e0*/  LDL.LU.64 R56, [R1+0x418] ;  /* 0x0004180001387983 */ /* 0x002f280000300a00 */
[----:B--2---:R-:W2:Y:S04]  /*f6f0*/  LDL.LU.64 R58, [R1+0x410] ;  /* 0x00041000013a7983 */ /* 0x004ea80000300a00 */
[----:B------:R-:W5:Y:S04]  /*f700*/  LDL.LU R52, [R1+0x2f4] ;  /* 0x0002f40001347983 */ /* 0x000f680000300800 */
[----:B------:R1:W-:Y:S04]  /*f710*/  STG.E.U16 desc[UR8][R54.64], R48 ;  /* 0x0000003036007986 */ /* 0x0003e8000c101508 */
[----:B-1----:R-:W5:Y:S04]  /*f720*/  LDL.LU R54, [R1+0x2f0] ;  /* 0x0002f00001367983 */ /* 0x002f680000300800 */
[----:B------:R-:W5:Y:S04]  /*f730*/  LDL.LU R53, [R1+0x304] ;  /* 0x0003040001357983 */ /* 0x000f680000300800 */
[----:B------:R-:W5:Y:S01]  /*f740*/  LDL.LU R55, [R1+0x300] ;  /* 0x0003000001377983 */ /* 0x000f620000300800 */
[----:B0-----:R-:W-:-:S04]  /*f750*/  LOP3.LUT R7, R7, 0x1ff, RZ, 0xc0, !PT ;  /* 0x000001ff07077812 */ /* 0x001fc800078ec0ff */
[----:B------:R-:W-:-:S06]  /*f760*/  LEA R7, R7, UR6, 0x4 ;  /* 0x0000000607077c11 */ /* 0x000fcc000f8e20ff */
[----:B------:R-:W0:Y:S01]  /*f770*/  LDS.128 R4, [R7] ;  /* 0x0000000007047984 */ /* 0x000e220000000c00 */
[----:B------:R-:W-:Y:S02]  /*f780*/  PRMT R49, R49, 0x7632, R49 ;  /* 0x0000763231317816 */ /* 0x000fe40000000031 */
[----:B------:R-:W-:Y:S02]  /*f790*/  PRMT R50, R50, 0x7632, R50 ;  /* 0x0000763232327816 */ /* 0x000fe40000000032 */
[----:B------:R-:W-:Y:S01]  /*f7a0*/  PRMT R0, R51, 0x7632, R0 ;  /* 0x0000763233007816 */ /* 0x000fe20000000000 */
[----:B---3--:R-:W-:Y:S01]  /*f7b0*/  STG.E.U16 desc[UR8][R36.64], R49 ;  /* 0x0000003124007986 */ /* 0x008fe2000c101508 */
[-C--:B------:R-:W-:Y:S02]  /*f7c0*/  LEA.HI.X.SX32 R9, R61, R2.reuse, 0x1, P1 ;  /* 0x000000023d097211 */ /* 0x080fe400008f0eff */
[-C--:B------:R-:W-:Y:S01]  /*f7d0*/  LEA.HI.X.SX32 R15, R15, R2.reuse, 0x1, P2 ;  /* 0x000000020f0f7211 */ /* 0x080fe200010f0eff */
[----:B------:R-:W-:Y:S01]  /*f7e0*/  STG.E.U16 desc[UR8][R40.64], R50 ;  /* 0x0000003228007986 */ /* 0x000fe2000c101508 */
[----:B------:R-:W-:-:S02]  /*f7f0*/  LEA.HI.X.SX32 R13, R13, R2, 0x1, P4 ;  /* 0x000000020d0d7211 */ /* 0x000fc400020f0eff */
[----:B------:R-:W-:Y:S01]  /*f800*/  LEA.HI.X.SX32 R61, R3, R2, 0x1, P5 ;  /* 0x00000002033d7211 */ /* 0x000fe200028f0eff */
[----:B------:R-:W-:Y:S01]  /*f810*/  STG.E.U16 desc[UR8][R26.64], R0 ;  /* 0x000000001a007986 */ /* 0x000fe2000c101508 */
[----:B0-----:R-:W-:Y:S02]  /*f820*/  PRMT R24, R6, 0x7632, R24 ;  /* 0x0000763206187816 */ /* 0x001fe40000000018 */
[----:B------:R-:W-:Y:S01]  /*f830*/  PRMT R25, R7, 0x7632, R25 ;  /* 0x0000763207197816 */ /* 0x000fe20000000019 */
[----:B------:R-:W-:-:S04]  /*f840*/  UIMAD UR4, UR7, UR4, URZ ;  /* 0x00000004070472a4 */ /* 0x000fc8000f8e02ff */
[----:B------:R-:W-:Y:S02]  /*f850*/  USHF.L.U32 UR7, UR4, 0x2, URZ ;  /* 0x0000000204077899 */ /* 0x000fe400080006ff */
[----:B------:R-:W-:Y:S01]  /*f860*/  UIMAD.WIDE UR4, UR4, 0x4, URZ ;  /* 0x00000004040478a5 */ /* 0x000fe2000f8e02ff */
[----:B----4-:R-:W-:Y:S01]  /*f870*/  PRMT R2, R56, 0x7632, R2 ;  /* 0x0000763238027816 */ /* 0x010fe20000000002 */
[----:B------:R-:W-:Y:S01]  /*f880*/  STG.E.U16 desc[UR8][R42.64], R56 ;  /* 0x000000382a007986 */ /* 0x000fe2000c101508 */
[----:B------:R-:W-:-:S03]  /*f890*/  PRMT R3, R57, 0x7632, R3 ;  /* 0x0000763239037816 */ /* 0x000fc60000000003 */
[----:B------:R-:W-:Y:S01]  /*f8a0*/  STG.E.U16 desc[UR8][R44.64], R57 ;  /* 0x000000392c007986 */ /* 0x000fe2000c101508 */
[----:B--2---:R-:W-:-:S03]  /*f8b0*/  PRMT R18, R58, 0x7632, R18 ;  /* 0x000076323a127816 */ /* 0x004fc60000000012 */
[----:B-----5:R-:W-:Y:S01]  /*f8c0*/  STG.E.U16 desc[UR8][R46.64], R58 ;  /* 0x0000003a2e007986 */ /* 0x020fe2000c101508 */
[----:B------:R-:W-:-:S03]  /*f8d0*/  PRMT R19, R59, 0x7632, R19 ;  /* 0x000076323b137816 */ /* 0x000fc60000000013 */
[----:B------:R-:W-:Y:S04]  /*f8e0*/  STG.E.U16 desc[UR8][R38.64], R59 ;  /* 0x0000003b26007986 */ /* 0x000fe8000c101508 */
[----:B------:R0:W-:Y:S04]  /*f8f0*/  STG.E.U16 desc[UR8][R16.64], R2 ;  /* 0x0000000210007986 */ /* 0x0001e8000c101508 */
[----:B------:R-:W-:Y:S04]  /*f900*/  STG.E.U16 desc[UR8][R34.64], R3 ;  /* 0x0000000322007986 */ /* 0x000fe8000c101508 */
[----:B------:R-:W-:Y:S01]  /*f910*/  STG.E.U16 desc[UR8][R32.64], R18 ;  /* 0x0000001220007986 */ /* 0x000fe2000c101508 */
[----:B0-----:R-:W-:Y:S01]  /*f920*/  FSEL R2, R54, -INF , P3 ;  /* 0xff80000036027808 */ /* 0x001fe20001800000 */
[----:B------:R-:W0:Y:S01]  /*f930*/  LDC.64 R16, c[0x0][0x3a0] ;  /* 0x0000e800ff107b82 */ /* 0x000e220000000a00 */
[----:B------:R-:W1:Y:S01]  /*f940*/  S2R R54, SR_TID.X ;  /* 0x0000000000367919 */ /* 0x000e620000002100 */
[----:B------:R-:W-:Y:S04]  /*f950*/  STG.E.U16 desc[UR8][R30.64], R19 ;  /* 0x000000131e007986 */ /* 0x000fe8000c101508 */
[----:B------:R-:W-:Y:S04]  /*f960*/  STG.E.U16 desc[UR8][R28.64], R4 ;  /* 0x000000041c007986 */ /* 0x000fe8000c101508 */
[----:B------:R2:W-:Y:S04]  /*f970*/  STG.E.U16 desc[UR8][R22.64], R5 ;  /* 0x0000000516007986 */ /* 0x0005e8000c101508 */
[----:B------:R3:W-:Y:S04]  /*f980*/  STG.E.U16 desc[UR8][R20.64], R6 ;  /* 0x0000000614007986 */ /* 0x0007e8000c101508 */
[----:B------:R4:W-:Y:S01]  /*f990*/  STG.E.U16 desc[UR8][R10.64], R7 ;  /* 0x000000070a007986 */ /* 0x0009e2000c101508 */
[----:B--2---:R-:W-:-:S02]  /*f9a0*/  PRMT R23, R5, 0x7632, R23 ;  /* 0x0000763205177816 */ /* 0x004fc40000000017 */
[----:B---3--:R-:W-:-:S05]  /*f9b0*/  PRMT R21, R4, 0x7632, R21 ;  /* 0x0000763204157816 */ /* 0x008fca0000000015 */
[----:B------:R4:W-:Y:S04]  /*f9c0*/  STG.E.U16 desc[UR8][R8.64], R21 ;  /* 0x0000001508007986 */ /* 0x0009e8000c101508 */
[----:B------:R4:W-:Y:S04]  /*f9d0*/  STG.E.U16 desc[UR8][R14.64], R23 ;  /* 0x000000170e007986 */ /* 0x0009e8000c101508 */
[----:B------:R4:W-:Y:S01]  /*f9e0*/  STG.E.U16 desc[UR8][R12.64], R24 ;  /* 0x000000180c007986 */ /* 0x0009e2000c101508 */
[----:B------:R-:W-:-:S03]  /*f9f0*/  FFMA R5, R2, 0.69314718246459960938, R55 ;  /* 0x3f31721802057823 */ /* 0x000fc60000000037 */
[----:B------:R4:W-:Y:S01]  /*fa00*/  STG.E.U16 desc[UR8][R60.64], R25 ;  /* 0x000000193c007986 */ /* 0x0009e2000c101508 */
[----:B------:R-:W2:Y:S01]  /*fa10*/  S2R R55, SR_CTAID.X ;  /* 0x0000000000377919 */ /* 0x000ea20000002500 */
[----:B------:R-:W-:Y:S02]  /*fa20*/  FSEL R0, R52, -INF , P0 ;  /* 0xff80000034007808 */ /* 0x000fe40000000000 */
[----:B-1----:R-:W-:-:S03]  /*fa30*/  SHF.L.U32 R6, R54, 0x1, RZ ;  /* 0x0000000136067819 */ /* 0x002fc600000006ff */
[----:B------:R-:W-:Y:S01]  /*fa40*/  FFMA R4, R0, 0.69314718246459960938, R53 ;  /* 0x3f31721800047823 */ /* 0x000fe20000000035 */
[----:B------:R-:W-:Y:S01]  /*fa50*/  LOP3.LUT R6, R6, 0x3f8, RZ, 0xc0, !PT ;  /* 0x000003f806067812 */ /* 0x000fe200078ec0ff */
[----:B------:R-:W-:Y:S01]  /*fa60*/  BAR.SYNC.DEFER_BLOCKING 0x0 ;  /* 0x0000000000007b1d */ /* 0x000fe20000010000 */
[C---:B------:R-:W-:Y:S02]  /*fa70*/  LOP3.LUT R53, R54.reuse, 0xff, RZ, 0xc0, !PT ;  /* 0x000000ff36357812 */ /* 0x040fe400078ec0ff */
[----:B------:R-:W-:-:S03]  /*fa80*/  LOP3.LUT P0, RZ, R54, 0x100, RZ, 0xc0, !PT ;  /* 0x0000010036ff7812 */ /* 0x000fc6000780c0ff */
[----:B------:R4:W-:Y:S01]  /*fa90*/  STS.64 [R6+UR6], R4 ;  /* 0x0000000406007988 */ /* 0x0009e20008000a06 */
[----:B--2---:R-:W-:-:S04]  /*faa0*/  IMAD R55, R55, 0x100, R53 ;  /* 0x0000010037377824 */ /* 0x004fc800078e0235 */
[C---:B------:R-:W-:Y:S02]  /*fab0*/  IMAD.SHL.U32 R3, R55.reuse, 0x4, RZ ;  /* 0x0000000437037824 */ /* 0x040fe400078e00ff */
[----:B------:R-:W-:Y:S01]  /*fac0*/  IMAD.HI R0, R55, 0x4, RZ ;  /* 0x0000000437007827 */ /* 0x000fe200078e02ff */
[----:B------:R-:W-:Y:S02]  /*fad0*/  BAR.SYNC.DEFER_BLOCKING 0x0 ;  /* 0x0000000000007b1d */ /* 0x000fe40000010000 */
[----:B0-----:R-:W-:-:S04]  /*fae0*/  IADD3 R2, P1, P2, R3, UR7, R16 ;  /* 0x0000000703027c10 */ /* 0x001fc8000fa3e010 */
[----:B------:R-:W-:Y:S01]  /*faf0*/  IADD3.X R3, PT, PT, R0, UR5, R17, P1, P2 ;  /* 0x0000000500037c10 */ /* 0x000fe20008fe4411 */
[----:B----4-:R-:W-:Y:S08]  /*fb00*/  @P0 EXIT ;  /* 0x000000000000094d */ /* 0x010ff00003800000 */
[----:B------:R-:W2:Y:S04]  /*fb10*/  LDL.LU R55, [R1+0x19c] ;  /* 0x00019c0001377983 */ /* 0x000ea80000300800 */
[----:B--2---:R-:W0:Y:S04]  /*fb20*/  LDS R5, [R55] ;  /* 0x0000000037057984 */ /* 0x004e280000000800 */
[----:B0-----:R-:W-:Y:S01]  /*fb30*/  STG.E desc[UR8][R2.64], R5 ;  /* 0x0000000502007986 */ /* 0x001fe2000c101908 */
[----:B------:R-:W-:Y:S05]  /*fb40*/  EXIT ;  /* 0x000000000000794d */ /* 0x000fea0003800000 */
.L_x_2:
[----:B------:R-:W-:-:S00]  /*fb50*/  BRA `(.L_x_2) ;  /* 0xfffffffc00fc7947 */ /* 0x000fc0000383ffff */
[----:B------:R-:W-:-:S00]  /*fb60*/  NOP ;  /* 0x0000000000007918 */ /* 0x000fc00000000000 */
        /* <DEDUP_REMOVED lines=9> */
.L_x_3:


//--------------------- .nv.global.init           --------------------------
	.section	.nv.global.init,"aw",@progbits
.nv.global.init:
	.type		_$_str,@object
	.size		_$_str,(.L_0 - _$_str)
_$_str:
        /*0000*/ 	.byte	0x5f, 0x5f, 0x43, 0x55, 0x44, 0x41, 0x5f, 0x46, 0x54, 0x5a, 0x00
.L_0:


//--------------------- .nv.shared.attn_fwd       --------------------------
	.section	.nv.shared.attn_fwd,"aw",@nobits
	.sectionflags	@""
	.align	16
	.zero		1024


//--------------------- .nv.shared.reserved.0     --------------------------
	.section	.nv.shared.reserved.0,"aw",@nobits
	.weak		__nv_reservedSMEM_offset_0_alias
	.size		__nv_reservedSMEM_offset_0_alias, 0, 64
	.other		__nv_reservedSMEM_offset_0_alias,@"STO_CUDA_RESERVED_SHARED STV_DEFAULT"
__nv_reservedSMEM_offset_0_alias:
	.zero		0
	.zero		64


//--------------------- .nv.constant0.attn_fwd    --------------------------
	.section	.nv.constant0.attn_fwd,"a",@progbits
	.sectionflags	@""
	.align	4
.nv.constant0.attn_fwd:
	.zero		1032


//--------------------- SYMBOLS --------------------------

	.type		.nv.reservedSmem.offset0,@object
	.size		.nv.reservedSmem.offset0,0x4
	.type		.nv.reservedSmem.cap,@object
	.size		.nv.reservedSmem.cap,0x4
